//
// Generated by NVIDIA NVVM Compiler
//
// Compiler Build ID: CL-36424714
// Cuda compilation tools, release 13.0, V13.0.88
// Based on NVVM 20.0.0
//

.version 9.0
.target sm_100
.address_size 64

	// .globl	_Z14cuda_step_fd3dPfS_S_fffiiifS_b
.func  (.param .b64 func_retval0) __internal_accurate_pow
(
	.param .b64 __internal_accurate_pow_param_0
)
;
.global .align 4 .f32 s;
.global .align 4 .f32 t;
.global .align 4 .f32 r;
.const .align 4 .b8 stencil[20] = {228, 56, 54, 192, 205, 204, 204, 63, 205, 204, 76, 190, 1, 13, 208, 60, 161, 14, 234, 186};
// _ZZ14cuda_step_fd3dPfS_S_fffiiifS_bE4tile has been demoted
// _ZZ16cuda_cal_epsilonPfS_S_iE5sdata has been demoted
// _ZZ16cuda_cal_epsilonPfS_S_iE5tdata has been demoted
// _ZZ14cuda_cal_alphaPfS_S_fiE5sdata has been demoted
// _ZZ14cuda_cal_alphaPfS_S_fiE5tdata has been demoted

.visible .entry _Z14cuda_step_fd3dPfS_S_fffiiifS_b(
	.param .u64 .ptr .align 1 _Z14cuda_step_fd3dPfS_S_fffiiifS_b_param_0,
	.param .u64 .ptr .align 1 _Z14cuda_step_fd3dPfS_S_fffiiifS_b_param_1,
	.param .u64 .ptr .align 1 _Z14cuda_step_fd3dPfS_S_fffiiifS_b_param_2,
	.param .f32 _Z14cuda_step_fd3dPfS_S_fffiiifS_b_param_3,
	.param .f32 _Z14cuda_step_fd3dPfS_S_fffiiifS_b_param_4,
	.param .f32 _Z14cuda_step_fd3dPfS_S_fffiiifS_b_param_5,
	.param .u32 _Z14cuda_step_fd3dPfS_S_fffiiifS_b_param_6,
	.param .u32 _Z14cuda_step_fd3dPfS_S_fffiiifS_b_param_7,
	.param .u32 _Z14cuda_step_fd3dPfS_S_fffiiifS_b_param_8,
	.param .f32 _Z14cuda_step_fd3dPfS_S_fffiiifS_b_param_9,
	.param .u64 .ptr .align 1 _Z14cuda_step_fd3dPfS_S_fffiiifS_b_param_10,
	.param .u8 _Z14cuda_step_fd3dPfS_S_fffiiifS_b_param_11
)
{
	.reg .pred 	%p<23>;
	.reg .b16 	%rs<3>;
	.reg .b32 	%r<79>;
	.reg .b32 	%f<127>;
	.reg .b64 	%rd<43>;
	.reg .b64 	%fd<7>;
	// demoted variable
	.shared .align 4 .b8 _ZZ14cuda_step_fd3dPfS_S_fffiiifS_bE4tile[2304];
	ld.param.u64 	%rd13, [_Z14cuda_step_fd3dPfS_S_fffiiifS_b_param_1];
	ld.param.u32 	%r34, [_Z14cuda_step_fd3dPfS_S_fffiiifS_b_param_6];
	ld.param.u32 	%r37, [_Z14cuda_step_fd3dPfS_S_fffiiifS_b_param_7];
	ld.param.u32 	%r36, [_Z14cuda_step_fd3dPfS_S_fffiiifS_b_param_8];
	cvta.to.global.u64 	%rd1, %rd13;
	mov.u32 	%r38, %ctaid.x;
	mov.u32 	%r1, %ntid.x;
	mov.u32 	%r2, %tid.x;
	mad.lo.s32 	%r3, %r38, %r1, %r2;
	mov.u32 	%r4, %ctaid.y;
	mov.u32 	%r5, %ntid.y;
	mov.u32 	%r6, %tid.y;
	mad.lo.s32 	%r39, %r4, %r5, %r6;
	add.s32 	%r8, %r34, 48;
	add.s32 	%r40, %r37, 48;
	mul.lo.s32 	%r9, %r40, %r8;
	shl.b32 	%r10, %r8, 2;
	add.s32 	%r41, %r3, %r10;
	mad.lo.s32 	%r42, %r8, %r39, %r41;
	add.s32 	%r11, %r42, 4;
	add.s32 	%r43, %r34, 44;
	setp.lt.s32 	%p4, %r3, %r43;
	add.s32 	%r44, %r37, 44;
	setp.lt.s32 	%p5, %r39, %r44;
	and.pred  	%p1, %p4, %p5;
	add.s32 	%r45, %r34, 40;
	setp.lt.s32 	%p6, %r3, %r45;
	add.s32 	%r46, %r37, 40;
	setp.lt.s32 	%p7, %r39, %r46;
	and.pred  	%p2, %p6, %p7;
	not.pred 	%p8, %p1;
	@%p8 bra 	$L__BB0_2;
	mul.wide.s32 	%rd14, %r11, 4;
	add.s64 	%rd15, %rd1, %rd14;
	ld.global.f32 	%f110, [%rd15];
$L__BB0_2:
	add.s32 	%r12, %r11, %r9;
	@%p8 bra 	$L__BB0_4;
	mul.wide.s32 	%rd16, %r12, 4;
	add.s64 	%rd17, %rd1, %rd16;
	ld.global.f32 	%f111, [%rd17];
$L__BB0_4:
	add.s32 	%r13, %r12, %r9;
	@%p8 bra 	$L__BB0_6;
	mul.wide.s32 	%rd18, %r13, 4;
	add.s64 	%rd19, %rd1, %rd18;
	ld.global.f32 	%f112, [%rd19];
$L__BB0_6:
	add.s32 	%r14, %r13, %r9;
	@%p8 bra 	$L__BB0_8;
	mul.wide.s32 	%rd20, %r14, 4;
	add.s64 	%rd21, %rd1, %rd20;
	ld.global.f32 	%f113, [%rd21];
$L__BB0_8:
	add.s32 	%r15, %r14, %r9;
	@%p1 bra 	$L__BB0_9;
	bra.uni 	$L__BB0_10;
$L__BB0_9:
	mul.wide.s32 	%rd22, %r15, 4;
	add.s64 	%rd23, %rd1, %rd22;
	ld.global.f32 	%f114, [%rd23];
$L__BB0_10:
	add.s32 	%r24, %r15, %r9;
	@%p8 bra 	$L__BB0_12;
	mul.wide.s32 	%rd24, %r24, 4;
	add.s64 	%rd25, %rd1, %rd24;
	ld.global.f32 	%f115, [%rd25];
$L__BB0_12:
	add.s32 	%r25, %r24, %r9;
	@%p8 bra 	$L__BB0_14;
	mul.wide.s32 	%rd26, %r25, 4;
	add.s64 	%rd27, %rd1, %rd26;
	ld.global.f32 	%f116, [%rd27];
$L__BB0_14:
	@%p8 bra 	$L__BB0_16;
	add.s32 	%r47, %r25, %r9;
	mul.wide.s32 	%rd28, %r47, 4;
	add.s64 	%rd29, %rd1, %rd28;
	ld.global.f32 	%f118, [%rd29];
$L__BB0_16:
	setp.gt.s32 	%p15, %r36, -40;
	@%p15 bra 	$L__BB0_17;
	bra.uni 	$L__BB0_29;
$L__BB0_17:
	ld.param.s8 	%rs2, [_Z14cuda_step_fd3dPfS_S_fffiiifS_b_param_11];
	ld.param.u64 	%rd42, [_Z14cuda_step_fd3dPfS_S_fffiiifS_b_param_10];
	ld.param.u64 	%rd41, [_Z14cuda_step_fd3dPfS_S_fffiiifS_b_param_2];
	ld.param.u64 	%rd40, [_Z14cuda_step_fd3dPfS_S_fffiiifS_b_param_0];
	mov.u32 	%r48, _ZZ14cuda_step_fd3dPfS_S_fffiiifS_bE4tile;
	mad.lo.s32 	%r49, %r6, 96, %r48;
	shl.b32 	%r50, %r2, 2;
	add.s32 	%r16, %r49, %r50;
	add.s32 	%r18, %r16, 384;
	mad.lo.s32 	%r17, %r5, 96, %r18;
	shl.b32 	%r51, %r1, 2;
	add.s32 	%r19, %r18, %r51;
	setp.ne.s16 	%p16, %rs2, 0;
	and.pred  	%p3, %p2, %p16;
	add.s32 	%r52, %r36, 43;
	max.s32 	%r53, %r52, 4;
	ld.const.f32 	%f9, [stencil+4];
	ld.const.f32 	%f10, [stencil+8];
	ld.const.f32 	%f11, [stencil+12];
	ld.const.f32 	%f12, [stencil+16];
	neg.s32 	%r78, %r53;
	shl.b32 	%r54, %r37, 2;
	add.s32 	%r55, %r39, %r54;
	add.s32 	%r56, %r55, 192;
	mad.lo.s32 	%r57, %r56, %r8, %r3;
	shl.b32 	%r58, %r34, 2;
	add.s32 	%r59, %r57, %r58;
	add.s32 	%r77, %r59, 196;
	mul.wide.u32 	%rd30, %r1, 4;
	add.s64 	%rd2, %rd1, %rd30;
	shl.b32 	%r60, %r37, 3;
	add.s32 	%r61, %r39, %r60;
	add.s32 	%r62, %r61, 384;
	mad.lo.s32 	%r63, %r62, %r8, %r3;
	add.s32 	%r64, %r63, %r58;
	add.s32 	%r76, %r64, 196;
	mad.lo.s32 	%r65, %r5, %r4, %r5;
	add.s32 	%r66, %r6, %r65;
	add.s32 	%r67, %r66, %r54;
	add.s32 	%r68, %r67, 192;
	mad.lo.s32 	%r69, %r68, %r8, %r3;
	add.s32 	%r70, %r69, %r58;
	add.s32 	%r75, %r70, 196;
	mul.wide.s32 	%rd31, %r10, 4;
	neg.s64 	%rd3, %rd31;
	cvta.to.global.u64 	%rd4, %rd42;
	cvta.to.global.u64 	%rd5, %rd40;
	cvta.to.global.u64 	%rd6, %rd41;
	ld.const.f32 	%f50, [stencil];
	not.pred 	%p20, %p3;
	not.pred 	%p21, %p2;
$L__BB0_18:
	mov.f32 	%f26, %f111;
	mov.f32 	%f111, %f112;
	mov.f32 	%f112, %f113;
	mov.f32 	%f113, %f114;
	mov.f32 	%f114, %f115;
	mov.f32 	%f115, %f116;
	mov.f32 	%f116, %f118;
	mul.wide.s32 	%rd7, %r77, 4;
	mul.wide.s32 	%rd32, %r76, 4;
	add.s64 	%rd8, %rd1, %rd32;
	@%p8 bra 	$L__BB0_20;
	ld.global.f32 	%f118, [%rd8];
$L__BB0_20:
	add.s64 	%rd9, %rd1, %rd7;
	setp.gt.u32 	%p18, %r6, 3;
	bar.sync 	0;
	@%p18 bra 	$L__BB0_22;
	add.s64 	%rd33, %rd9, %rd3;
	ld.global.f32 	%f46, [%rd33];
	st.shared.f32 	[%r16+16], %f46;
	mul.wide.s32 	%rd34, %r75, 4;
	add.s64 	%rd35, %rd1, %rd34;
	ld.global.f32 	%f47, [%rd35];
	st.shared.f32 	[%r17+16], %f47;
$L__BB0_22:
	setp.gt.u32 	%p19, %r2, 3;
	@%p19 bra 	$L__BB0_24;
	ld.global.f32 	%f48, [%rd9+-16];
	st.shared.f32 	[%r18], %f48;
	add.s64 	%rd36, %rd2, %rd7;
	ld.global.f32 	%f49, [%rd36];
	st.shared.f32 	[%r19+16], %f49;
$L__BB0_24:
	ld.param.f32 	%f108, [_Z14cuda_step_fd3dPfS_S_fffiiifS_b_param_5];
	ld.param.f32 	%f107, [_Z14cuda_step_fd3dPfS_S_fffiiifS_b_param_4];
	ld.param.f32 	%f106, [_Z14cuda_step_fd3dPfS_S_fffiiifS_b_param_3];
	st.shared.f32 	[%r16+400], %f113;
	bar.sync 	0;
	ld.shared.f32 	%f51, [%r16+396];
	ld.shared.f32 	%f52, [%r16+404];
	add.f32 	%f53, %f51, %f52;
	mul.f32 	%f54, %f9, %f53;
	fma.rn.f32 	%f55, %f113, %f50, %f54;
	shl.b32 	%r71, %r2, 2;
	mov.u32 	%r72, _ZZ14cuda_step_fd3dPfS_S_fffiiifS_bE4tile;
	add.s32 	%r73, %r72, %r71;
	mad.lo.s32 	%r74, %r6, 96, %r73;
	ld.shared.f32 	%f56, [%r74+304];
	ld.shared.f32 	%f57, [%r74+496];
	add.f32 	%f58, %f56, %f57;
	mul.f32 	%f59, %f9, %f58;
	fma.rn.f32 	%f60, %f113, %f50, %f59;
	add.f32 	%f61, %f114, %f112;
	mul.f32 	%f62, %f9, %f61;
	fma.rn.f32 	%f63, %f113, %f50, %f62;
	ld.shared.f32 	%f64, [%r16+392];
	ld.shared.f32 	%f65, [%r16+408];
	add.f32 	%f66, %f64, %f65;
	fma.rn.f32 	%f67, %f10, %f66, %f55;
	ld.shared.f32 	%f68, [%r74+208];
	ld.shared.f32 	%f69, [%r74+592];
	add.f32 	%f70, %f68, %f69;
	fma.rn.f32 	%f71, %f10, %f70, %f60;
	add.f32 	%f72, %f115, %f111;
	fma.rn.f32 	%f73, %f10, %f72, %f63;
	ld.shared.f32 	%f74, [%r16+388];
	ld.shared.f32 	%f75, [%r16+412];
	add.f32 	%f76, %f74, %f75;
	fma.rn.f32 	%f77, %f11, %f76, %f67;
	ld.shared.f32 	%f78, [%r74+112];
	ld.shared.f32 	%f79, [%r74+688];
	add.f32 	%f80, %f78, %f79;
	fma.rn.f32 	%f81, %f11, %f80, %f71;
	add.f32 	%f82, %f116, %f26;
	fma.rn.f32 	%f83, %f11, %f82, %f73;
	ld.shared.f32 	%f84, [%r16+384];
	ld.shared.f32 	%f85, [%r16+416];
	add.f32 	%f86, %f84, %f85;
	fma.rn.f32 	%f87, %f12, %f86, %f77;
	ld.shared.f32 	%f88, [%r74+16];
	ld.shared.f32 	%f89, [%r74+784];
	add.f32 	%f90, %f88, %f89;
	fma.rn.f32 	%f91, %f12, %f90, %f81;
	add.f32 	%f92, %f118, %f110;
	fma.rn.f32 	%f93, %f12, %f92, %f83;
	mul.f32 	%f31, %f106, %f87;
	mul.f32 	%f32, %f107, %f91;
	mul.f32 	%f33, %f108, %f93;
	@%p20 bra 	$L__BB0_26;
	add.f32 	%f94, %f31, %f32;
	add.f32 	%f95, %f94, %f33;
	add.s64 	%rd37, %rd4, %rd7;
	st.global.f32 	[%rd37], %f95;
$L__BB0_26:
	@%p21 bra 	$L__BB0_28;
	ld.param.f32 	%f109, [_Z14cuda_step_fd3dPfS_S_fffiiifS_b_param_9];
	add.s64 	%rd38, %rd5, %rd7;
	ld.global.f32 	%f96, [%rd9];
	cvt.f64.f32 	%fd1, %f96;
	add.f64 	%fd2, %fd1, %fd1;
	ld.global.f32 	%f97, [%rd38];
	cvt.f64.f32 	%fd3, %f97;
	sub.f64 	%fd4, %fd2, %fd3;
	add.s64 	%rd39, %rd6, %rd7;
	ld.global.f32 	%f98, [%rd39];
	mul.f32 	%f99, %f98, %f98;
	mul.f32 	%f100, %f109, %f99;
	mul.f32 	%f101, %f109, %f100;
	add.f32 	%f102, %f31, %f32;
	add.f32 	%f103, %f102, %f33;
	mul.f32 	%f104, %f103, %f101;
	cvt.f64.f32 	%fd5, %f104;
	add.f64 	%fd6, %fd4, %fd5;
	cvt.rn.f32.f64 	%f105, %fd6;
	st.global.f32 	[%rd38], %f105;
$L__BB0_28:
	add.s32 	%r78, %r78, 1;
	add.s32 	%r77, %r77, %r9;
	add.s32 	%r76, %r76, %r9;
	add.s32 	%r75, %r75, %r9;
	setp.ne.s32 	%p22, %r78, -3;
	mov.f32 	%f110, %f26;
	@%p22 bra 	$L__BB0_18;
$L__BB0_29:
	ret;

}
	// .globl	_Z15cuda_add_sourcebPfS_Pii
.visible .entry _Z15cuda_add_sourcebPfS_Pii(
	.param .u8 _Z15cuda_add_sourcebPfS_Pii_param_0,
	.param .u64 .ptr .align 1 _Z15cuda_add_sourcebPfS_Pii_param_1,
	.param .u64 .ptr .align 1 _Z15cuda_add_sourcebPfS_Pii_param_2,
	.param .u64 .ptr .align 1 _Z15cuda_add_sourcebPfS_Pii_param_3,
	.param .u32 _Z15cuda_add_sourcebPfS_Pii_param_4
)
{
	.reg .pred 	%p<3>;
	.reg .b16 	%rs<2>;
	.reg .b32 	%r<8>;
	.reg .b32 	%f<7>;
	.reg .b64 	%rd<17>;

	ld.param.s8 	%rs1, [_Z15cuda_add_sourcebPfS_Pii_param_0];
	ld.param.u64 	%rd4, [_Z15cuda_add_sourcebPfS_Pii_param_1];
	ld.param.u64 	%rd5, [_Z15cuda_add_sourcebPfS_Pii_param_2];
	ld.param.u64 	%rd6, [_Z15cuda_add_sourcebPfS_Pii_param_3];
	ld.param.u32 	%r2, [_Z15cuda_add_sourcebPfS_Pii_param_4];
	cvta.to.global.u64 	%rd1, %rd4;
	cvta.to.global.u64 	%rd2, %rd6;
	cvta.to.global.u64 	%rd3, %rd5;
	mov.u32 	%r3, %tid.x;
	mov.u32 	%r4, %ctaid.x;
	mov.u32 	%r5, %ntid.x;
	mad.lo.s32 	%r1, %r4, %r5, %r3;
	setp.ge.s32 	%p1, %r1, %r2;
	@%p1 bra 	$L__BB1_4;
	setp.eq.s16 	%p2, %rs1, 0;
	@%p2 bra 	$L__BB1_3;
	mul.wide.s32 	%rd7, %r1, 4;
	add.s64 	%rd8, %rd3, %rd7;
	ld.global.f32 	%f1, [%rd8];
	add.s64 	%rd9, %rd2, %rd7;
	ld.global.u32 	%r6, [%rd9];
	mul.wide.s32 	%rd10, %r6, 4;
	add.s64 	%rd11, %rd1, %rd10;
	ld.global.f32 	%f2, [%rd11];
	add.f32 	%f3, %f1, %f2;
	st.global.f32 	[%rd11], %f3;
	bra.uni 	$L__BB1_4;
$L__BB1_3:
	mul.wide.s32 	%rd12, %r1, 4;
	add.s64 	%rd13, %rd3, %rd12;
	ld.global.f32 	%f4, [%rd13];
	add.s64 	%rd14, %rd2, %rd12;
	ld.global.u32 	%r7, [%rd14];
	mul.wide.s32 	%rd15, %r7, 4;
	add.s64 	%rd16, %rd1, %rd15;
	ld.global.f32 	%f5, [%rd16];
	sub.f32 	%f6, %f5, %f4;
	st.global.f32 	[%rd16], %f6;
$L__BB1_4:
	ret;

}
	// .globl	_Z11cuda_recordPfS_Piiiib
.visible .entry _Z11cuda_recordPfS_Piiiib(
	.param .u64 .ptr .align 1 _Z11cuda_recordPfS_Piiiib_param_0,
	.param .u64 .ptr .align 1 _Z11cuda_recordPfS_Piiiib_param_1,
	.param .u64 .ptr .align 1 _Z11cuda_recordPfS_Piiiib_param_2,
	.param .u32 _Z11cuda_recordPfS_Piiiib_param_3,
	.param .u32 _Z11cuda_recordPfS_Piiiib_param_4,
	.param .u32 _Z11cuda_recordPfS_Piiiib_param_5,
	.param .u8 _Z11cuda_recordPfS_Piiiib_param_6
)
{
	.reg .pred 	%p<3>;
	.reg .b16 	%rs<2>;
	.reg .b32 	%r<12>;
	.reg .b32 	%f<3>;
	.reg .b64 	%rd<19>;

	ld.param.u64 	%rd4, [_Z11cuda_recordPfS_Piiiib_param_0];
	ld.param.u64 	%rd5, [_Z11cuda_recordPfS_Piiiib_param_1];
	ld.param.u64 	%rd6, [_Z11cuda_recordPfS_Piiiib_param_2];
	ld.param.u32 	%r4, [_Z11cuda_recordPfS_Piiiib_param_3];
	ld.param.u32 	%r2, [_Z11cuda_recordPfS_Piiiib_param_4];
	ld.param.u32 	%r3, [_Z11cuda_recordPfS_Piiiib_param_5];
	ld.param.s8 	%rs1, [_Z11cuda_recordPfS_Piiiib_param_6];
	cvta.to.global.u64 	%rd1, %rd5;
	cvta.to.global.u64 	%rd2, %rd4;
	cvta.to.global.u64 	%rd3, %rd6;
	mov.u32 	%r5, %tid.x;
	mov.u32 	%r6, %ntid.x;
	mov.u32 	%r7, %ctaid.x;
	mad.lo.s32 	%r1, %r6, %r7, %r5;
	setp.ge.s32 	%p1, %r1, %r4;
	@%p1 bra 	$L__BB2_4;
	setp.eq.s16 	%p2, %rs1, 0;
	@%p2 bra 	$L__BB2_3;
	mul.wide.s32 	%rd7, %r1, 4;
	add.s64 	%rd8, %rd3, %rd7;
	ld.global.u32 	%r8, [%rd8];
	mul.wide.s32 	%rd9, %r8, 4;
	add.s64 	%rd10, %rd2, %rd9;
	ld.global.f32 	%f1, [%rd10];
	mad.lo.s32 	%r9, %r3, %r1, %r2;
	mul.wide.s32 	%rd11, %r9, 4;
	add.s64 	%rd12, %rd1, %rd11;
	st.global.f32 	[%rd12], %f1;
	bra.uni 	$L__BB2_4;
$L__BB2_3:
	mad.lo.s32 	%r10, %r3, %r1, %r2;
	mul.wide.s32 	%rd13, %r10, 4;
	add.s64 	%rd14, %rd1, %rd13;
	ld.global.f32 	%f2, [%rd14];
	mul.wide.s32 	%rd15, %r1, 4;
	add.s64 	%rd16, %rd3, %rd15;
	ld.global.u32 	%r11, [%rd16];
	mul.wide.s32 	%rd17, %r11, 4;
	add.s64 	%rd18, %rd2, %rd17;
	st.global.f32 	[%rd18], %f2;
$L__BB2_4:
	ret;

}
	// .globl	_Z14cuda_cal_illumPfS_iii
.visible .entry _Z14cuda_cal_illumPfS_iii(
	.param .u64 .ptr .align 1 _Z14cuda_cal_illumPfS_iii_param_0,
	.param .u64 .ptr .align 1 _Z14cuda_cal_illumPfS_iii_param_1,
	.param .u32 _Z14cuda_cal_illumPfS_iii_param_2,
	.param .u32 _Z14cuda_cal_illumPfS_iii_param_3,
	.param .u32 _Z14cuda_cal_illumPfS_iii_param_4
)
{
	.reg .pred 	%p<11>;
	.reg .b32 	%r<66>;
	.reg .b32 	%f<16>;
	.reg .b64 	%rd<20>;

	ld.param.u64 	%rd3, [_Z14cuda_cal_illumPfS_iii_param_0];
	ld.param.u64 	%rd4, [_Z14cuda_cal_illumPfS_iii_param_1];
	ld.param.u32 	%r37, [_Z14cuda_cal_illumPfS_iii_param_2];
	ld.param.u32 	%r35, [_Z14cuda_cal_illumPfS_iii_param_3];
	ld.param.u32 	%r36, [_Z14cuda_cal_illumPfS_iii_param_4];
	cvta.to.global.u64 	%rd1, %rd3;
	cvta.to.global.u64 	%rd2, %rd4;
	mov.u32 	%r38, %ctaid.x;
	mov.u32 	%r39, %ntid.x;
	mul.lo.s32 	%r1, %r38, %r39;
	mov.u32 	%r40, %ctaid.y;
	mov.u32 	%r41, %ntid.y;
	mul.lo.s32 	%r2, %r40, %r41;
	mov.u32 	%r3, %tid.y;
	add.s32 	%r4, %r37, 48;
	add.s32 	%r5, %r35, 48;
	setp.lt.s32 	%p1, %r36, -47;
	@%p1 bra 	$L__BB3_17;
	add.s32 	%r43, %r36, 48;
	mov.u32 	%r6, %tid.x;
	mul.lo.s32 	%r7, %r5, %r4;
	mul.lo.s32 	%r8, %r7, %r43;
	max.s32 	%r9, %r43, 1;
	and.b32  	%r10, %r9, 3;
	setp.lt.s32 	%p2, %r43, 4;
	mov.b32 	%r63, 0;
	@%p2 bra 	$L__BB3_12;
	and.b32  	%r63, %r9, 2147483644;
	neg.s32 	%r62, %r63;
	add.s32 	%r44, %r6, %r1;
	add.s32 	%r45, %r3, %r2;
	add.s32 	%r46, %r45, %r35;
	add.s32 	%r47, %r46, 48;
	mad.lo.s32 	%r61, %r47, %r4, %r44;
	shl.b32 	%r48, %r35, 2;
	add.s32 	%r49, %r48, 192;
	mul.lo.s32 	%r14, %r49, %r4;
	shl.b32 	%r50, %r35, 1;
	add.s32 	%r51, %r45, %r50;
	add.s32 	%r52, %r51, 96;
	mad.lo.s32 	%r60, %r52, %r4, %r44;
	mad.lo.s32 	%r53, %r35, 3, %r45;
	add.s32 	%r54, %r53, 144;
	mad.lo.s32 	%r59, %r54, %r4, %r44;
	mad.lo.s32 	%r58, %r45, %r4, %r44;
$L__BB3_3:
	setp.ge.s32 	%p3, %r58, %r8;
	@%p3 bra 	$L__BB3_5;
	mul.wide.s32 	%rd5, %r58, 4;
	add.s64 	%rd6, %rd2, %rd5;
	ld.global.f32 	%f1, [%rd6];
	add.s64 	%rd7, %rd1, %rd5;
	ld.global.f32 	%f2, [%rd7];
	fma.rn.f32 	%f3, %f1, %f1, %f2;
	st.global.f32 	[%rd7], %f3;
$L__BB3_5:
	setp.ge.s32 	%p4, %r61, %r8;
	@%p4 bra 	$L__BB3_7;
	mul.wide.s32 	%rd8, %r61, 4;
	add.s64 	%rd9, %rd2, %rd8;
	ld.global.f32 	%f4, [%rd9];
	add.s64 	%rd10, %rd1, %rd8;
	ld.global.f32 	%f5, [%rd10];
	fma.rn.f32 	%f6, %f4, %f4, %f5;
	st.global.f32 	[%rd10], %f6;
$L__BB3_7:
	setp.ge.s32 	%p5, %r60, %r8;
	@%p5 bra 	$L__BB3_9;
	mul.wide.s32 	%rd11, %r60, 4;
	add.s64 	%rd12, %rd2, %rd11;
	ld.global.f32 	%f7, [%rd12];
	add.s64 	%rd13, %rd1, %rd11;
	ld.global.f32 	%f8, [%rd13];
	fma.rn.f32 	%f9, %f7, %f7, %f8;
	st.global.f32 	[%rd13], %f9;
$L__BB3_9:
	setp.ge.s32 	%p6, %r59, %r8;
	@%p6 bra 	$L__BB3_11;
	mul.wide.s32 	%rd14, %r59, 4;
	add.s64 	%rd15, %rd2, %rd14;
	ld.global.f32 	%f10, [%rd15];
	add.s64 	%rd16, %rd1, %rd14;
	ld.global.f32 	%f11, [%rd16];
	fma.rn.f32 	%f12, %f10, %f10, %f11;
	st.global.f32 	[%rd16], %f12;
$L__BB3_11:
	add.s32 	%r62, %r62, 4;
	add.s32 	%r61, %r61, %r14;
	add.s32 	%r60, %r60, %r14;
	add.s32 	%r59, %r59, %r14;
	add.s32 	%r58, %r58, %r14;
	setp.ne.s32 	%p7, %r62, 0;
	@%p7 bra 	$L__BB3_3;
$L__BB3_12:
	setp.eq.s32 	%p8, %r10, 0;
	@%p8 bra 	$L__BB3_17;
	add.s32 	%r55, %r6, %r1;
	add.s32 	%r56, %r3, %r2;
	mad.lo.s32 	%r57, %r63, %r5, %r56;
	mad.lo.s32 	%r65, %r57, %r4, %r55;
	neg.s32 	%r64, %r10;
$L__BB3_14:
	.pragma "nounroll";
	setp.ge.s32 	%p9, %r65, %r8;
	@%p9 bra 	$L__BB3_16;
	mul.wide.s32 	%rd17, %r65, 4;
	add.s64 	%rd18, %rd2, %rd17;
	ld.global.f32 	%f13, [%rd18];
	add.s64 	%rd19, %rd1, %rd17;
	ld.global.f32 	%f14, [%rd19];
	fma.rn.f32 	%f15, %f13, %f13, %f14;
	st.global.f32 	[%rd19], %f15;
$L__BB3_16:
	add.s32 	%r65, %r65, %r7;
	add.s32 	%r64, %r64, 1;
	setp.ne.s32 	%p10, %r64, 0;
	@%p10 bra 	$L__BB3_14;
$L__BB3_17:
	ret;

}
	// .globl	_Z10cuda_illumPfS_iii
.visible .entry _Z10cuda_illumPfS_iii(
	.param .u64 .ptr .align 1 _Z10cuda_illumPfS_iii_param_0,
	.param .u64 .ptr .align 1 _Z10cuda_illumPfS_iii_param_1,
	.param .u32 _Z10cuda_illumPfS_iii_param_2,
	.param .u32 _Z10cuda_illumPfS_iii_param_3,
	.param .u32 _Z10cuda_illumPfS_iii_param_4
)
{
	.reg .pred 	%p<16>;
	.reg .b32 	%r<66>;
	.reg .b32 	%f<16>;
	.reg .b64 	%rd<25>;

	ld.param.u64 	%rd3, [_Z10cuda_illumPfS_iii_param_0];
	ld.param.u64 	%rd4, [_Z10cuda_illumPfS_iii_param_1];
	ld.param.u32 	%r37, [_Z10cuda_illumPfS_iii_param_2];
	ld.param.u32 	%r35, [_Z10cuda_illumPfS_iii_param_3];
	ld.param.u32 	%r36, [_Z10cuda_illumPfS_iii_param_4];
	cvta.to.global.u64 	%rd1, %rd3;
	cvta.to.global.u64 	%rd2, %rd4;
	mov.u32 	%r38, %ctaid.x;
	mov.u32 	%r39, %ntid.x;
	mul.lo.s32 	%r1, %r38, %r39;
	mov.u32 	%r40, %ctaid.y;
	mov.u32 	%r41, %ntid.y;
	mul.lo.s32 	%r2, %r40, %r41;
	mov.u32 	%r3, %tid.y;
	add.s32 	%r4, %r37, 48;
	add.s32 	%r5, %r35, 48;
	setp.lt.s32 	%p1, %r36, -47;
	@%p1 bra 	$L__BB4_22;
	add.s32 	%r43, %r36, 48;
	mov.u32 	%r6, %tid.x;
	mul.lo.s32 	%r7, %r5, %r4;
	mul.lo.s32 	%r8, %r7, %r43;
	max.s32 	%r9, %r43, 1;
	and.b32  	%r10, %r9, 3;
	setp.lt.s32 	%p2, %r43, 4;
	mov.b32 	%r63, 0;
	@%p2 bra 	$L__BB4_16;
	and.b32  	%r63, %r9, 2147483644;
	neg.s32 	%r62, %r63;
	add.s32 	%r44, %r6, %r1;
	add.s32 	%r45, %r3, %r2;
	add.s32 	%r46, %r45, %r35;
	add.s32 	%r47, %r46, 48;
	mad.lo.s32 	%r61, %r47, %r4, %r44;
	shl.b32 	%r48, %r35, 2;
	add.s32 	%r49, %r48, 192;
	mul.lo.s32 	%r14, %r49, %r4;
	shl.b32 	%r50, %r35, 1;
	add.s32 	%r51, %r45, %r50;
	add.s32 	%r52, %r51, 96;
	mad.lo.s32 	%r60, %r52, %r4, %r44;
	mad.lo.s32 	%r53, %r35, 3, %r45;
	add.s32 	%r54, %r53, 144;
	mad.lo.s32 	%r59, %r54, %r4, %r44;
	mad.lo.s32 	%r58, %r45, %r4, %r44;
$L__BB4_3:
	setp.ge.s32 	%p3, %r58, %r8;
	@%p3 bra 	$L__BB4_6;
	mul.wide.s32 	%rd5, %r58, 4;
	add.s64 	%rd6, %rd2, %rd5;
	ld.global.f32 	%f1, [%rd6];
	setp.eq.f32 	%p4, %f1, 0f00000000;
	@%p4 bra 	$L__BB4_6;
	add.s64 	%rd8, %rd1, %rd5;
	ld.global.f32 	%f6, [%rd8];
	div.rn.f32 	%f7, %f6, %f1;
	st.global.f32 	[%rd8], %f7;
$L__BB4_6:
	setp.ge.s32 	%p5, %r61, %r8;
	@%p5 bra 	$L__BB4_9;
	mul.wide.s32 	%rd9, %r61, 4;
	add.s64 	%rd10, %rd2, %rd9;
	ld.global.f32 	%f2, [%rd10];
	setp.eq.f32 	%p6, %f2, 0f00000000;
	@%p6 bra 	$L__BB4_9;
	add.s64 	%rd12, %rd1, %rd9;
	ld.global.f32 	%f8, [%rd12];
	div.rn.f32 	%f9, %f8, %f2;
	st.global.f32 	[%rd12], %f9;
$L__BB4_9:
	setp.ge.s32 	%p7, %r60, %r8;
	@%p7 bra 	$L__BB4_12;
	mul.wide.s32 	%rd13, %r60, 4;
	add.s64 	%rd14, %rd2, %rd13;
	ld.global.f32 	%f3, [%rd14];
	setp.eq.f32 	%p8, %f3, 0f00000000;
	@%p8 bra 	$L__BB4_12;
	add.s64 	%rd16, %rd1, %rd13;
	ld.global.f32 	%f10, [%rd16];
	div.rn.f32 	%f11, %f10, %f3;
	st.global.f32 	[%rd16], %f11;
$L__BB4_12:
	setp.ge.s32 	%p9, %r59, %r8;
	@%p9 bra 	$L__BB4_15;
	mul.wide.s32 	%rd17, %r59, 4;
	add.s64 	%rd18, %rd2, %rd17;
	ld.global.f32 	%f4, [%rd18];
	setp.eq.f32 	%p10, %f4, 0f00000000;
	@%p10 bra 	$L__BB4_15;
	add.s64 	%rd20, %rd1, %rd17;
	ld.global.f32 	%f12, [%rd20];
	div.rn.f32 	%f13, %f12, %f4;
	st.global.f32 	[%rd20], %f13;
$L__BB4_15:
	add.s32 	%r62, %r62, 4;
	add.s32 	%r61, %r61, %r14;
	add.s32 	%r60, %r60, %r14;
	add.s32 	%r59, %r59, %r14;
	add.s32 	%r58, %r58, %r14;
	setp.ne.s32 	%p11, %r62, 0;
	@%p11 bra 	$L__BB4_3;
$L__BB4_16:
	setp.eq.s32 	%p12, %r10, 0;
	@%p12 bra 	$L__BB4_22;
	add.s32 	%r55, %r6, %r1;
	add.s32 	%r56, %r3, %r2;
	mad.lo.s32 	%r57, %r63, %r5, %r56;
	mad.lo.s32 	%r65, %r57, %r4, %r55;
	neg.s32 	%r64, %r10;
$L__BB4_18:
	.pragma "nounroll";
	setp.ge.s32 	%p13, %r65, %r8;
	@%p13 bra 	$L__BB4_21;
	mul.wide.s32 	%rd21, %r65, 4;
	add.s64 	%rd22, %rd2, %rd21;
	ld.global.f32 	%f5, [%rd22];
	setp.eq.f32 	%p14, %f5, 0f00000000;
	@%p14 bra 	$L__BB4_21;
	add.s64 	%rd24, %rd1, %rd21;
	ld.global.f32 	%f14, [%rd24];
	div.rn.f32 	%f15, %f14, %f5;
	st.global.f32 	[%rd24], %f15;
$L__BB4_21:
	add.s32 	%r65, %r65, %r7;
	add.s32 	%r64, %r64, 1;
	setp.ne.s32 	%p15, %r64, 0;
	@%p15 bra 	$L__BB4_18;
$L__BB4_22:
	ret;

}
	// .globl	_Z8cuda_sumPfS_iii
.visible .entry _Z8cuda_sumPfS_iii(
	.param .u64 .ptr .align 1 _Z8cuda_sumPfS_iii_param_0,
	.param .u64 .ptr .align 1 _Z8cuda_sumPfS_iii_param_1,
	.param .u32 _Z8cuda_sumPfS_iii_param_2,
	.param .u32 _Z8cuda_sumPfS_iii_param_3,
	.param .u32 _Z8cuda_sumPfS_iii_param_4
)
{
	.reg .pred 	%p<11>;
	.reg .b32 	%r<66>;
	.reg .b32 	%f<16>;
	.reg .b64 	%rd<20>;

	ld.param.u64 	%rd3, [_Z8cuda_sumPfS_iii_param_0];
	ld.param.u64 	%rd4, [_Z8cuda_sumPfS_iii_param_1];
	ld.param.u32 	%r37, [_Z8cuda_sumPfS_iii_param_2];
	ld.param.u32 	%r35, [_Z8cuda_sumPfS_iii_param_3];
	ld.param.u32 	%r36, [_Z8cuda_sumPfS_iii_param_4];
	cvta.to.global.u64 	%rd1, %rd3;
	cvta.to.global.u64 	%rd2, %rd4;
	mov.u32 	%r38, %ctaid.x;
	mov.u32 	%r39, %ntid.x;
	mul.lo.s32 	%r1, %r38, %r39;
	mov.u32 	%r40, %ctaid.y;
	mov.u32 	%r41, %ntid.y;
	mul.lo.s32 	%r2, %r40, %r41;
	mov.u32 	%r3, %tid.y;
	add.s32 	%r4, %r37, 48;
	add.s32 	%r5, %r35, 48;
	setp.lt.s32 	%p1, %r36, -47;
	@%p1 bra 	$L__BB5_17;
	add.s32 	%r43, %r36, 48;
	mov.u32 	%r6, %tid.x;
	mul.lo.s32 	%r7, %r5, %r4;
	mul.lo.s32 	%r8, %r7, %r43;
	max.s32 	%r9, %r43, 1;
	and.b32  	%r10, %r9, 3;
	setp.lt.s32 	%p2, %r43, 4;
	mov.b32 	%r63, 0;
	@%p2 bra 	$L__BB5_12;
	and.b32  	%r63, %r9, 2147483644;
	neg.s32 	%r62, %r63;
	add.s32 	%r44, %r6, %r1;
	add.s32 	%r45, %r3, %r2;
	add.s32 	%r46, %r45, %r35;
	add.s32 	%r47, %r46, 48;
	mad.lo.s32 	%r61, %r47, %r4, %r44;
	shl.b32 	%r48, %r35, 2;
	add.s32 	%r49, %r48, 192;
	mul.lo.s32 	%r14, %r49, %r4;
	shl.b32 	%r50, %r35, 1;
	add.s32 	%r51, %r45, %r50;
	add.s32 	%r52, %r51, 96;
	mad.lo.s32 	%r60, %r52, %r4, %r44;
	mad.lo.s32 	%r53, %r35, 3, %r45;
	add.s32 	%r54, %r53, 144;
	mad.lo.s32 	%r59, %r54, %r4, %r44;
	mad.lo.s32 	%r58, %r45, %r4, %r44;
$L__BB5_3:
	setp.ge.s32 	%p3, %r58, %r8;
	@%p3 bra 	$L__BB5_5;
	mul.wide.s32 	%rd5, %r58, 4;
	add.s64 	%rd6, %rd2, %rd5;
	ld.global.f32 	%f1, [%rd6];
	add.s64 	%rd7, %rd1, %rd5;
	ld.global.f32 	%f2, [%rd7];
	add.f32 	%f3, %f1, %f2;
	st.global.f32 	[%rd7], %f3;
$L__BB5_5:
	setp.ge.s32 	%p4, %r61, %r8;
	@%p4 bra 	$L__BB5_7;
	mul.wide.s32 	%rd8, %r61, 4;
	add.s64 	%rd9, %rd2, %rd8;
	ld.global.f32 	%f4, [%rd9];
	add.s64 	%rd10, %rd1, %rd8;
	ld.global.f32 	%f5, [%rd10];
	add.f32 	%f6, %f4, %f5;
	st.global.f32 	[%rd10], %f6;
$L__BB5_7:
	setp.ge.s32 	%p5, %r60, %r8;
	@%p5 bra 	$L__BB5_9;
	mul.wide.s32 	%rd11, %r60, 4;
	add.s64 	%rd12, %rd2, %rd11;
	ld.global.f32 	%f7, [%rd12];
	add.s64 	%rd13, %rd1, %rd11;
	ld.global.f32 	%f8, [%rd13];
	add.f32 	%f9, %f7, %f8;
	st.global.f32 	[%rd13], %f9;
$L__BB5_9:
	setp.ge.s32 	%p6, %r59, %r8;
	@%p6 bra 	$L__BB5_11;
	mul.wide.s32 	%rd14, %r59, 4;
	add.s64 	%rd15, %rd2, %rd14;
	ld.global.f32 	%f10, [%rd15];
	add.s64 	%rd16, %rd1, %rd14;
	ld.global.f32 	%f11, [%rd16];
	add.f32 	%f12, %f10, %f11;
	st.global.f32 	[%rd16], %f12;
$L__BB5_11:
	add.s32 	%r62, %r62, 4;
	add.s32 	%r61, %r61, %r14;
	add.s32 	%r60, %r60, %r14;
	add.s32 	%r59, %r59, %r14;
	add.s32 	%r58, %r58, %r14;
	setp.ne.s32 	%p7, %r62, 0;
	@%p7 bra 	$L__BB5_3;
$L__BB5_12:
	setp.eq.s32 	%p8, %r10, 0;
	@%p8 bra 	$L__BB5_17;
	add.s32 	%r55, %r6, %r1;
	add.s32 	%r56, %r3, %r2;
	mad.lo.s32 	%r57, %r63, %r5, %r56;
	mad.lo.s32 	%r65, %r57, %r4, %r55;
	neg.s32 	%r64, %r10;
$L__BB5_14:
	.pragma "nounroll";
	setp.ge.s32 	%p9, %r65, %r8;
	@%p9 bra 	$L__BB5_16;
	mul.wide.s32 	%rd17, %r65, 4;
	add.s64 	%rd18, %rd2, %rd17;
	ld.global.f32 	%f13, [%rd18];
	add.s64 	%rd19, %rd1, %rd17;
	ld.global.f32 	%f14, [%rd19];
	add.f32 	%f15, %f13, %f14;
	st.global.f32 	[%rd19], %f15;
$L__BB5_16:
	add.s32 	%r65, %r65, %r7;
	add.s32 	%r64, %r64, 1;
	setp.ne.s32 	%p10, %r64, 0;
	@%p10 bra 	$L__BB5_14;
$L__BB5_17:
	ret;

}
	// .globl	_Z11cuda_cal_g1PfS_S_iii
.visible .entry _Z11cuda_cal_g1PfS_S_iii(
	.param .u64 .ptr .align 1 _Z11cuda_cal_g1PfS_S_iii_param_0,
	.param .u64 .ptr .align 1 _Z11cuda_cal_g1PfS_S_iii_param_1,
	.param .u64 .ptr .align 1 _Z11cuda_cal_g1PfS_S_iii_param_2,
	.param .u32 _Z11cuda_cal_g1PfS_S_iii_param_3,
	.param .u32 _Z11cuda_cal_g1PfS_S_iii_param_4,
	.param .u32 _Z11cuda_cal_g1PfS_S_iii_param_5
)
{
	.reg .pred 	%p<11>;
	.reg .b32 	%r<66>;
	.reg .b32 	%f<21>;
	.reg .b64 	%rd<27>;

	ld.param.u64 	%rd4, [_Z11cuda_cal_g1PfS_S_iii_param_0];
	ld.param.u64 	%rd5, [_Z11cuda_cal_g1PfS_S_iii_param_1];
	ld.param.u64 	%rd6, [_Z11cuda_cal_g1PfS_S_iii_param_2];
	ld.param.u32 	%r37, [_Z11cuda_cal_g1PfS_S_iii_param_3];
	ld.param.u32 	%r35, [_Z11cuda_cal_g1PfS_S_iii_param_4];
	ld.param.u32 	%r36, [_Z11cuda_cal_g1PfS_S_iii_param_5];
	cvta.to.global.u64 	%rd1, %rd4;
	cvta.to.global.u64 	%rd2, %rd6;
	cvta.to.global.u64 	%rd3, %rd5;
	mov.u32 	%r38, %ctaid.x;
	mov.u32 	%r39, %ntid.x;
	mul.lo.s32 	%r1, %r38, %r39;
	mov.u32 	%r40, %ctaid.y;
	mov.u32 	%r41, %ntid.y;
	mul.lo.s32 	%r2, %r40, %r41;
	mov.u32 	%r3, %tid.y;
	add.s32 	%r4, %r37, 48;
	add.s32 	%r5, %r35, 48;
	setp.lt.s32 	%p1, %r36, -47;
	@%p1 bra 	$L__BB6_17;
	add.s32 	%r43, %r36, 48;
	mov.u32 	%r6, %tid.x;
	mul.lo.s32 	%r7, %r5, %r4;
	mul.lo.s32 	%r8, %r7, %r43;
	max.s32 	%r9, %r43, 1;
	and.b32  	%r10, %r9, 3;
	setp.lt.s32 	%p2, %r43, 4;
	mov.b32 	%r63, 0;
	@%p2 bra 	$L__BB6_12;
	and.b32  	%r63, %r9, 2147483644;
	neg.s32 	%r62, %r63;
	add.s32 	%r44, %r6, %r1;
	add.s32 	%r45, %r3, %r2;
	add.s32 	%r46, %r45, %r35;
	add.s32 	%r47, %r46, 48;
	mad.lo.s32 	%r61, %r47, %r4, %r44;
	shl.b32 	%r48, %r35, 2;
	add.s32 	%r49, %r48, 192;
	mul.lo.s32 	%r14, %r49, %r4;
	shl.b32 	%r50, %r35, 1;
	add.s32 	%r51, %r45, %r50;
	add.s32 	%r52, %r51, 96;
	mad.lo.s32 	%r60, %r52, %r4, %r44;
	mad.lo.s32 	%r53, %r35, 3, %r45;
	add.s32 	%r54, %r53, 144;
	mad.lo.s32 	%r59, %r54, %r4, %r44;
	mad.lo.s32 	%r58, %r45, %r4, %r44;
$L__BB6_3:
	setp.ge.s32 	%p3, %r58, %r8;
	@%p3 bra 	$L__BB6_5;
	mul.wide.s32 	%rd7, %r58, 4;
	add.s64 	%rd8, %rd3, %rd7;
	ld.global.f32 	%f1, [%rd8];
	add.s64 	%rd9, %rd2, %rd7;
	ld.global.f32 	%f2, [%rd9];
	add.s64 	%rd10, %rd1, %rd7;
	ld.global.f32 	%f3, [%rd10];
	fma.rn.f32 	%f4, %f1, %f2, %f3;
	st.global.f32 	[%rd10], %f4;
$L__BB6_5:
	setp.ge.s32 	%p4, %r61, %r8;
	@%p4 bra 	$L__BB6_7;
	mul.wide.s32 	%rd11, %r61, 4;
	add.s64 	%rd12, %rd3, %rd11;
	ld.global.f32 	%f5, [%rd12];
	add.s64 	%rd13, %rd2, %rd11;
	ld.global.f32 	%f6, [%rd13];
	add.s64 	%rd14, %rd1, %rd11;
	ld.global.f32 	%f7, [%rd14];
	fma.rn.f32 	%f8, %f5, %f6, %f7;
	st.global.f32 	[%rd14], %f8;
$L__BB6_7:
	setp.ge.s32 	%p5, %r60, %r8;
	@%p5 bra 	$L__BB6_9;
	mul.wide.s32 	%rd15, %r60, 4;
	add.s64 	%rd16, %rd3, %rd15;
	ld.global.f32 	%f9, [%rd16];
	add.s64 	%rd17, %rd2, %rd15;
	ld.global.f32 	%f10, [%rd17];
	add.s64 	%rd18, %rd1, %rd15;
	ld.global.f32 	%f11, [%rd18];
	fma.rn.f32 	%f12, %f9, %f10, %f11;
	st.global.f32 	[%rd18], %f12;
$L__BB6_9:
	setp.ge.s32 	%p6, %r59, %r8;
	@%p6 bra 	$L__BB6_11;
	mul.wide.s32 	%rd19, %r59, 4;
	add.s64 	%rd20, %rd3, %rd19;
	ld.global.f32 	%f13, [%rd20];
	add.s64 	%rd21, %rd2, %rd19;
	ld.global.f32 	%f14, [%rd21];
	add.s64 	%rd22, %rd1, %rd19;
	ld.global.f32 	%f15, [%rd22];
	fma.rn.f32 	%f16, %f13, %f14, %f15;
	st.global.f32 	[%rd22], %f16;
$L__BB6_11:
	add.s32 	%r62, %r62, 4;
	add.s32 	%r61, %r61, %r14;
	add.s32 	%r60, %r60, %r14;
	add.s32 	%r59, %r59, %r14;
	add.s32 	%r58, %r58, %r14;
	setp.ne.s32 	%p7, %r62, 0;
	@%p7 bra 	$L__BB6_3;
$L__BB6_12:
	setp.eq.s32 	%p8, %r10, 0;
	@%p8 bra 	$L__BB6_17;
	add.s32 	%r55, %r6, %r1;
	add.s32 	%r56, %r3, %r2;
	mad.lo.s32 	%r57, %r63, %r5, %r56;
	mad.lo.s32 	%r65, %r57, %r4, %r55;
	neg.s32 	%r64, %r10;
$L__BB6_14:
	.pragma "nounroll";
	setp.ge.s32 	%p9, %r65, %r8;
	@%p9 bra 	$L__BB6_16;
	mul.wide.s32 	%rd23, %r65, 4;
	add.s64 	%rd24, %rd3, %rd23;
	ld.global.f32 	%f17, [%rd24];
	add.s64 	%rd25, %rd2, %rd23;
	ld.global.f32 	%f18, [%rd25];
	add.s64 	%rd26, %rd1, %rd23;
	ld.global.f32 	%f19, [%rd26];
	fma.rn.f32 	%f20, %f17, %f18, %f19;
	st.global.f32 	[%rd26], %f20;
$L__BB6_16:
	add.s32 	%r65, %r65, %r7;
	add.s32 	%r64, %r64, 1;
	setp.ne.s32 	%p10, %r64, 0;
	@%p10 bra 	$L__BB6_14;
$L__BB6_17:
	ret;

}
	// .globl	_Z16cuda_absorb_bndrPfS_iiif
.visible .entry _Z16cuda_absorb_bndrPfS_iiif(
	.param .u64 .ptr .align 1 _Z16cuda_absorb_bndrPfS_iiif_param_0,
	.param .u64 .ptr .align 1 _Z16cuda_absorb_bndrPfS_iiif_param_1,
	.param .u32 _Z16cuda_absorb_bndrPfS_iiif_param_2,
	.param .u32 _Z16cuda_absorb_bndrPfS_iiif_param_3,
	.param .u32 _Z16cuda_absorb_bndrPfS_iiif_param_4,
	.param .f32 _Z16cuda_absorb_bndrPfS_iiif_param_5
)
{
	.reg .pred 	%p<59>;
	.reg .b32 	%r<122>;
	.reg .b32 	%f<27>;
	.reg .b64 	%rd<45>;
	.reg .b64 	%fd<112>;

	ld.param.u32 	%r19, [_Z16cuda_absorb_bndrPfS_iiif_param_4];
	mov.u32 	%r20, %ctaid.x;
	mov.u32 	%r21, %ntid.x;
	mov.u32 	%r22, %tid.x;
	mad.lo.s32 	%r1, %r20, %r21, %r22;
	setp.lt.s32 	%p9, %r19, -47;
	@%p9 bra 	$L__BB7_15;
	ld.param.f32 	%f26, [_Z16cuda_absorb_bndrPfS_iiif_param_5];
	ld.param.u32 	%r115, [_Z16cuda_absorb_bndrPfS_iiif_param_4];
	ld.param.u32 	%r112, [_Z16cuda_absorb_bndrPfS_iiif_param_3];
	ld.param.u32 	%r109, [_Z16cuda_absorb_bndrPfS_iiif_param_2];
	add.s32 	%r25, %r109, 48;
	cvt.f64.f32 	%fd1, %f26;
	mov.f64 	%fd16, 0d4000000000000000;
	{
	.reg .b32 %temp; 
	mov.b64 	{%temp, %r2}, %fd16;
	}
	and.b32  	%r26, %r2, 2146435072;
	setp.eq.s32 	%p10, %r26, 1062207488;
	setp.lt.s32 	%p12, %r2, 0;
	selp.b32 	%r27, 0, 2146435072, %p12;
	and.b32  	%r28, %r2, 2147483647;
	setp.ne.s32 	%p13, %r28, 1071644672;
	and.pred  	%p14, %p10, %p13;
	or.b32  	%r29, %r27, -2147483648;
	mov.u32 	%r30, %ctaid.y;
	mov.u32 	%r31, %ntid.y;
	mov.u32 	%r32, %tid.y;
	mad.lo.s32 	%r33, %r30, %r31, %r32;
	sub.s32 	%r34, %r33, %r112;
	add.s32 	%r35, %r34, -28;
	cvt.rn.f64.s32 	%fd17, %r35;
	div.rn.f64 	%fd2, %fd17, 0d4034000000000000;
	{
	.reg .b32 %temp; 
	mov.b64 	{%temp, %r36}, %fd2;
	}
	abs.f64 	%fd3, %fd2;
	setp.lt.s32 	%p16, %r36, 0;
	and.pred  	%p1, %p16, %p10;
	selp.b32 	%r37, %r36, 0, %p10;
	or.b32  	%r38, %r37, 2146435072;
	selp.b32 	%r39, %r38, %r37, %p12;
	mov.b32 	%r118, 0;
	mov.b64 	%fd4, {%r118, %r39};
	add.f64 	%fd18, %fd2, 0d4000000000000000;
	{
	.reg .b32 %temp; 
	mov.b64 	{%temp, %r40}, %fd18;
	}
	and.b32  	%r41, %r40, 2146435072;
	setp.eq.s32 	%p17, %r41, 2146435072;
	setp.eq.f64 	%p18, %fd3, 0d7FF0000000000000;
	and.pred  	%p2, %p18, %p17;
	selp.b32 	%r42, %r29, %r27, %p14;
	selp.b32 	%r43, %r42, %r27, %p16;
	mov.b64 	%fd5, {%r118, %r43};
	sub.s32 	%r44, 20, %r33;
	cvt.rn.f64.u32 	%fd19, %r44;
	div.rn.f64 	%fd6, %fd19, 0d4034000000000000;
	{
	.reg .b32 %temp; 
	mov.b64 	{%temp, %r45}, %fd6;
	}
	setp.lt.s32 	%p19, %r45, 0;
	and.pred  	%p3, %p19, %p10;
	selp.b32 	%r46, %r45, 0, %p10;
	or.b32  	%r47, %r46, 2146435072;
	selp.b32 	%r48, %r47, %r46, %p12;
	mov.b64 	%fd7, {%r118, %r48};
	add.f64 	%fd20, %fd6, 0d4000000000000000;
	{
	.reg .b32 %temp; 
	mov.b64 	{%temp, %r49}, %fd20;
	}
	and.b32  	%r50, %r49, 2146435072;
	setp.eq.s32 	%p20, %r50, 2146435072;
	setp.eq.f64 	%p21, %fd6, 0d7FF0000000000000;
	and.pred  	%p4, %p21, %p20;
	selp.b32 	%r51, %r42, %r27, %p19;
	mov.b64 	%fd8, {%r118, %r51};
	sub.s32 	%r52, %r1, %r109;
	add.s32 	%r53, %r52, -28;
	cvt.rn.f64.s32 	%fd21, %r53;
	div.rn.f64 	%fd9, %fd21, 0d4034000000000000;
	{
	.reg .b32 %temp; 
	mov.b64 	{%temp, %r54}, %fd9;
	}
	abs.f64 	%fd10, %fd9;
	setp.lt.s32 	%p22, %r54, 0;
	and.pred  	%p5, %p22, %p10;
	selp.b32 	%r55, %r54, 0, %p10;
	or.b32  	%r56, %r55, 2146435072;
	selp.b32 	%r57, %r56, %r55, %p12;
	mov.b64 	%fd11, {%r118, %r57};
	add.f64 	%fd22, %fd9, 0d4000000000000000;
	{
	.reg .b32 %temp; 
	mov.b64 	{%temp, %r58}, %fd22;
	}
	and.b32  	%r59, %r58, 2146435072;
	setp.eq.s32 	%p23, %r59, 2146435072;
	setp.eq.f64 	%p24, %fd10, 0d7FF0000000000000;
	and.pred  	%p6, %p24, %p23;
	selp.b32 	%r60, %r42, %r27, %p22;
	mov.b64 	%fd12, {%r118, %r60};
	sub.s32 	%r61, 20, %r1;
	cvt.rn.f64.u32 	%fd23, %r61;
	div.rn.f64 	%fd13, %fd23, 0d4034000000000000;
	{
	.reg .b32 %temp; 
	mov.b64 	{%temp, %r62}, %fd13;
	}
	setp.lt.s32 	%p25, %r62, 0;
	and.pred  	%p7, %p25, %p10;
	selp.b32 	%r63, %r62, 0, %p10;
	or.b32  	%r64, %r63, 2146435072;
	selp.b32 	%r65, %r64, %r63, %p12;
	mov.b64 	%fd14, {%r118, %r65};
	add.f64 	%fd24, %fd13, 0d4000000000000000;
	{
	.reg .b32 %temp; 
	mov.b64 	{%temp, %r66}, %fd24;
	}
	and.b32  	%r67, %r66, 2146435072;
	setp.eq.s32 	%p26, %r67, 2146435072;
	setp.eq.f64 	%p27, %fd13, 0d7FF0000000000000;
	and.pred  	%p8, %p27, %p26;
	selp.b32 	%r68, %r42, %r27, %p25;
	mov.b64 	%fd15, {%r118, %r68};
	add.s32 	%r69, %r115, 47;
	max.s32 	%r70, %r69, 0;
	neg.s32 	%r121, %r70;
	neg.s32 	%r120, %r115;
	mad.lo.s32 	%r117, %r33, %r25, %r1;
	mov.b32 	%r119, -1;
$L__BB7_2:
	add.s32 	%r119, %r119, 1;
	setp.gt.u32 	%p28, %r119, 19;
	@%p28 bra 	$L__BB7_4;
	ld.param.u64 	%rd40, [_Z16cuda_absorb_bndrPfS_iiif_param_1];
	ld.param.u64 	%rd34, [_Z16cuda_absorb_bndrPfS_iiif_param_0];
	setp.lt.s32 	%p38, %r2, 0;
	and.b32  	%r87, %r2, 2146435072;
	setp.eq.s32 	%p39, %r87, 1062207488;
	add.s32 	%r88, %r118, 20;
	cvt.rn.f64.u32 	%fd45, %r88;
	div.rn.f64 	%fd46, %fd45, 0d4034000000000000;
	{
	.reg .b32 %temp; 
	mov.b64 	{%temp, %r89}, %fd46;
	}
	{ // callseq 1, 0
	.param .b64 param0;
	st.param.f64 	[param0], %fd46;
	.param .b64 retval0;
	call.uni (retval0), 
	__internal_accurate_pow, 
	(
	param0
	);
	ld.param.f64 	%fd47, [retval0];
	} // callseq 1
	setp.lt.s32 	%p40, %r89, 0;
	neg.f64 	%fd49, %fd47;
	selp.f64 	%fd50, %fd49, %fd47, %p39;
	selp.f64 	%fd51, %fd50, %fd47, %p40;
	setp.eq.f64 	%p41, %fd46, 0d0000000000000000;
	selp.b32 	%r90, %r89, 0, %p39;
	or.b32  	%r91, %r90, 2146435072;
	selp.b32 	%r92, %r91, %r90, %p38;
	mov.b32 	%r93, 0;
	mov.b64 	%fd52, {%r93, %r92};
	selp.f64 	%fd53, %fd52, %fd51, %p41;
	add.f64 	%fd54, %fd46, 0d4000000000000000;
	{
	.reg .b32 %temp; 
	mov.b64 	{%temp, %r94}, %fd54;
	}
	and.b32  	%r95, %r94, 2146435072;
	setp.eq.s32 	%p42, %r95, 2146435072;
	setp.eq.f64 	%p43, %fd46, 0d7FF0000000000000;
	and.b32  	%r96, %r2, 2147483647;
	setp.ne.s32 	%p44, %r96, 1071644672;
	selp.b32 	%r97, 0, 2146435072, %p38;
	or.b32  	%r98, %r97, -2147483648;
	selp.b32 	%r99, %r98, %r97, %p44;
	selp.b32 	%r100, %r99, %r97, %p39;
	selp.b32 	%r101, %r100, %r97, %p40;
	mov.b64 	%fd55, {%r93, %r101};
	selp.f64 	%fd56, %fd55, %fd53, %p42;
	selp.f64 	%fd57, %fd56, %fd53, %p43;
	setp.eq.f64 	%p45, %fd46, 0d3FF0000000000000;
	selp.f64 	%fd58, 0d3FF0000000000000, %fd57, %p45;
	fma.rn.f64 	%fd59, %fd58, %fd1, 0d3FF0000000000000;
	cvta.to.global.u64 	%rd8, %rd34;
	mul.wide.s32 	%rd9, %r117, 4;
	add.s64 	%rd10, %rd8, %rd9;
	ld.global.f32 	%f6, [%rd10];
	cvt.f64.f32 	%fd60, %f6;
	mul.f64 	%fd61, %fd59, %fd60;
	cvt.rn.f32.f64 	%f7, %fd61;
	st.global.f32 	[%rd10], %f7;
	cvta.to.global.u64 	%rd11, %rd40;
	add.s64 	%rd12, %rd11, %rd9;
	ld.global.f32 	%f8, [%rd12];
	cvt.f64.f32 	%fd62, %f8;
	mul.f64 	%fd63, %fd59, %fd62;
	cvt.rn.f32.f64 	%f9, %fd63;
	st.global.f32 	[%rd12], %f9;
	bra.uni 	$L__BB7_6;
$L__BB7_4:
	ld.param.u32 	%r116, [_Z16cuda_absorb_bndrPfS_iiif_param_4];
	add.s32 	%r71, %r116, 28;
	setp.lt.s32 	%p29, %r119, %r71;
	@%p29 bra 	$L__BB7_6;
	ld.param.u64 	%rd39, [_Z16cuda_absorb_bndrPfS_iiif_param_1];
	ld.param.u64 	%rd33, [_Z16cuda_absorb_bndrPfS_iiif_param_0];
	setp.lt.s32 	%p30, %r2, 0;
	and.b32  	%r72, %r2, 2146435072;
	setp.eq.s32 	%p31, %r72, 1062207488;
	add.s32 	%r73, %r120, -28;
	cvt.rn.f64.s32 	%fd25, %r73;
	div.rn.f64 	%fd26, %fd25, 0d4034000000000000;
	{
	.reg .b32 %temp; 
	mov.b64 	{%temp, %r74}, %fd26;
	}
	abs.f64 	%fd27, %fd26;
	{ // callseq 0, 0
	.param .b64 param0;
	st.param.f64 	[param0], %fd27;
	.param .b64 retval0;
	call.uni (retval0), 
	__internal_accurate_pow, 
	(
	param0
	);
	ld.param.f64 	%fd28, [retval0];
	} // callseq 0
	setp.lt.s32 	%p32, %r74, 0;
	neg.f64 	%fd30, %fd28;
	selp.f64 	%fd31, %fd30, %fd28, %p31;
	selp.f64 	%fd32, %fd31, %fd28, %p32;
	setp.eq.f64 	%p33, %fd26, 0d0000000000000000;
	selp.b32 	%r75, %r74, 0, %p31;
	or.b32  	%r76, %r75, 2146435072;
	selp.b32 	%r77, %r76, %r75, %p30;
	mov.b32 	%r78, 0;
	mov.b64 	%fd33, {%r78, %r77};
	selp.f64 	%fd34, %fd33, %fd32, %p33;
	add.f64 	%fd35, %fd26, 0d4000000000000000;
	{
	.reg .b32 %temp; 
	mov.b64 	{%temp, %r79}, %fd35;
	}
	and.b32  	%r80, %r79, 2146435072;
	setp.eq.s32 	%p34, %r80, 2146435072;
	setp.eq.f64 	%p35, %fd27, 0d7FF0000000000000;
	and.b32  	%r81, %r2, 2147483647;
	setp.ne.s32 	%p36, %r81, 1071644672;
	selp.b32 	%r82, 0, 2146435072, %p30;
	or.b32  	%r83, %r82, -2147483648;
	selp.b32 	%r84, %r83, %r82, %p36;
	selp.b32 	%r85, %r84, %r82, %p31;
	selp.b32 	%r86, %r85, %r82, %p32;
	mov.b64 	%fd36, {%r78, %r86};
	selp.f64 	%fd37, %fd36, %fd34, %p34;
	selp.f64 	%fd38, %fd37, %fd34, %p35;
	setp.eq.f64 	%p37, %fd26, 0d3FF0000000000000;
	selp.f64 	%fd39, 0d3FF0000000000000, %fd38, %p37;
	fma.rn.f64 	%fd40, %fd39, %fd1, 0d3FF0000000000000;
	cvta.to.global.u64 	%rd3, %rd33;
	mul.wide.s32 	%rd4, %r117, 4;
	add.s64 	%rd5, %rd3, %rd4;
	ld.global.f32 	%f2, [%rd5];
	cvt.f64.f32 	%fd41, %f2;
	mul.f64 	%fd42, %fd40, %fd41;
	cvt.rn.f32.f64 	%f3, %fd42;
	st.global.f32 	[%rd5], %f3;
	cvta.to.global.u64 	%rd6, %rd39;
	add.s64 	%rd7, %rd6, %rd4;
	ld.global.f32 	%f4, [%rd7];
	cvt.f64.f32 	%fd43, %f4;
	mul.f64 	%fd44, %fd40, %fd43;
	cvt.rn.f32.f64 	%f5, %fd44;
	st.global.f32 	[%rd7], %f5;
$L__BB7_6:
	mov.u32 	%r102, %ctaid.y;
	mov.u32 	%r103, %ntid.y;
	mov.u32 	%r104, %tid.y;
	mad.lo.s32 	%r12, %r102, %r103, %r104;
	setp.gt.u32 	%p46, %r12, 19;
	@%p46 bra 	$L__BB7_8;
	ld.param.u64 	%rd42, [_Z16cuda_absorb_bndrPfS_iiif_param_1];
	ld.param.u64 	%rd36, [_Z16cuda_absorb_bndrPfS_iiif_param_0];
	setp.eq.f64 	%p50, %fd6, 0d3FF0000000000000;
	setp.eq.f64 	%p51, %fd6, 0d0000000000000000;
	{ // callseq 3, 0
	.param .b64 param0;
	st.param.f64 	[param0], %fd6;
	.param .b64 retval0;
	call.uni (retval0), 
	__internal_accurate_pow, 
	(
	param0
	);
	ld.param.f64 	%fd76, [retval0];
	} // callseq 3
	neg.f64 	%fd78, %fd76;
	selp.f64 	%fd79, %fd78, %fd76, %p3;
	selp.f64 	%fd80, %fd7, %fd79, %p51;
	selp.f64 	%fd81, %fd8, %fd80, %p4;
	selp.f64 	%fd82, 0d3FF0000000000000, %fd81, %p50;
	fma.rn.f64 	%fd83, %fd82, %fd1, 0d3FF0000000000000;
	cvta.to.global.u64 	%rd18, %rd36;
	mul.wide.s32 	%rd19, %r117, 4;
	add.s64 	%rd20, %rd18, %rd19;
	ld.global.f32 	%f14, [%rd20];
	cvt.f64.f32 	%fd84, %f14;
	mul.f64 	%fd85, %fd83, %fd84;
	cvt.rn.f32.f64 	%f15, %fd85;
	st.global.f32 	[%rd20], %f15;
	cvta.to.global.u64 	%rd21, %rd42;
	add.s64 	%rd22, %rd21, %rd19;
	ld.global.f32 	%f16, [%rd22];
	cvt.f64.f32 	%fd86, %f16;
	mul.f64 	%fd87, %fd83, %fd86;
	cvt.rn.f32.f64 	%f17, %fd87;
	st.global.f32 	[%rd22], %f17;
	bra.uni 	$L__BB7_10;
$L__BB7_8:
	ld.param.u32 	%r113, [_Z16cuda_absorb_bndrPfS_iiif_param_3];
	add.s32 	%r105, %r113, 28;
	setp.lt.s32 	%p47, %r12, %r105;
	@%p47 bra 	$L__BB7_10;
	ld.param.u64 	%rd41, [_Z16cuda_absorb_bndrPfS_iiif_param_1];
	ld.param.u64 	%rd35, [_Z16cuda_absorb_bndrPfS_iiif_param_0];
	setp.eq.f64 	%p48, %fd2, 0d3FF0000000000000;
	setp.eq.f64 	%p49, %fd2, 0d0000000000000000;
	{ // callseq 2, 0
	.param .b64 param0;
	st.param.f64 	[param0], %fd3;
	.param .b64 retval0;
	call.uni (retval0), 
	__internal_accurate_pow, 
	(
	param0
	);
	ld.param.f64 	%fd64, [retval0];
	} // callseq 2
	neg.f64 	%fd66, %fd64;
	selp.f64 	%fd67, %fd66, %fd64, %p1;
	selp.f64 	%fd68, %fd4, %fd67, %p49;
	selp.f64 	%fd69, %fd5, %fd68, %p2;
	selp.f64 	%fd70, 0d3FF0000000000000, %fd69, %p48;
	fma.rn.f64 	%fd71, %fd70, %fd1, 0d3FF0000000000000;
	cvta.to.global.u64 	%rd13, %rd35;
	mul.wide.s32 	%rd14, %r117, 4;
	add.s64 	%rd15, %rd13, %rd14;
	ld.global.f32 	%f10, [%rd15];
	cvt.f64.f32 	%fd72, %f10;
	mul.f64 	%fd73, %fd71, %fd72;
	cvt.rn.f32.f64 	%f11, %fd73;
	st.global.f32 	[%rd15], %f11;
	cvta.to.global.u64 	%rd16, %rd41;
	add.s64 	%rd17, %rd16, %rd14;
	ld.global.f32 	%f12, [%rd17];
	cvt.f64.f32 	%fd74, %f12;
	mul.f64 	%fd75, %fd71, %fd74;
	cvt.rn.f32.f64 	%f13, %fd75;
	st.global.f32 	[%rd17], %f13;
$L__BB7_10:
	setp.gt.s32 	%p52, %r1, 19;
	@%p52 bra 	$L__BB7_12;
	ld.param.u64 	%rd44, [_Z16cuda_absorb_bndrPfS_iiif_param_1];
	ld.param.u64 	%rd38, [_Z16cuda_absorb_bndrPfS_iiif_param_0];
	setp.eq.f64 	%p56, %fd13, 0d3FF0000000000000;
	setp.eq.f64 	%p57, %fd13, 0d0000000000000000;
	{ // callseq 5, 0
	.param .b64 param0;
	st.param.f64 	[param0], %fd13;
	.param .b64 retval0;
	call.uni (retval0), 
	__internal_accurate_pow, 
	(
	param0
	);
	ld.param.f64 	%fd100, [retval0];
	} // callseq 5
	neg.f64 	%fd102, %fd100;
	selp.f64 	%fd103, %fd102, %fd100, %p7;
	selp.f64 	%fd104, %fd14, %fd103, %p57;
	selp.f64 	%fd105, %fd15, %fd104, %p8;
	selp.f64 	%fd106, 0d3FF0000000000000, %fd105, %p56;
	fma.rn.f64 	%fd107, %fd106, %fd1, 0d3FF0000000000000;
	cvta.to.global.u64 	%rd28, %rd38;
	mul.wide.s32 	%rd29, %r117, 4;
	add.s64 	%rd30, %rd28, %rd29;
	ld.global.f32 	%f22, [%rd30];
	cvt.f64.f32 	%fd108, %f22;
	mul.f64 	%fd109, %fd107, %fd108;
	cvt.rn.f32.f64 	%f23, %fd109;
	st.global.f32 	[%rd30], %f23;
	cvta.to.global.u64 	%rd31, %rd44;
	add.s64 	%rd32, %rd31, %rd29;
	ld.global.f32 	%f24, [%rd32];
	cvt.f64.f32 	%fd110, %f24;
	mul.f64 	%fd111, %fd107, %fd110;
	cvt.rn.f32.f64 	%f25, %fd111;
	st.global.f32 	[%rd32], %f25;
	bra.uni 	$L__BB7_14;
$L__BB7_12:
	ld.param.u32 	%r110, [_Z16cuda_absorb_bndrPfS_iiif_param_2];
	add.s32 	%r106, %r110, 28;
	setp.lt.s32 	%p53, %r1, %r106;
	@%p53 bra 	$L__BB7_14;
	ld.param.u64 	%rd43, [_Z16cuda_absorb_bndrPfS_iiif_param_1];
	ld.param.u64 	%rd37, [_Z16cuda_absorb_bndrPfS_iiif_param_0];
	setp.eq.f64 	%p54, %fd9, 0d3FF0000000000000;
	setp.eq.f64 	%p55, %fd9, 0d0000000000000000;
	{ // callseq 4, 0
	.param .b64 param0;
	st.param.f64 	[param0], %fd10;
	.param .b64 retval0;
	call.uni (retval0), 
	__internal_accurate_pow, 
	(
	param0
	);
	ld.param.f64 	%fd88, [retval0];
	} // callseq 4
	neg.f64 	%fd90, %fd88;
	selp.f64 	%fd91, %fd90, %fd88, %p5;
	selp.f64 	%fd92, %fd11, %fd91, %p55;
	selp.f64 	%fd93, %fd12, %fd92, %p6;
	selp.f64 	%fd94, 0d3FF0000000000000, %fd93, %p54;
	fma.rn.f64 	%fd95, %fd94, %fd1, 0d3FF0000000000000;
	cvta.to.global.u64 	%rd23, %rd37;
	mul.wide.s32 	%rd24, %r117, 4;
	add.s64 	%rd25, %rd23, %rd24;
	ld.global.f32 	%f18, [%rd25];
	cvt.f64.f32 	%fd96, %f18;
	mul.f64 	%fd97, %fd95, %fd96;
	cvt.rn.f32.f64 	%f19, %fd97;
	st.global.f32 	[%rd25], %f19;
	cvta.to.global.u64 	%rd26, %rd43;
	add.s64 	%rd27, %rd26, %rd24;
	ld.global.f32 	%f20, [%rd27];
	cvt.f64.f32 	%fd98, %f20;
	mul.f64 	%fd99, %fd95, %fd98;
	cvt.rn.f32.f64 	%f21, %fd99;
	st.global.f32 	[%rd27], %f21;
$L__BB7_14:
	ld.param.u32 	%r114, [_Z16cuda_absorb_bndrPfS_iiif_param_3];
	ld.param.u32 	%r111, [_Z16cuda_absorb_bndrPfS_iiif_param_2];
	add.s32 	%r121, %r121, 1;
	add.s32 	%r120, %r120, 1;
	add.s32 	%r118, %r118, -1;
	add.s32 	%r107, %r114, 48;
	add.s32 	%r108, %r111, 48;
	mad.lo.s32 	%r117, %r107, %r108, %r117;
	setp.ne.s32 	%p58, %r121, 1;
	@%p58 bra 	$L__BB7_2;
$L__BB7_15:
	ret;

}
	// .globl	_Z18cuda_cal_residualsPfS_S_S_iiii
.visible .entry _Z18cuda_cal_residualsPfS_S_S_iiii(
	.param .u64 .ptr .align 1 _Z18cuda_cal_residualsPfS_S_S_iiii_param_0,
	.param .u64 .ptr .align 1 _Z18cuda_cal_residualsPfS_S_S_iiii_param_1,
	.param .u64 .ptr .align 1 _Z18cuda_cal_residualsPfS_S_S_iiii_param_2,
	.param .u64 .ptr .align 1 _Z18cuda_cal_residualsPfS_S_S_iiii_param_3,
	.param .u32 _Z18cuda_cal_residualsPfS_S_S_iiii_param_4,
	.param .u32 _Z18cuda_cal_residualsPfS_S_S_iiii_param_5,
	.param .u32 _Z18cuda_cal_residualsPfS_S_S_iiii_param_6,
	.param .u32 _Z18cuda_cal_residualsPfS_S_S_iiii_param_7
)
{
	.reg .pred 	%p<27>;
	.reg .b32 	%r<97>;
	.reg .b32 	%f<143>;
	.reg .b64 	%rd<99>;

	ld.param.u64 	%rd5, [_Z18cuda_cal_residualsPfS_S_S_iiii_param_0];
	ld.param.u64 	%rd6, [_Z18cuda_cal_residualsPfS_S_S_iiii_param_1];
	ld.param.u64 	%rd7, [_Z18cuda_cal_residualsPfS_S_S_iiii_param_2];
	ld.param.u64 	%rd8, [_Z18cuda_cal_residualsPfS_S_S_iiii_param_3];
	ld.param.u32 	%r58, [_Z18cuda_cal_residualsPfS_S_S_iiii_param_4];
	ld.param.u32 	%r59, [_Z18cuda_cal_residualsPfS_S_S_iiii_param_5];
	ld.param.u32 	%r60, [_Z18cuda_cal_residualsPfS_S_S_iiii_param_6];
	ld.param.u32 	%r61, [_Z18cuda_cal_residualsPfS_S_S_iiii_param_7];
	cvta.to.global.u64 	%rd1, %rd5;
	cvta.to.global.u64 	%rd2, %rd8;
	cvta.to.global.u64 	%rd3, %rd7;
	cvta.to.global.u64 	%rd4, %rd6;
	mov.u32 	%r62, %ctaid.x;
	mov.u32 	%r63, %ntid.x;
	mov.u32 	%r64, %tid.x;
	mad.lo.s32 	%r1, %r62, %r63, %r64;
	mov.u32 	%r65, %ctaid.y;
	mov.u32 	%r66, %ntid.y;
	mul.lo.s32 	%r2, %r65, %r66;
	mov.u32 	%r3, %tid.y;
	add.s32 	%r4, %r2, %r3;
	setp.ge.s32 	%p1, %r1, %r61;
	setp.lt.s32 	%p2, %r60, 1;
	or.pred  	%p3, %p1, %p2;
	@%p3 bra 	$L__BB8_57;
	and.b32  	%r5, %r60, 7;
	setp.lt.u32 	%p4, %r60, 8;
	mov.b32 	%r95, 0;
	@%p4 bra 	$L__BB8_28;
	and.b32  	%r68, %r60, 2147483640;
	neg.s32 	%r93, %r68;
	add.s32 	%r69, %r3, %r59;
	add.s32 	%r70, %r69, %r2;
	mad.lo.s32 	%r92, %r61, %r70, %r1;
	mul.lo.s32 	%r8, %r61, %r59;
	shl.b32 	%r71, %r59, 1;
	add.s32 	%r72, %r4, %r71;
	mad.lo.s32 	%r91, %r61, %r72, %r1;
	mad.lo.s32 	%r73, %r59, 3, %r4;
	mad.lo.s32 	%r90, %r61, %r73, %r1;
	shl.b32 	%r74, %r59, 2;
	add.s32 	%r75, %r4, %r74;
	mad.lo.s32 	%r89, %r61, %r75, %r1;
	mad.lo.s32 	%r76, %r59, 5, %r4;
	mad.lo.s32 	%r88, %r61, %r76, %r1;
	mad.lo.s32 	%r77, %r59, 6, %r4;
	mad.lo.s32 	%r87, %r61, %r77, %r1;
	mad.lo.s32 	%r78, %r59, 7, %r4;
	mad.lo.s32 	%r86, %r61, %r78, %r1;
	mad.lo.s32 	%r85, %r61, %r4, %r1;
$L__BB8_3:
	.pragma "nounroll";
	setp.lt.s32 	%p5, %r85, %r58;
	@%p5 bra 	$L__BB8_5;
	mul.wide.s32 	%rd9, %r85, 4;
	add.s64 	%rd10, %rd2, %rd9;
	ld.global.f32 	%f117, [%rd10];
	bra.uni 	$L__BB8_6;
$L__BB8_5:
	mul.wide.s32 	%rd11, %r85, 4;
	add.s64 	%rd12, %rd4, %rd11;
	ld.global.f32 	%f79, [%rd12];
	add.s64 	%rd13, %rd3, %rd11;
	ld.global.f32 	%f80, [%rd13];
	sub.f32 	%f117, %f79, %f80;
	add.s64 	%rd14, %rd2, %rd11;
	st.global.f32 	[%rd14], %f117;
$L__BB8_6:
	ld.global.f32 	%f81, [%rd1];
	fma.rn.f32 	%f118, %f117, %f117, %f81;
	st.global.f32 	[%rd1], %f118;
	add.s32 	%r25, %r8, %r85;
	setp.lt.s32 	%p6, %r25, %r58;
	@%p6 bra 	$L__BB8_8;
	mul.wide.s32 	%rd15, %r92, 4;
	add.s64 	%rd16, %rd2, %rd15;
	ld.global.f32 	%f119, [%rd16];
	bra.uni 	$L__BB8_9;
$L__BB8_8:
	mul.wide.s32 	%rd17, %r92, 4;
	add.s64 	%rd18, %rd4, %rd17;
	ld.global.f32 	%f82, [%rd18];
	add.s64 	%rd19, %rd3, %rd17;
	ld.global.f32 	%f83, [%rd19];
	sub.f32 	%f119, %f82, %f83;
	add.s64 	%rd20, %rd2, %rd17;
	st.global.f32 	[%rd20], %f119;
	ld.global.f32 	%f118, [%rd1];
$L__BB8_9:
	fma.rn.f32 	%f120, %f119, %f119, %f118;
	st.global.f32 	[%rd1], %f120;
	add.s32 	%r26, %r8, %r25;
	setp.lt.s32 	%p7, %r26, %r58;
	@%p7 bra 	$L__BB8_11;
	mul.wide.s32 	%rd21, %r91, 4;
	add.s64 	%rd22, %rd2, %rd21;
	ld.global.f32 	%f121, [%rd22];
	bra.uni 	$L__BB8_12;
$L__BB8_11:
	mul.wide.s32 	%rd23, %r91, 4;
	add.s64 	%rd24, %rd4, %rd23;
	ld.global.f32 	%f84, [%rd24];
	add.s64 	%rd25, %rd3, %rd23;
	ld.global.f32 	%f85, [%rd25];
	sub.f32 	%f121, %f84, %f85;
	add.s64 	%rd26, %rd2, %rd23;
	st.global.f32 	[%rd26], %f121;
	ld.global.f32 	%f120, [%rd1];
$L__BB8_12:
	fma.rn.f32 	%f122, %f121, %f121, %f120;
	st.global.f32 	[%rd1], %f122;
	add.s32 	%r27, %r8, %r26;
	setp.lt.s32 	%p8, %r27, %r58;
	@%p8 bra 	$L__BB8_14;
	mul.wide.s32 	%rd27, %r90, 4;
	add.s64 	%rd28, %rd2, %rd27;
	ld.global.f32 	%f123, [%rd28];
	bra.uni 	$L__BB8_15;
$L__BB8_14:
	mul.wide.s32 	%rd29, %r90, 4;
	add.s64 	%rd30, %rd4, %rd29;
	ld.global.f32 	%f86, [%rd30];
	add.s64 	%rd31, %rd3, %rd29;
	ld.global.f32 	%f87, [%rd31];
	sub.f32 	%f123, %f86, %f87;
	add.s64 	%rd32, %rd2, %rd29;
	st.global.f32 	[%rd32], %f123;
	ld.global.f32 	%f122, [%rd1];
$L__BB8_15:
	fma.rn.f32 	%f124, %f123, %f123, %f122;
	st.global.f32 	[%rd1], %f124;
	add.s32 	%r28, %r8, %r27;
	setp.lt.s32 	%p9, %r28, %r58;
	@%p9 bra 	$L__BB8_17;
	mul.wide.s32 	%rd33, %r89, 4;
	add.s64 	%rd34, %rd2, %rd33;
	ld.global.f32 	%f125, [%rd34];
	bra.uni 	$L__BB8_18;
$L__BB8_17:
	mul.wide.s32 	%rd35, %r89, 4;
	add.s64 	%rd36, %rd4, %rd35;
	ld.global.f32 	%f88, [%rd36];
	add.s64 	%rd37, %rd3, %rd35;
	ld.global.f32 	%f89, [%rd37];
	sub.f32 	%f125, %f88, %f89;
	add.s64 	%rd38, %rd2, %rd35;
	st.global.f32 	[%rd38], %f125;
	ld.global.f32 	%f124, [%rd1];
$L__BB8_18:
	fma.rn.f32 	%f126, %f125, %f125, %f124;
	st.global.f32 	[%rd1], %f126;
	add.s32 	%r29, %r8, %r28;
	setp.lt.s32 	%p10, %r29, %r58;
	@%p10 bra 	$L__BB8_20;
	mul.wide.s32 	%rd39, %r88, 4;
	add.s64 	%rd40, %rd2, %rd39;
	ld.global.f32 	%f127, [%rd40];
	bra.uni 	$L__BB8_21;
$L__BB8_20:
	mul.wide.s32 	%rd41, %r88, 4;
	add.s64 	%rd42, %rd4, %rd41;
	ld.global.f32 	%f90, [%rd42];
	add.s64 	%rd43, %rd3, %rd41;
	ld.global.f32 	%f91, [%rd43];
	sub.f32 	%f127, %f90, %f91;
	add.s64 	%rd44, %rd2, %rd41;
	st.global.f32 	[%rd44], %f127;
	ld.global.f32 	%f126, [%rd1];
$L__BB8_21:
	fma.rn.f32 	%f128, %f127, %f127, %f126;
	st.global.f32 	[%rd1], %f128;
	add.s32 	%r30, %r8, %r29;
	setp.lt.s32 	%p11, %r30, %r58;
	@%p11 bra 	$L__BB8_23;
	mul.wide.s32 	%rd45, %r87, 4;
	add.s64 	%rd46, %rd2, %rd45;
	ld.global.f32 	%f129, [%rd46];
	bra.uni 	$L__BB8_24;
$L__BB8_23:
	mul.wide.s32 	%rd47, %r87, 4;
	add.s64 	%rd48, %rd4, %rd47;
	ld.global.f32 	%f92, [%rd48];
	add.s64 	%rd49, %rd3, %rd47;
	ld.global.f32 	%f93, [%rd49];
	sub.f32 	%f129, %f92, %f93;
	add.s64 	%rd50, %rd2, %rd47;
	st.global.f32 	[%rd50], %f129;
	ld.global.f32 	%f128, [%rd1];
$L__BB8_24:
	fma.rn.f32 	%f130, %f129, %f129, %f128;
	st.global.f32 	[%rd1], %f130;
	add.s32 	%r79, %r8, %r30;
	setp.lt.s32 	%p12, %r79, %r58;
	@%p12 bra 	$L__BB8_26;
	mul.wide.s32 	%rd51, %r86, 4;
	add.s64 	%rd52, %rd2, %rd51;
	ld.global.f32 	%f131, [%rd52];
	bra.uni 	$L__BB8_27;
$L__BB8_26:
	mul.wide.s32 	%rd53, %r86, 4;
	add.s64 	%rd54, %rd4, %rd53;
	ld.global.f32 	%f94, [%rd54];
	add.s64 	%rd55, %rd3, %rd53;
	ld.global.f32 	%f95, [%rd55];
	sub.f32 	%f131, %f94, %f95;
	add.s64 	%rd56, %rd2, %rd53;
	st.global.f32 	[%rd56], %f131;
	ld.global.f32 	%f130, [%rd1];
$L__BB8_27:
	and.b32  	%r95, %r60, 2147483640;
	fma.rn.f32 	%f96, %f131, %f131, %f130;
	st.global.f32 	[%rd1], %f96;
	add.s32 	%r93, %r93, 8;
	shl.b32 	%r80, %r8, 3;
	add.s32 	%r92, %r92, %r80;
	add.s32 	%r91, %r91, %r80;
	add.s32 	%r90, %r90, %r80;
	add.s32 	%r89, %r89, %r80;
	add.s32 	%r88, %r88, %r80;
	add.s32 	%r87, %r87, %r80;
	add.s32 	%r86, %r86, %r80;
	add.s32 	%r85, %r85, %r80;
	setp.ne.s32 	%p13, %r93, 0;
	@%p13 bra 	$L__BB8_3;
$L__BB8_28:
	setp.eq.s32 	%p14, %r5, 0;
	@%p14 bra 	$L__BB8_57;
	and.b32  	%r42, %r60, 3;
	setp.lt.u32 	%p15, %r5, 4;
	@%p15 bra 	$L__BB8_43;
	mad.lo.s32 	%r43, %r95, %r59, %r4;
	mad.lo.s32 	%r44, %r43, %r61, %r1;
	setp.lt.s32 	%p16, %r44, %r58;
	@%p16 bra 	$L__BB8_32;
	mul.wide.s32 	%rd57, %r44, 4;
	add.s64 	%rd58, %rd2, %rd57;
	ld.global.f32 	%f132, [%rd58];
	bra.uni 	$L__BB8_33;
$L__BB8_32:
	mul.wide.s32 	%rd59, %r44, 4;
	add.s64 	%rd60, %rd4, %rd59;
	ld.global.f32 	%f97, [%rd60];
	add.s64 	%rd61, %rd3, %rd59;
	ld.global.f32 	%f98, [%rd61];
	sub.f32 	%f132, %f97, %f98;
	add.s64 	%rd62, %rd2, %rd59;
	st.global.f32 	[%rd62], %f132;
$L__BB8_33:
	ld.global.f32 	%f99, [%rd1];
	fma.rn.f32 	%f133, %f132, %f132, %f99;
	st.global.f32 	[%rd1], %f133;
	add.s32 	%r45, %r43, %r59;
	mad.lo.s32 	%r46, %r45, %r61, %r1;
	setp.lt.s32 	%p17, %r46, %r58;
	@%p17 bra 	$L__BB8_35;
	mul.wide.s32 	%rd63, %r46, 4;
	add.s64 	%rd64, %rd2, %rd63;
	ld.global.f32 	%f134, [%rd64];
	bra.uni 	$L__BB8_36;
$L__BB8_35:
	mul.wide.s32 	%rd65, %r46, 4;
	add.s64 	%rd66, %rd4, %rd65;
	ld.global.f32 	%f100, [%rd66];
	add.s64 	%rd67, %rd3, %rd65;
	ld.global.f32 	%f101, [%rd67];
	sub.f32 	%f134, %f100, %f101;
	add.s64 	%rd68, %rd2, %rd65;
	st.global.f32 	[%rd68], %f134;
	ld.global.f32 	%f133, [%rd1];
$L__BB8_36:
	fma.rn.f32 	%f135, %f134, %f134, %f133;
	st.global.f32 	[%rd1], %f135;
	add.s32 	%r47, %r45, %r59;
	mad.lo.s32 	%r48, %r47, %r61, %r1;
	setp.lt.s32 	%p18, %r48, %r58;
	@%p18 bra 	$L__BB8_38;
	mul.wide.s32 	%rd69, %r48, 4;
	add.s64 	%rd70, %rd2, %rd69;
	ld.global.f32 	%f136, [%rd70];
	bra.uni 	$L__BB8_39;
$L__BB8_38:
	mul.wide.s32 	%rd71, %r48, 4;
	add.s64 	%rd72, %rd4, %rd71;
	ld.global.f32 	%f102, [%rd72];
	add.s64 	%rd73, %rd3, %rd71;
	ld.global.f32 	%f103, [%rd73];
	sub.f32 	%f136, %f102, %f103;
	add.s64 	%rd74, %rd2, %rd71;
	st.global.f32 	[%rd74], %f136;
	ld.global.f32 	%f135, [%rd1];
$L__BB8_39:
	fma.rn.f32 	%f137, %f136, %f136, %f135;
	st.global.f32 	[%rd1], %f137;
	add.s32 	%r81, %r47, %r59;
	mad.lo.s32 	%r49, %r81, %r61, %r1;
	setp.lt.s32 	%p19, %r49, %r58;
	@%p19 bra 	$L__BB8_41;
	mul.wide.s32 	%rd75, %r49, 4;
	add.s64 	%rd76, %rd2, %rd75;
	ld.global.f32 	%f138, [%rd76];
	bra.uni 	$L__BB8_42;
$L__BB8_41:
	mul.wide.s32 	%rd77, %r49, 4;
	add.s64 	%rd78, %rd4, %rd77;
	ld.global.f32 	%f104, [%rd78];
	add.s64 	%rd79, %rd3, %rd77;
	ld.global.f32 	%f105, [%rd79];
	sub.f32 	%f138, %f104, %f105;
	add.s64 	%rd80, %rd2, %rd77;
	st.global.f32 	[%rd80], %f138;
	ld.global.f32 	%f137, [%rd1];
$L__BB8_42:
	fma.rn.f32 	%f106, %f138, %f138, %f137;
	st.global.f32 	[%rd1], %f106;
	add.s32 	%r95, %r95, 4;
$L__BB8_43:
	setp.eq.s32 	%p20, %r42, 0;
	@%p20 bra 	$L__BB8_57;
	setp.eq.s32 	%p21, %r42, 1;
	@%p21 bra 	$L__BB8_52;
	mad.lo.s32 	%r52, %r95, %r59, %r4;
	mad.lo.s32 	%r53, %r52, %r61, %r1;
	setp.lt.s32 	%p22, %r53, %r58;
	@%p22 bra 	$L__BB8_47;
	mul.wide.s32 	%rd81, %r53, 4;
	add.s64 	%rd82, %rd2, %rd81;
	ld.global.f32 	%f139, [%rd82];
	bra.uni 	$L__BB8_48;
$L__BB8_47:
	mul.wide.s32 	%rd83, %r53, 4;
	add.s64 	%rd84, %rd4, %rd83;
	ld.global.f32 	%f107, [%rd84];
	add.s64 	%rd85, %rd3, %rd83;
	ld.global.f32 	%f108, [%rd85];
	sub.f32 	%f139, %f107, %f108;
	add.s64 	%rd86, %rd2, %rd83;
	st.global.f32 	[%rd86], %f139;
$L__BB8_48:
	ld.global.f32 	%f109, [%rd1];
	fma.rn.f32 	%f140, %f139, %f139, %f109;
	st.global.f32 	[%rd1], %f140;
	add.s32 	%r82, %r52, %r59;
	mad.lo.s32 	%r54, %r82, %r61, %r1;
	setp.lt.s32 	%p23, %r54, %r58;
	@%p23 bra 	$L__BB8_50;
	mul.wide.s32 	%rd87, %r54, 4;
	add.s64 	%rd88, %rd2, %rd87;
	ld.global.f32 	%f141, [%rd88];
	bra.uni 	$L__BB8_51;
$L__BB8_50:
	mul.wide.s32 	%rd89, %r54, 4;
	add.s64 	%rd90, %rd4, %rd89;
	ld.global.f32 	%f110, [%rd90];
	add.s64 	%rd91, %rd3, %rd89;
	ld.global.f32 	%f111, [%rd91];
	sub.f32 	%f141, %f110, %f111;
	add.s64 	%rd92, %rd2, %rd89;
	st.global.f32 	[%rd92], %f141;
	ld.global.f32 	%f140, [%rd1];
$L__BB8_51:
	fma.rn.f32 	%f112, %f141, %f141, %f140;
	st.global.f32 	[%rd1], %f112;
	add.s32 	%r95, %r95, 2;
$L__BB8_52:
	and.b32  	%r83, %r60, 1;
	setp.eq.b32 	%p24, %r83, 1;
	not.pred 	%p25, %p24;
	@%p25 bra 	$L__BB8_57;
	mad.lo.s32 	%r84, %r95, %r59, %r4;
	mad.lo.s32 	%r57, %r84, %r61, %r1;
	setp.lt.s32 	%p26, %r57, %r58;
	@%p26 bra 	$L__BB8_55;
	mul.wide.s32 	%rd93, %r57, 4;
	add.s64 	%rd94, %rd2, %rd93;
	ld.global.f32 	%f142, [%rd94];
	bra.uni 	$L__BB8_56;
$L__BB8_55:
	mul.wide.s32 	%rd95, %r57, 4;
	add.s64 	%rd96, %rd4, %rd95;
	ld.global.f32 	%f113, [%rd96];
	add.s64 	%rd97, %rd3, %rd95;
	ld.global.f32 	%f114, [%rd97];
	sub.f32 	%f142, %f113, %f114;
	add.s64 	%rd98, %rd2, %rd95;
	st.global.f32 	[%rd98], %f142;
$L__BB8_56:
	ld.global.f32 	%f115, [%rd1];
	fma.rn.f32 	%f116, %f142, %f142, %f115;
	st.global.f32 	[%rd1], %f116;
$L__BB8_57:
	ret;

}
	// .globl	_Z19cuda_ricker_waveletPfffif
.visible .entry _Z19cuda_ricker_waveletPfffif(
	.param .u64 .ptr .align 1 _Z19cuda_ricker_waveletPfffif_param_0,
	.param .f32 _Z19cuda_ricker_waveletPfffif_param_1,
	.param .f32 _Z19cuda_ricker_waveletPfffif_param_2,
	.param .u32 _Z19cuda_ricker_waveletPfffif_param_3,
	.param .f32 _Z19cuda_ricker_waveletPfffif_param_4
)
{
	.reg .pred 	%p<2>;
	.reg .b32 	%r<8>;
	.reg .b32 	%f<22>;
	.reg .b64 	%rd<5>;
	.reg .b64 	%fd<14>;

	ld.param.u64 	%rd1, [_Z19cuda_ricker_waveletPfffif_param_0];
	ld.param.f32 	%f1, [_Z19cuda_ricker_waveletPfffif_param_1];
	ld.param.f32 	%f2, [_Z19cuda_ricker_waveletPfffif_param_2];
	ld.param.u32 	%r2, [_Z19cuda_ricker_waveletPfffif_param_3];
	mov.u32 	%r3, %tid.x;
	mov.u32 	%r4, %ntid.x;
	mov.u32 	%r5, %ctaid.x;
	mad.lo.s32 	%r1, %r4, %r5, %r3;
	setp.ge.s32 	%p1, %r1, %r2;
	@%p1 bra 	$L__BB9_2;
	cvta.to.global.u64 	%rd2, %rd1;
	cvt.f64.f32 	%fd1, %f1;
	mul.f64 	%fd2, %fd1, 0d400921FB542FE938;
	cvt.rn.f32.s32 	%f3, %r1;
	mul.f32 	%f4, %f2, %f3;
	cvt.f64.f32 	%fd3, %f4;
	rcp.rn.f64 	%fd4, %fd1;
	sub.f64 	%fd5, %fd3, %fd4;
	cvt.rn.f32.f64 	%f5, %fd5;
	abs.f32 	%f6, %f5;
	cvt.f64.f32 	%fd6, %f6;
	mul.f64 	%fd7, %fd2, %fd6;
	cvt.rn.f32.f64 	%f7, %fd7;
	mul.f32 	%f8, %f7, %f7;
	cvt.f64.f32 	%fd8, %f8;
	add.f64 	%fd9, %fd8, %fd8;
	mov.f64 	%fd10, 0d3FF0000000000000;
	sub.f64 	%fd11, %fd10, %fd9;
	fma.rn.f32 	%f9, %f8, 0fBBBB989D, 0f3F000000;
	cvt.sat.f32.f32 	%f10, %f9;
	mov.f32 	%f11, 0f4B400001;
	mov.f32 	%f12, 0f437C0000;
	fma.rm.f32 	%f13, %f10, %f12, %f11;
	add.f32 	%f14, %f13, 0fCB40007F;
	neg.f32 	%f15, %f14;
	fma.rn.f32 	%f16, %f8, 0fBFB8AA3B, %f15;
	fma.rn.f32 	%f17, %f8, 0fB2A57060, %f16;
	mov.b32 	%r6, %f13;
	shl.b32 	%r7, %r6, 23;
	mov.b32 	%f18, %r7;
	ex2.approx.ftz.f32 	%f19, %f17;
	mul.f32 	%f20, %f19, %f18;
	cvt.f64.f32 	%fd12, %f20;
	mul.f64 	%fd13, %fd11, %fd12;
	cvt.rn.f32.f64 	%f21, %fd13;
	mul.wide.s32 	%rd3, %r1, 4;
	add.s64 	%rd4, %rd2, %rd3;
	st.global.f32 	[%rd4], %f21;
$L__BB9_2:
	ret;

}
	// .globl	_Z10cuda_set_sPiiiiiiiiiiii
.visible .entry _Z10cuda_set_sPiiiiiiiiiiii(
	.param .u64 .ptr .align 1 _Z10cuda_set_sPiiiiiiiiiiii_param_0,
	.param .u32 _Z10cuda_set_sPiiiiiiiiiiii_param_1,
	.param .u32 _Z10cuda_set_sPiiiiiiiiiiii_param_2,
	.param .u32 _Z10cuda_set_sPiiiiiiiiiiii_param_3,
	.param .u32 _Z10cuda_set_sPiiiiiiiiiiii_param_4,
	.param .u32 _Z10cuda_set_sPiiiiiiiiiiii_param_5,
	.param .u32 _Z10cuda_set_sPiiiiiiiiiiii_param_6,
	.param .u32 _Z10cuda_set_sPiiiiiiiiiiii_param_7,
	.param .u32 _Z10cuda_set_sPiiiiiiiiiiii_param_8,
	.param .u32 _Z10cuda_set_sPiiiiiiiiiiii_param_9,
	.param .u32 _Z10cuda_set_sPiiiiiiiiiiii_param_10,
	.param .u32 _Z10cuda_set_sPiiiiiiiiiiii_param_11
)
{
	.reg .pred 	%p<2>;
	.reg .b32 	%r<26>;
	.reg .b64 	%rd<5>;

	ld.param.u64 	%rd1, [_Z10cuda_set_sPiiiiiiiiiiii_param_0];
	ld.param.u32 	%r2, [_Z10cuda_set_sPiiiiiiiiiiii_param_1];
	ld.param.u32 	%r3, [_Z10cuda_set_sPiiiiiiiiiiii_param_2];
	ld.param.u32 	%r4, [_Z10cuda_set_sPiiiiiiiiiiii_param_3];
	ld.param.u32 	%r5, [_Z10cuda_set_sPiiiiiiiiiiii_param_5];
	ld.param.u32 	%r6, [_Z10cuda_set_sPiiiiiiiiiiii_param_6];
	ld.param.u32 	%r10, [_Z10cuda_set_sPiiiiiiiiiiii_param_7];
	ld.param.u32 	%r7, [_Z10cuda_set_sPiiiiiiiiiiii_param_8];
	ld.param.u32 	%r8, [_Z10cuda_set_sPiiiiiiiiiiii_param_9];
	ld.param.u32 	%r9, [_Z10cuda_set_sPiiiiiiiiiiii_param_10];
	mov.u32 	%r11, %tid.x;
	mov.u32 	%r12, %ntid.x;
	mov.u32 	%r13, %ctaid.x;
	mad.lo.s32 	%r1, %r12, %r13, %r11;
	setp.ge.s32 	%p1, %r1, %r10;
	@%p1 bra 	$L__BB10_2;
	cvta.to.global.u64 	%rd2, %rd1;
	add.s32 	%r14, %r9, 48;
	add.s32 	%r15, %r8, 48;
	div.s32 	%r16, %r1, %r7;
	mul.lo.s32 	%r17, %r16, %r7;
	sub.s32 	%r18, %r1, %r17;
	mad.lo.s32 	%r19, %r18, %r5, %r3;
	mad.lo.s32 	%r20, %r16, %r6, %r4;
	add.s32 	%r21, %r20, 24;
	mad.lo.s32 	%r22, %r21, %r14, %r19;
	add.s32 	%r23, %r22, 24;
	mad.lo.s32 	%r24, %r23, %r15, %r2;
	add.s32 	%r25, %r24, 24;
	mul.wide.s32 	%rd3, %r1, 4;
	add.s64 	%rd4, %rd2, %rd3;
	st.global.u32 	[%rd4], %r25;
$L__BB10_2:
	ret;

}
	// .globl	_Z14cuda_set_up_doPiS_S_iiii
.visible .entry _Z14cuda_set_up_doPiS_S_iiii(
	.param .u64 .ptr .align 1 _Z14cuda_set_up_doPiS_S_iiii_param_0,
	.param .u64 .ptr .align 1 _Z14cuda_set_up_doPiS_S_iiii_param_1,
	.param .u64 .ptr .align 1 _Z14cuda_set_up_doPiS_S_iiii_param_2,
	.param .u32 _Z14cuda_set_up_doPiS_S_iiii_param_3,
	.param .u32 _Z14cuda_set_up_doPiS_S_iiii_param_4,
	.param .u32 _Z14cuda_set_up_doPiS_S_iiii_param_5,
	.param .u32 _Z14cuda_set_up_doPiS_S_iiii_param_6
)
{
	.reg .pred 	%p<2>;
	.reg .b32 	%r<21>;
	.reg .b64 	%rd<11>;

	ld.param.u64 	%rd1, [_Z14cuda_set_up_doPiS_S_iiii_param_0];
	ld.param.u64 	%rd2, [_Z14cuda_set_up_doPiS_S_iiii_param_1];
	ld.param.u64 	%rd3, [_Z14cuda_set_up_doPiS_S_iiii_param_2];
	ld.param.u32 	%r4, [_Z14cuda_set_up_doPiS_S_iiii_param_3];
	ld.param.u32 	%r2, [_Z14cuda_set_up_doPiS_S_iiii_param_4];
	ld.param.u32 	%r3, [_Z14cuda_set_up_doPiS_S_iiii_param_5];
	mov.u32 	%r5, %tid.x;
	mov.u32 	%r6, %ntid.x;
	mov.u32 	%r7, %ctaid.x;
	mad.lo.s32 	%r1, %r6, %r7, %r5;
	setp.ge.s32 	%p1, %r1, %r4;
	@%p1 bra 	$L__BB11_2;
	cvta.to.global.u64 	%rd4, %rd1;
	cvta.to.global.u64 	%rd5, %rd2;
	cvta.to.global.u64 	%rd6, %rd3;
	add.s32 	%r8, %r3, 48;
	add.s32 	%r9, %r2, 48;
	div.s32 	%r10, %r1, %r3;
	mul.lo.s32 	%r11, %r10, %r3;
	sub.s32 	%r12, %r1, %r11;
	add.s32 	%r13, %r12, 24;
	mul.lo.s32 	%r14, %r13, %r9;
	mul.lo.s32 	%r15, %r8, %r9;
	add.s32 	%r16, %r10, 24;
	mad.lo.s32 	%r17, %r15, %r16, %r14;
	add.s32 	%r18, %r17, 24;
	mul.wide.s32 	%rd7, %r1, 4;
	add.s64 	%rd8, %rd4, %rd7;
	st.global.u32 	[%rd8], %r18;
	add.s32 	%r19, %r17, 23;
	add.s64 	%rd9, %rd5, %rd7;
	st.global.u32 	[%rd9], %r19;
	add.s32 	%r20, %r18, %r2;
	add.s64 	%rd10, %rd6, %rd7;
	st.global.u32 	[%rd10], %r20;
$L__BB11_2:
	ret;

}
	// .globl	_Z14cuda_set_fr_baPiS_iiii
.visible .entry _Z14cuda_set_fr_baPiS_iiii(
	.param .u64 .ptr .align 1 _Z14cuda_set_fr_baPiS_iiii_param_0,
	.param .u64 .ptr .align 1 _Z14cuda_set_fr_baPiS_iiii_param_1,
	.param .u32 _Z14cuda_set_fr_baPiS_iiii_param_2,
	.param .u32 _Z14cuda_set_fr_baPiS_iiii_param_3,
	.param .u32 _Z14cuda_set_fr_baPiS_iiii_param_4,
	.param .u32 _Z14cuda_set_fr_baPiS_iiii_param_5
)
{
	.reg .pred 	%p<2>;
	.reg .b32 	%r<21>;
	.reg .b64 	%rd<8>;

	ld.param.u64 	%rd1, [_Z14cuda_set_fr_baPiS_iiii_param_0];
	ld.param.u64 	%rd2, [_Z14cuda_set_fr_baPiS_iiii_param_1];
	ld.param.u32 	%r5, [_Z14cuda_set_fr_baPiS_iiii_param_2];
	ld.param.u32 	%r2, [_Z14cuda_set_fr_baPiS_iiii_param_3];
	ld.param.u32 	%r3, [_Z14cuda_set_fr_baPiS_iiii_param_4];
	ld.param.u32 	%r4, [_Z14cuda_set_fr_baPiS_iiii_param_5];
	mov.u32 	%r6, %tid.x;
	mov.u32 	%r7, %ntid.x;
	mov.u32 	%r8, %ctaid.x;
	mad.lo.s32 	%r1, %r7, %r8, %r6;
	setp.ge.s32 	%p1, %r1, %r5;
	@%p1 bra 	$L__BB12_2;
	cvta.to.global.u64 	%rd3, %rd1;
	cvta.to.global.u64 	%rd4, %rd2;
	add.s32 	%r9, %r3, 48;
	add.s32 	%r10, %r2, 48;
	div.s32 	%r11, %r1, %r2;
	mul.lo.s32 	%r12, %r11, %r2;
	sub.s32 	%r13, %r1, %r12;
	add.s32 	%r14, %r11, 24;
	mad.lo.s32 	%r15, %r14, %r10, %r13;
	add.s32 	%r16, %r15, 24;
	mul.lo.s32 	%r17, %r9, %r10;
	mad.lo.s32 	%r18, %r17, 23, %r16;
	mul.wide.s32 	%rd5, %r1, 4;
	add.s64 	%rd6, %rd3, %rd5;
	st.global.u32 	[%rd6], %r18;
	add.s32 	%r19, %r4, 24;
	mad.lo.s32 	%r20, %r17, %r19, %r16;
	add.s64 	%rd7, %rd4, %rd5;
	st.global.u32 	[%rd7], %r20;
$L__BB12_2:
	ret;

}
	// .globl	_Z14cuda_set_le_riPiS_iiii
.visible .entry _Z14cuda_set_le_riPiS_iiii(
	.param .u64 .ptr .align 1 _Z14cuda_set_le_riPiS_iiii_param_0,
	.param .u64 .ptr .align 1 _Z14cuda_set_le_riPiS_iiii_param_1,
	.param .u32 _Z14cuda_set_le_riPiS_iiii_param_2,
	.param .u32 _Z14cuda_set_le_riPiS_iiii_param_3,
	.param .u32 _Z14cuda_set_le_riPiS_iiii_param_4,
	.param .u32 _Z14cuda_set_le_riPiS_iiii_param_5
)
{
	.reg .pred 	%p<2>;
	.reg .b32 	%r<22>;
	.reg .b64 	%rd<8>;

	ld.param.u64 	%rd1, [_Z14cuda_set_le_riPiS_iiii_param_0];
	ld.param.u64 	%rd2, [_Z14cuda_set_le_riPiS_iiii_param_1];
	ld.param.u32 	%r4, [_Z14cuda_set_le_riPiS_iiii_param_2];
	ld.param.u32 	%r2, [_Z14cuda_set_le_riPiS_iiii_param_3];
	ld.param.u32 	%r3, [_Z14cuda_set_le_riPiS_iiii_param_4];
	mov.u32 	%r5, %tid.x;
	mov.u32 	%r6, %ntid.x;
	mov.u32 	%r7, %ctaid.x;
	mad.lo.s32 	%r1, %r6, %r7, %r5;
	setp.ge.s32 	%p1, %r1, %r4;
	@%p1 bra 	$L__BB13_2;
	cvta.to.global.u64 	%rd3, %rd1;
	cvta.to.global.u64 	%rd4, %rd2;
	add.s32 	%r8, %r3, 48;
	add.s32 	%r9, %r2, 48;
	div.s32 	%r10, %r1, %r2;
	mul.lo.s32 	%r11, %r10, %r2;
	sub.s32 	%r12, %r1, %r11;
	add.s32 	%r13, %r12, 24;
	mad.lo.s32 	%r14, %r9, 23, %r13;
	mul.lo.s32 	%r15, %r8, %r9;
	add.s32 	%r16, %r10, 24;
	mul.lo.s32 	%r17, %r15, %r16;
	add.s32 	%r18, %r14, %r17;
	mul.wide.s32 	%rd5, %r1, 4;
	add.s64 	%rd6, %rd3, %rd5;
	st.global.u32 	[%rd6], %r18;
	mad.lo.s32 	%r19, %r9, -24, %r15;
	add.s32 	%r20, %r13, %r19;
	add.s32 	%r21, %r20, %r17;
	add.s64 	%rd7, %rd4, %rd5;
	st.global.u32 	[%rd7], %r21;
$L__BB13_2:
	ret;

}
	// .globl	_Z14cuda_save_bndrPfS_PiS0_S0_S0_S0_S0_iiib
.visible .entry _Z14cuda_save_bndrPfS_PiS0_S0_S0_S0_S0_iiib(
	.param .u64 .ptr .align 1 _Z14cuda_save_bndrPfS_PiS0_S0_S0_S0_S0_iiib_param_0,
	.param .u64 .ptr .align 1 _Z14cuda_save_bndrPfS_PiS0_S0_S0_S0_S0_iiib_param_1,
	.param .u64 .ptr .align 1 _Z14cuda_save_bndrPfS_PiS0_S0_S0_S0_S0_iiib_param_2,
	.param .u64 .ptr .align 1 _Z14cuda_save_bndrPfS_PiS0_S0_S0_S0_S0_iiib_param_3,
	.param .u64 .ptr .align 1 _Z14cuda_save_bndrPfS_PiS0_S0_S0_S0_S0_iiib_param_4,
	.param .u64 .ptr .align 1 _Z14cuda_save_bndrPfS_PiS0_S0_S0_S0_S0_iiib_param_5,
	.param .u64 .ptr .align 1 _Z14cuda_save_bndrPfS_PiS0_S0_S0_S0_S0_iiib_param_6,
	.param .u64 .ptr .align 1 _Z14cuda_save_bndrPfS_PiS0_S0_S0_S0_S0_iiib_param_7,
	.param .u32 _Z14cuda_save_bndrPfS_PiS0_S0_S0_S0_S0_iiib_param_8,
	.param .u32 _Z14cuda_save_bndrPfS_PiS0_S0_S0_S0_S0_iiib_param_9,
	.param .u32 _Z14cuda_save_bndrPfS_PiS0_S0_S0_S0_S0_iiib_param_10,
	.param .u8 _Z14cuda_save_bndrPfS_PiS0_S0_S0_S0_S0_iiib_param_11
)
{
	.reg .pred 	%p<16>;
	.reg .b16 	%rs<2>;
	.reg .b32 	%r<70>;
	.reg .b32 	%f<13>;
	.reg .b64 	%rd<87>;

	ld.param.u64 	%rd9, [_Z14cuda_save_bndrPfS_PiS0_S0_S0_S0_S0_iiib_param_0];
	ld.param.u64 	%rd10, [_Z14cuda_save_bndrPfS_PiS0_S0_S0_S0_S0_iiib_param_1];
	ld.param.u64 	%rd11, [_Z14cuda_save_bndrPfS_PiS0_S0_S0_S0_S0_iiib_param_2];
	ld.param.u64 	%rd12, [_Z14cuda_save_bndrPfS_PiS0_S0_S0_S0_S0_iiib_param_3];
	ld.param.u64 	%rd13, [_Z14cuda_save_bndrPfS_PiS0_S0_S0_S0_S0_iiib_param_4];
	ld.param.u64 	%rd14, [_Z14cuda_save_bndrPfS_PiS0_S0_S0_S0_S0_iiib_param_5];
	ld.param.u64 	%rd15, [_Z14cuda_save_bndrPfS_PiS0_S0_S0_S0_S0_iiib_param_6];
	ld.param.u64 	%rd16, [_Z14cuda_save_bndrPfS_PiS0_S0_S0_S0_S0_iiib_param_7];
	ld.param.s8 	%rs1, [_Z14cuda_save_bndrPfS_PiS0_S0_S0_S0_S0_iiib_param_11];
	cvta.to.global.u64 	%rd1, %rd11;
	cvta.to.global.u64 	%rd2, %rd12;
	cvta.to.global.u64 	%rd3, %rd16;
	cvta.to.global.u64 	%rd4, %rd15;
	cvta.to.global.u64 	%rd5, %rd14;
	cvta.to.global.u64 	%rd6, %rd9;
	cvta.to.global.u64 	%rd7, %rd10;
	cvta.to.global.u64 	%rd8, %rd13;
	mov.u32 	%r19, %tid.x;
	mov.u32 	%r20, %ctaid.x;
	mov.u32 	%r21, %ntid.x;
	mad.lo.s32 	%r1, %r20, %r21, %r19;
	setp.eq.s16 	%p1, %rs1, 0;
	@%p1 bra 	$L__BB14_14;
	ld.param.u32 	%r56, [_Z14cuda_save_bndrPfS_PiS0_S0_S0_S0_S0_iiib_param_9];
	ld.param.u32 	%r50, [_Z14cuda_save_bndrPfS_PiS0_S0_S0_S0_S0_iiib_param_8];
	mul.lo.s32 	%r2, %r56, %r50;
	setp.ge.s32 	%p2, %r1, %r2;
	@%p2 bra 	$L__BB14_3;
	mul.wide.s32 	%rd47, %r1, 4;
	add.s64 	%rd48, %rd1, %rd47;
	ld.global.u32 	%r35, [%rd48];
	mul.wide.s32 	%rd49, %r35, 4;
	add.s64 	%rd50, %rd7, %rd49;
	ld.global.f32 	%f6, [%rd50];
	add.s64 	%rd51, %rd6, %rd47;
	st.global.f32 	[%rd51], %f6;
	bra.uni 	$L__BB14_27;
$L__BB14_3:
	ld.param.u32 	%r57, [_Z14cuda_save_bndrPfS_PiS0_S0_S0_S0_S0_iiib_param_9];
	ld.param.u32 	%r51, [_Z14cuda_save_bndrPfS_PiS0_S0_S0_S0_S0_iiib_param_8];
	mul.lo.s32 	%r22, %r51, %r57;
	shl.b32 	%r3, %r22, 1;
	setp.ge.s32 	%p3, %r1, %r3;
	@%p3 bra 	$L__BB14_5;
	sub.s32 	%r33, %r1, %r2;
	mul.wide.s32 	%rd41, %r33, 4;
	add.s64 	%rd42, %rd2, %rd41;
	ld.global.u32 	%r34, [%rd42];
	mul.wide.s32 	%rd43, %r34, 4;
	add.s64 	%rd44, %rd7, %rd43;
	ld.global.f32 	%f5, [%rd44];
	mul.wide.s32 	%rd45, %r1, 4;
	add.s64 	%rd46, %rd6, %rd45;
	st.global.f32 	[%rd46], %f5;
	bra.uni 	$L__BB14_27;
$L__BB14_5:
	ld.param.u32 	%r64, [_Z14cuda_save_bndrPfS_PiS0_S0_S0_S0_S0_iiib_param_10];
	ld.param.u32 	%r52, [_Z14cuda_save_bndrPfS_PiS0_S0_S0_S0_S0_iiib_param_8];
	mul.lo.s32 	%r4, %r64, %r52;
	add.s32 	%r5, %r4, %r3;
	setp.ge.s32 	%p4, %r1, %r5;
	@%p4 bra 	$L__BB14_7;
	sub.s32 	%r31, %r1, %r3;
	mul.wide.s32 	%rd35, %r31, 4;
	add.s64 	%rd36, %rd8, %rd35;
	ld.global.u32 	%r32, [%rd36];
	mul.wide.s32 	%rd37, %r32, 4;
	add.s64 	%rd38, %rd7, %rd37;
	ld.global.f32 	%f4, [%rd38];
	mul.wide.s32 	%rd39, %r1, 4;
	add.s64 	%rd40, %rd6, %rd39;
	st.global.f32 	[%rd40], %f4;
	bra.uni 	$L__BB14_27;
$L__BB14_7:
	add.s32 	%r6, %r5, %r4;
	setp.ge.s32 	%p5, %r1, %r6;
	@%p5 bra 	$L__BB14_9;
	sub.s32 	%r29, %r1, %r5;
	mul.wide.s32 	%rd29, %r29, 4;
	add.s64 	%rd30, %rd5, %rd29;
	ld.global.u32 	%r30, [%rd30];
	mul.wide.s32 	%rd31, %r30, 4;
	add.s64 	%rd32, %rd7, %rd31;
	ld.global.f32 	%f3, [%rd32];
	mul.wide.s32 	%rd33, %r1, 4;
	add.s64 	%rd34, %rd6, %rd33;
	st.global.f32 	[%rd34], %f3;
	bra.uni 	$L__BB14_27;
$L__BB14_9:
	ld.param.u32 	%r65, [_Z14cuda_save_bndrPfS_PiS0_S0_S0_S0_S0_iiib_param_10];
	ld.param.u32 	%r58, [_Z14cuda_save_bndrPfS_PiS0_S0_S0_S0_S0_iiib_param_9];
	mad.lo.s32 	%r23, %r65, %r58, %r6;
	setp.ge.s32 	%p6, %r1, %r23;
	@%p6 bra 	$L__BB14_11;
	sub.s32 	%r27, %r1, %r6;
	mul.wide.s32 	%rd23, %r27, 4;
	add.s64 	%rd24, %rd4, %rd23;
	ld.global.u32 	%r28, [%rd24];
	mul.wide.s32 	%rd25, %r28, 4;
	add.s64 	%rd26, %rd7, %rd25;
	ld.global.f32 	%f2, [%rd26];
	mul.wide.s32 	%rd27, %r1, 4;
	add.s64 	%rd28, %rd6, %rd27;
	st.global.f32 	[%rd28], %f2;
	bra.uni 	$L__BB14_27;
$L__BB14_11:
	ld.param.u32 	%r66, [_Z14cuda_save_bndrPfS_PiS0_S0_S0_S0_S0_iiib_param_10];
	ld.param.u32 	%r59, [_Z14cuda_save_bndrPfS_PiS0_S0_S0_S0_S0_iiib_param_9];
	mul.lo.s32 	%r7, %r66, %r59;
	add.s32 	%r8, %r6, %r7;
	setp.lt.s32 	%p7, %r1, %r8;
	@%p7 bra 	$L__BB14_27;
	add.s32 	%r24, %r8, %r7;
	setp.ge.s32 	%p8, %r1, %r24;
	@%p8 bra 	$L__BB14_27;
	sub.s32 	%r25, %r1, %r8;
	mul.wide.s32 	%rd17, %r25, 4;
	add.s64 	%rd18, %rd3, %rd17;
	ld.global.u32 	%r26, [%rd18];
	mul.wide.s32 	%rd19, %r26, 4;
	add.s64 	%rd20, %rd7, %rd19;
	ld.global.f32 	%f1, [%rd20];
	mul.wide.s32 	%rd21, %r1, 4;
	add.s64 	%rd22, %rd6, %rd21;
	st.global.f32 	[%rd22], %f1;
	bra.uni 	$L__BB14_27;
$L__BB14_14:
	ld.param.u32 	%r60, [_Z14cuda_save_bndrPfS_PiS0_S0_S0_S0_S0_iiib_param_9];
	ld.param.u32 	%r53, [_Z14cuda_save_bndrPfS_PiS0_S0_S0_S0_S0_iiib_param_8];
	mul.lo.s32 	%r9, %r60, %r53;
	setp.ge.s32 	%p9, %r1, %r9;
	@%p9 bra 	$L__BB14_16;
	mul.wide.s32 	%rd82, %r1, 4;
	add.s64 	%rd83, %rd6, %rd82;
	ld.global.f32 	%f12, [%rd83];
	add.s64 	%rd84, %rd1, %rd82;
	ld.global.u32 	%r49, [%rd84];
	mul.wide.s32 	%rd85, %r49, 4;
	add.s64 	%rd86, %rd7, %rd85;
	st.global.f32 	[%rd86], %f12;
	bra.uni 	$L__BB14_27;
$L__BB14_16:
	ld.param.u32 	%r61, [_Z14cuda_save_bndrPfS_PiS0_S0_S0_S0_S0_iiib_param_9];
	ld.param.u32 	%r54, [_Z14cuda_save_bndrPfS_PiS0_S0_S0_S0_S0_iiib_param_8];
	mul.lo.s32 	%r36, %r54, %r61;
	shl.b32 	%r10, %r36, 1;
	setp.ge.s32 	%p10, %r1, %r10;
	@%p10 bra 	$L__BB14_18;
	mul.wide.s32 	%rd76, %r1, 4;
	add.s64 	%rd77, %rd6, %rd76;
	ld.global.f32 	%f11, [%rd77];
	sub.s32 	%r47, %r1, %r9;
	mul.wide.s32 	%rd78, %r47, 4;
	add.s64 	%rd79, %rd2, %rd78;
	ld.global.u32 	%r48, [%rd79];
	mul.wide.s32 	%rd80, %r48, 4;
	add.s64 	%rd81, %rd7, %rd80;
	st.global.f32 	[%rd81], %f11;
	bra.uni 	$L__BB14_27;
$L__BB14_18:
	ld.param.u32 	%r67, [_Z14cuda_save_bndrPfS_PiS0_S0_S0_S0_S0_iiib_param_10];
	ld.param.u32 	%r55, [_Z14cuda_save_bndrPfS_PiS0_S0_S0_S0_S0_iiib_param_8];
	mul.lo.s32 	%r11, %r67, %r55;
	add.s32 	%r12, %r11, %r10;
	setp.ge.s32 	%p11, %r1, %r12;
	@%p11 bra 	$L__BB14_20;
	mul.wide.s32 	%rd70, %r1, 4;
	add.s64 	%rd71, %rd6, %rd70;
	ld.global.f32 	%f10, [%rd71];
	sub.s32 	%r45, %r1, %r10;
	mul.wide.s32 	%rd72, %r45, 4;
	add.s64 	%rd73, %rd8, %rd72;
	ld.global.u32 	%r46, [%rd73];
	mul.wide.s32 	%rd74, %r46, 4;
	add.s64 	%rd75, %rd7, %rd74;
	st.global.f32 	[%rd75], %f10;
	bra.uni 	$L__BB14_27;
$L__BB14_20:
	add.s32 	%r13, %r12, %r11;
	setp.ge.s32 	%p12, %r1, %r13;
	@%p12 bra 	$L__BB14_22;
	mul.wide.s32 	%rd64, %r1, 4;
	add.s64 	%rd65, %rd6, %rd64;
	ld.global.f32 	%f9, [%rd65];
	sub.s32 	%r43, %r1, %r12;
	mul.wide.s32 	%rd66, %r43, 4;
	add.s64 	%rd67, %rd5, %rd66;
	ld.global.u32 	%r44, [%rd67];
	mul.wide.s32 	%rd68, %r44, 4;
	add.s64 	%rd69, %rd7, %rd68;
	st.global.f32 	[%rd69], %f9;
	bra.uni 	$L__BB14_27;
$L__BB14_22:
	ld.param.u32 	%r68, [_Z14cuda_save_bndrPfS_PiS0_S0_S0_S0_S0_iiib_param_10];
	ld.param.u32 	%r62, [_Z14cuda_save_bndrPfS_PiS0_S0_S0_S0_S0_iiib_param_9];
	mad.lo.s32 	%r37, %r68, %r62, %r13;
	setp.ge.s32 	%p13, %r1, %r37;
	@%p13 bra 	$L__BB14_24;
	mul.wide.s32 	%rd58, %r1, 4;
	add.s64 	%rd59, %rd6, %rd58;
	ld.global.f32 	%f8, [%rd59];
	sub.s32 	%r41, %r1, %r13;
	mul.wide.s32 	%rd60, %r41, 4;
	add.s64 	%rd61, %rd4, %rd60;
	ld.global.u32 	%r42, [%rd61];
	mul.wide.s32 	%rd62, %r42, 4;
	add.s64 	%rd63, %rd7, %rd62;
	st.global.f32 	[%rd63], %f8;
	bra.uni 	$L__BB14_27;
$L__BB14_24:
	ld.param.u32 	%r69, [_Z14cuda_save_bndrPfS_PiS0_S0_S0_S0_S0_iiib_param_10];
	ld.param.u32 	%r63, [_Z14cuda_save_bndrPfS_PiS0_S0_S0_S0_S0_iiib_param_9];
	mul.lo.s32 	%r14, %r69, %r63;
	add.s32 	%r15, %r13, %r14;
	setp.lt.s32 	%p14, %r1, %r15;
	@%p14 bra 	$L__BB14_27;
	add.s32 	%r38, %r15, %r14;
	setp.ge.s32 	%p15, %r1, %r38;
	@%p15 bra 	$L__BB14_27;
	mul.wide.s32 	%rd52, %r1, 4;
	add.s64 	%rd53, %rd6, %rd52;
	ld.global.f32 	%f7, [%rd53];
	sub.s32 	%r39, %r1, %r15;
	mul.wide.s32 	%rd54, %r39, 4;
	add.s64 	%rd55, %rd3, %rd54;
	ld.global.u32 	%r40, [%rd55];
	mul.wide.s32 	%rd56, %r40, 4;
	add.s64 	%rd57, %rd7, %rd56;
	st.global.f32 	[%rd57], %f7;
$L__BB14_27:
	ret;

}
	// .globl	_Z19cuda_scale_gradientPfS_S_iiib
.visible .entry _Z19cuda_scale_gradientPfS_S_iiib(
	.param .u64 .ptr .align 1 _Z19cuda_scale_gradientPfS_S_iiib_param_0,
	.param .u64 .ptr .align 1 _Z19cuda_scale_gradientPfS_S_iiib_param_1,
	.param .u64 .ptr .align 1 _Z19cuda_scale_gradientPfS_S_iiib_param_2,
	.param .u32 _Z19cuda_scale_gradientPfS_S_iiib_param_3,
	.param .u32 _Z19cuda_scale_gradientPfS_S_iiib_param_4,
	.param .u32 _Z19cuda_scale_gradientPfS_S_iiib_param_5,
	.param .u8 _Z19cuda_scale_gradientPfS_S_iiib_param_6
)
{
	.reg .pred 	%p<21>;
	.reg .b16 	%rs<2>;
	.reg .b32 	%r<104>;
	.reg .b32 	%f<51>;
	.reg .b64 	%rd<42>;
	.reg .b64 	%fd<61>;

	ld.param.u64 	%rd4, [_Z19cuda_scale_gradientPfS_S_iiib_param_0];
	ld.param.u64 	%rd5, [_Z19cuda_scale_gradientPfS_S_iiib_param_1];
	ld.param.u64 	%rd6, [_Z19cuda_scale_gradientPfS_S_iiib_param_2];
	ld.param.u32 	%r58, [_Z19cuda_scale_gradientPfS_S_iiib_param_3];
	ld.param.u32 	%r59, [_Z19cuda_scale_gradientPfS_S_iiib_param_4];
	ld.param.u32 	%r60, [_Z19cuda_scale_gradientPfS_S_iiib_param_5];
	ld.param.s8 	%rs1, [_Z19cuda_scale_gradientPfS_S_iiib_param_6];
	cvta.to.global.u64 	%rd1, %rd4;
	cvta.to.global.u64 	%rd2, %rd6;
	cvta.to.global.u64 	%rd3, %rd5;
	mov.u32 	%r61, %ctaid.x;
	mov.u32 	%r62, %ntid.x;
	mul.lo.s32 	%r1, %r61, %r62;
	mov.u32 	%r63, %ctaid.y;
	mov.u32 	%r64, %ntid.y;
	mul.lo.s32 	%r2, %r63, %r64;
	mov.u32 	%r3, %tid.y;
	setp.lt.s32 	%p1, %r59, 1;
	@%p1 bra 	$L__BB15_34;
	mov.u32 	%r4, %tid.x;
	mul.lo.s32 	%r65, %r59, %r58;
	mul.lo.s32 	%r5, %r65, %r60;
	setp.ne.s16 	%p2, %rs1, 0;
	@%p2 bra 	$L__BB15_18;
	and.b32  	%r6, %r59, 3;
	setp.lt.u32 	%p12, %r59, 4;
	mov.b32 	%r93, 0;
	@%p12 bra 	$L__BB15_13;
	and.b32  	%r93, %r59, 2147483644;
	neg.s32 	%r92, %r93;
	add.s32 	%r78, %r4, %r1;
	add.s32 	%r79, %r3, %r2;
	add.s32 	%r80, %r79, %r58;
	mad.lo.s32 	%r91, %r60, %r80, %r78;
	mul.lo.s32 	%r81, %r60, %r58;
	shl.b32 	%r10, %r81, 2;
	shl.b32 	%r82, %r58, 1;
	add.s32 	%r83, %r79, %r82;
	mad.lo.s32 	%r90, %r60, %r83, %r78;
	mad.lo.s32 	%r84, %r58, 3, %r79;
	mad.lo.s32 	%r89, %r60, %r84, %r78;
	mad.lo.s32 	%r88, %r60, %r79, %r78;
$L__BB15_4:
	setp.ge.s32 	%p13, %r88, %r5;
	@%p13 bra 	$L__BB15_6;
	mul.wide.s32 	%rd27, %r88, 4;
	add.s64 	%rd28, %rd3, %rd27;
	ld.global.f32 	%f36, [%rd28];
	cvt.f64.f32 	%fd36, %f36;
	mov.f64 	%fd37, 0d4000000000000000;
	div.rn.f64 	%fd38, %fd37, %fd36;
	add.s64 	%rd29, %rd1, %rd27;
	ld.global.f32 	%f37, [%rd29];
	cvt.f64.f32 	%fd39, %f37;
	mul.f64 	%fd40, %fd38, %fd39;
	cvt.rn.f32.f64 	%f38, %fd40;
	st.global.f32 	[%rd29], %f38;
$L__BB15_6:
	setp.ge.s32 	%p14, %r91, %r5;
	@%p14 bra 	$L__BB15_8;
	mul.wide.s32 	%rd30, %r91, 4;
	add.s64 	%rd31, %rd3, %rd30;
	ld.global.f32 	%f39, [%rd31];
	cvt.f64.f32 	%fd41, %f39;
	mov.f64 	%fd42, 0d4000000000000000;
	div.rn.f64 	%fd43, %fd42, %fd41;
	add.s64 	%rd32, %rd1, %rd30;
	ld.global.f32 	%f40, [%rd32];
	cvt.f64.f32 	%fd44, %f40;
	mul.f64 	%fd45, %fd43, %fd44;
	cvt.rn.f32.f64 	%f41, %fd45;
	st.global.f32 	[%rd32], %f41;
$L__BB15_8:
	setp.ge.s32 	%p15, %r90, %r5;
	@%p15 bra 	$L__BB15_10;
	mul.wide.s32 	%rd33, %r90, 4;
	add.s64 	%rd34, %rd3, %rd33;
	ld.global.f32 	%f42, [%rd34];
	cvt.f64.f32 	%fd46, %f42;
	mov.f64 	%fd47, 0d4000000000000000;
	div.rn.f64 	%fd48, %fd47, %fd46;
	add.s64 	%rd35, %rd1, %rd33;
	ld.global.f32 	%f43, [%rd35];
	cvt.f64.f32 	%fd49, %f43;
	mul.f64 	%fd50, %fd48, %fd49;
	cvt.rn.f32.f64 	%f44, %fd50;
	st.global.f32 	[%rd35], %f44;
$L__BB15_10:
	setp.ge.s32 	%p16, %r89, %r5;
	@%p16 bra 	$L__BB15_12;
	mul.wide.s32 	%rd36, %r89, 4;
	add.s64 	%rd37, %rd3, %rd36;
	ld.global.f32 	%f45, [%rd37];
	cvt.f64.f32 	%fd51, %f45;
	mov.f64 	%fd52, 0d4000000000000000;
	div.rn.f64 	%fd53, %fd52, %fd51;
	add.s64 	%rd38, %rd1, %rd36;
	ld.global.f32 	%f46, [%rd38];
	cvt.f64.f32 	%fd54, %f46;
	mul.f64 	%fd55, %fd53, %fd54;
	cvt.rn.f32.f64 	%f47, %fd55;
	st.global.f32 	[%rd38], %f47;
$L__BB15_12:
	add.s32 	%r92, %r92, 4;
	add.s32 	%r91, %r91, %r10;
	add.s32 	%r90, %r90, %r10;
	add.s32 	%r89, %r89, %r10;
	add.s32 	%r88, %r88, %r10;
	setp.ne.s32 	%p17, %r92, 0;
	@%p17 bra 	$L__BB15_4;
$L__BB15_13:
	setp.eq.s32 	%p18, %r6, 0;
	@%p18 bra 	$L__BB15_34;
	add.s32 	%r85, %r4, %r1;
	add.s32 	%r86, %r3, %r2;
	mad.lo.s32 	%r87, %r93, %r58, %r86;
	mad.lo.s32 	%r95, %r60, %r87, %r85;
	mul.lo.s32 	%r26, %r60, %r58;
	neg.s32 	%r94, %r6;
$L__BB15_15:
	.pragma "nounroll";
	setp.ge.s32 	%p19, %r95, %r5;
	@%p19 bra 	$L__BB15_17;
	mul.wide.s32 	%rd39, %r95, 4;
	add.s64 	%rd40, %rd3, %rd39;
	ld.global.f32 	%f48, [%rd40];
	cvt.f64.f32 	%fd56, %f48;
	mov.f64 	%fd57, 0d4000000000000000;
	div.rn.f64 	%fd58, %fd57, %fd56;
	add.s64 	%rd41, %rd1, %rd39;
	ld.global.f32 	%f49, [%rd41];
	cvt.f64.f32 	%fd59, %f49;
	mul.f64 	%fd60, %fd58, %fd59;
	cvt.rn.f32.f64 	%f50, %fd60;
	st.global.f32 	[%rd41], %f50;
$L__BB15_17:
	add.s32 	%r95, %r95, %r26;
	add.s32 	%r94, %r94, 1;
	setp.eq.s32 	%p20, %r94, 0;
	@%p20 bra 	$L__BB15_34;
	bra.uni 	$L__BB15_15;
$L__BB15_18:
	and.b32  	%r32, %r59, 3;
	setp.lt.u32 	%p3, %r59, 4;
	mov.b32 	%r101, 0;
	@%p3 bra 	$L__BB15_29;
	and.b32  	%r101, %r59, 2147483644;
	neg.s32 	%r100, %r101;
	add.s32 	%r67, %r4, %r1;
	add.s32 	%r68, %r3, %r2;
	add.s32 	%r69, %r68, %r58;
	mad.lo.s32 	%r99, %r60, %r69, %r67;
	mul.lo.s32 	%r70, %r60, %r58;
	shl.b32 	%r36, %r70, 2;
	shl.b32 	%r71, %r58, 1;
	add.s32 	%r72, %r68, %r71;
	mad.lo.s32 	%r98, %r60, %r72, %r67;
	mad.lo.s32 	%r73, %r58, 3, %r68;
	mad.lo.s32 	%r97, %r60, %r73, %r67;
	mad.lo.s32 	%r96, %r60, %r68, %r67;
$L__BB15_20:
	setp.ge.s32 	%p4, %r96, %r5;
	@%p4 bra 	$L__BB15_22;
	mul.wide.s32 	%rd7, %r96, 4;
	add.s64 	%rd8, %rd3, %rd7;
	ld.global.f32 	%f1, [%rd8];
	add.s64 	%rd9, %rd2, %rd7;
	ld.global.f32 	%f2, [%rd9];
	cvt.f64.f32 	%fd1, %f2;
	add.f64 	%fd2, %fd1, 0d3E112E0BE826D695;
	cvt.rn.f32.f64 	%f3, %fd2;
	sqrt.rn.f32 	%f4, %f3;
	mul.f32 	%f5, %f1, %f4;
	cvt.f64.f32 	%fd3, %f5;
	mov.f64 	%fd4, 0d4000000000000000;
	div.rn.f64 	%fd5, %fd4, %fd3;
	add.s64 	%rd10, %rd1, %rd7;
	ld.global.f32 	%f6, [%rd10];
	cvt.f64.f32 	%fd6, %f6;
	mul.f64 	%fd7, %fd5, %fd6;
	cvt.rn.f32.f64 	%f7, %fd7;
	st.global.f32 	[%rd10], %f7;
$L__BB15_22:
	setp.ge.s32 	%p5, %r99, %r5;
	@%p5 bra 	$L__BB15_24;
	mul.wide.s32 	%rd11, %r99, 4;
	add.s64 	%rd12, %rd3, %rd11;
	ld.global.f32 	%f8, [%rd12];
	add.s64 	%rd13, %rd2, %rd11;
	ld.global.f32 	%f9, [%rd13];
	cvt.f64.f32 	%fd8, %f9;
	add.f64 	%fd9, %fd8, 0d3E112E0BE826D695;
	cvt.rn.f32.f64 	%f10, %fd9;
	sqrt.rn.f32 	%f11, %f10;
	mul.f32 	%f12, %f8, %f11;
	cvt.f64.f32 	%fd10, %f12;
	mov.f64 	%fd11, 0d4000000000000000;
	div.rn.f64 	%fd12, %fd11, %fd10;
	add.s64 	%rd14, %rd1, %rd11;
	ld.global.f32 	%f13, [%rd14];
	cvt.f64.f32 	%fd13, %f13;
	mul.f64 	%fd14, %fd12, %fd13;
	cvt.rn.f32.f64 	%f14, %fd14;
	st.global.f32 	[%rd14], %f14;
$L__BB15_24:
	setp.ge.s32 	%p6, %r98, %r5;
	@%p6 bra 	$L__BB15_26;
	mul.wide.s32 	%rd15, %r98, 4;
	add.s64 	%rd16, %rd3, %rd15;
	ld.global.f32 	%f15, [%rd16];
	add.s64 	%rd17, %rd2, %rd15;
	ld.global.f32 	%f16, [%rd17];
	cvt.f64.f32 	%fd15, %f16;
	add.f64 	%fd16, %fd15, 0d3E112E0BE826D695;
	cvt.rn.f32.f64 	%f17, %fd16;
	sqrt.rn.f32 	%f18, %f17;
	mul.f32 	%f19, %f15, %f18;
	cvt.f64.f32 	%fd17, %f19;
	mov.f64 	%fd18, 0d4000000000000000;
	div.rn.f64 	%fd19, %fd18, %fd17;
	add.s64 	%rd18, %rd1, %rd15;
	ld.global.f32 	%f20, [%rd18];
	cvt.f64.f32 	%fd20, %f20;
	mul.f64 	%fd21, %fd19, %fd20;
	cvt.rn.f32.f64 	%f21, %fd21;
	st.global.f32 	[%rd18], %f21;
$L__BB15_26:
	setp.ge.s32 	%p7, %r97, %r5;
	@%p7 bra 	$L__BB15_28;
	mul.wide.s32 	%rd19, %r97, 4;
	add.s64 	%rd20, %rd3, %rd19;
	ld.global.f32 	%f22, [%rd20];
	add.s64 	%rd21, %rd2, %rd19;
	ld.global.f32 	%f23, [%rd21];
	cvt.f64.f32 	%fd22, %f23;
	add.f64 	%fd23, %fd22, 0d3E112E0BE826D695;
	cvt.rn.f32.f64 	%f24, %fd23;
	sqrt.rn.f32 	%f25, %f24;
	mul.f32 	%f26, %f22, %f25;
	cvt.f64.f32 	%fd24, %f26;
	mov.f64 	%fd25, 0d4000000000000000;
	div.rn.f64 	%fd26, %fd25, %fd24;
	add.s64 	%rd22, %rd1, %rd19;
	ld.global.f32 	%f27, [%rd22];
	cvt.f64.f32 	%fd27, %f27;
	mul.f64 	%fd28, %fd26, %fd27;
	cvt.rn.f32.f64 	%f28, %fd28;
	st.global.f32 	[%rd22], %f28;
$L__BB15_28:
	add.s32 	%r100, %r100, 4;
	add.s32 	%r99, %r99, %r36;
	add.s32 	%r98, %r98, %r36;
	add.s32 	%r97, %r97, %r36;
	add.s32 	%r96, %r96, %r36;
	setp.ne.s32 	%p8, %r100, 0;
	@%p8 bra 	$L__BB15_20;
$L__BB15_29:
	setp.eq.s32 	%p9, %r32, 0;
	@%p9 bra 	$L__BB15_34;
	add.s32 	%r74, %r4, %r1;
	add.s32 	%r75, %r3, %r2;
	mad.lo.s32 	%r76, %r101, %r58, %r75;
	mad.lo.s32 	%r103, %r60, %r76, %r74;
	mul.lo.s32 	%r52, %r60, %r58;
	neg.s32 	%r102, %r32;
$L__BB15_31:
	.pragma "nounroll";
	setp.ge.s32 	%p10, %r103, %r5;
	@%p10 bra 	$L__BB15_33;
	mul.wide.s32 	%rd23, %r103, 4;
	add.s64 	%rd24, %rd3, %rd23;
	ld.global.f32 	%f29, [%rd24];
	add.s64 	%rd25, %rd2, %rd23;
	ld.global.f32 	%f30, [%rd25];
	cvt.f64.f32 	%fd29, %f30;
	add.f64 	%fd30, %fd29, 0d3E112E0BE826D695;
	cvt.rn.f32.f64 	%f31, %fd30;
	sqrt.rn.f32 	%f32, %f31;
	mul.f32 	%f33, %f29, %f32;
	cvt.f64.f32 	%fd31, %f33;
	mov.f64 	%fd32, 0d4000000000000000;
	div.rn.f64 	%fd33, %fd32, %fd31;
	add.s64 	%rd26, %rd1, %rd23;
	ld.global.f32 	%f34, [%rd26];
	cvt.f64.f32 	%fd34, %f34;
	mul.f64 	%fd35, %fd33, %fd34;
	cvt.rn.f32.f64 	%f35, %fd35;
	st.global.f32 	[%rd26], %f35;
$L__BB15_33:
	add.s32 	%r103, %r103, %r52;
	add.s32 	%r102, %r102, 1;
	setp.ne.s32 	%p11, %r102, 0;
	@%p11 bra 	$L__BB15_31;
$L__BB15_34:
	ret;

}
	// .globl	_Z17cuda_bell_smoothzPfiiii
.visible .entry _Z17cuda_bell_smoothzPfiiii(
	.param .u64 .ptr .align 1 _Z17cuda_bell_smoothzPfiiii_param_0,
	.param .u32 _Z17cuda_bell_smoothzPfiiii_param_1,
	.param .u32 _Z17cuda_bell_smoothzPfiiii_param_2,
	.param .u32 _Z17cuda_bell_smoothzPfiiii_param_3,
	.param .u32 _Z17cuda_bell_smoothzPfiiii_param_4
)
{
	.reg .pred 	%p<38>;
	.reg .b32 	%r<122>;
	.reg .b32 	%f<128>;
	.reg .b64 	%rd<21>;
	.reg .b64 	%fd<37>;

	ld.param.u64 	%rd4, [_Z17cuda_bell_smoothzPfiiii_param_0];
	ld.param.u32 	%r56, [_Z17cuda_bell_smoothzPfiiii_param_1];
	ld.param.u32 	%r57, [_Z17cuda_bell_smoothzPfiiii_param_2];
	ld.param.u32 	%r58, [_Z17cuda_bell_smoothzPfiiii_param_3];
	ld.param.u32 	%r59, [_Z17cuda_bell_smoothzPfiiii_param_4];
	cvta.to.global.u64 	%rd1, %rd4;
	mov.u32 	%r60, %ctaid.x;
	mov.u32 	%r61, %ntid.x;
	mov.u32 	%r62, %tid.x;
	mad.lo.s32 	%r1, %r60, %r61, %r62;
	mov.u32 	%r63, %ctaid.y;
	mov.u32 	%r64, %ntid.y;
	mul.lo.s32 	%r2, %r63, %r64;
	mov.u32 	%r3, %tid.y;
	add.s32 	%r4, %r2, %r3;
	setp.lt.s32 	%p1, %r58, 1;
	@%p1 bra 	$L__BB16_42;
	mul.lo.s32 	%r65, %r58, %r57;
	mul.lo.s32 	%r5, %r65, %r59;
	setp.gt.s32 	%p2, %r56, -1;
	cvt.rn.f64.s32 	%fd1, %r56;
	@%p2 bra 	$L__BB16_18;
	and.b32  	%r6, %r58, 3;
	setp.lt.u32 	%p29, %r58, 4;
	mov.b32 	%r112, 0;
	@%p29 bra 	$L__BB16_13;
	and.b32  	%r112, %r58, 2147483644;
	neg.s32 	%r111, %r112;
	add.s32 	%r95, %r3, %r57;
	add.s32 	%r96, %r95, %r2;
	mad.lo.s32 	%r110, %r59, %r96, %r1;
	mul.lo.s32 	%r97, %r59, %r57;
	shl.b32 	%r10, %r97, 2;
	shl.b32 	%r98, %r57, 1;
	add.s32 	%r99, %r4, %r98;
	mad.lo.s32 	%r109, %r59, %r99, %r1;
	mad.lo.s32 	%r100, %r57, 3, %r4;
	mad.lo.s32 	%r108, %r59, %r100, %r1;
	mad.lo.s32 	%r107, %r59, %r4, %r1;
$L__BB16_4:
	setp.ge.s32 	%p30, %r107, %r5;
	@%p30 bra 	$L__BB16_6;
	mul.wide.s32 	%rd11, %r107, 4;
	add.s64 	%rd12, %rd1, %rd11;
	mov.b32 	%r101, 0;
	st.global.u32 	[%rd12], %r101;
$L__BB16_6:
	setp.ge.s32 	%p31, %r110, %r5;
	@%p31 bra 	$L__BB16_8;
	mul.wide.s32 	%rd13, %r110, 4;
	add.s64 	%rd14, %rd1, %rd13;
	mov.b32 	%r102, 0;
	st.global.u32 	[%rd14], %r102;
$L__BB16_8:
	setp.ge.s32 	%p32, %r109, %r5;
	@%p32 bra 	$L__BB16_10;
	mul.wide.s32 	%rd15, %r109, 4;
	add.s64 	%rd16, %rd1, %rd15;
	mov.b32 	%r103, 0;
	st.global.u32 	[%rd16], %r103;
$L__BB16_10:
	setp.ge.s32 	%p33, %r108, %r5;
	@%p33 bra 	$L__BB16_12;
	mul.wide.s32 	%rd17, %r108, 4;
	add.s64 	%rd18, %rd1, %rd17;
	mov.b32 	%r104, 0;
	st.global.u32 	[%rd18], %r104;
$L__BB16_12:
	add.s32 	%r111, %r111, 4;
	add.s32 	%r110, %r110, %r10;
	add.s32 	%r109, %r109, %r10;
	add.s32 	%r108, %r108, %r10;
	add.s32 	%r107, %r107, %r10;
	setp.ne.s32 	%p34, %r111, 0;
	@%p34 bra 	$L__BB16_4;
$L__BB16_13:
	setp.eq.s32 	%p35, %r6, 0;
	@%p35 bra 	$L__BB16_42;
	mad.lo.s32 	%r105, %r112, %r57, %r4;
	mad.lo.s32 	%r114, %r59, %r105, %r1;
	mul.lo.s32 	%r26, %r59, %r57;
	neg.s32 	%r113, %r6;
$L__BB16_15:
	.pragma "nounroll";
	setp.ge.s32 	%p36, %r114, %r5;
	@%p36 bra 	$L__BB16_17;
	mul.wide.s32 	%rd19, %r114, 4;
	add.s64 	%rd20, %rd1, %rd19;
	mov.b32 	%r106, 0;
	st.global.u32 	[%rd20], %r106;
$L__BB16_17:
	add.s32 	%r114, %r114, %r26;
	add.s32 	%r113, %r113, 1;
	setp.eq.s32 	%p37, %r113, 0;
	@%p37 bra 	$L__BB16_42;
	bra.uni 	$L__BB16_15;
$L__BB16_18:
	shl.b32 	%r67, %r56, 1;
	and.b32  	%r32, %r56, 1;
	sub.s32 	%r33, 1, %r56;
	and.b32  	%r68, %r67, -4;
	neg.s32 	%r34, %r68;
	sub.s32 	%r35, %r1, %r56;
	neg.s32 	%r36, %r56;
	mov.b32 	%r115, 0;
$L__BB16_19:
	mad.lo.s32 	%r69, %r115, %r57, %r4;
	mul.lo.s32 	%r38, %r69, %r59;
	add.s32 	%r39, %r38, %r1;
	setp.ge.s32 	%p3, %r39, %r5;
	@%p3 bra 	$L__BB16_41;
	setp.lt.u32 	%p4, %r56, 2;
	mov.f32 	%f126, 0f00000000;
	mov.u32 	%r121, %r36;
	@%p4 bra 	$L__BB16_32;
	add.s32 	%r117, %r35, %r38;
	mov.f32 	%f126, 0f00000000;
	mov.u32 	%r116, %r35;
	mov.u32 	%r118, %r34;
	mov.u32 	%r119, %r33;
$L__BB16_22:
	.pragma "nounroll";
	setp.lt.s32 	%p5, %r116, 0;
	setp.ge.s32 	%p6, %r116, %r59;
	mul.wide.s32 	%rd5, %r117, 4;
	add.s64 	%rd2, %rd1, %rd5;
	or.pred  	%p7, %p5, %p6;
	@%p7 bra 	$L__BB16_24;
	add.s32 	%r70, %r119, -1;
	cvt.rn.f64.s32 	%fd2, %r70;
	add.f64 	%fd3, %fd2, %fd2;
	neg.f64 	%fd4, %fd2;
	mul.f64 	%fd5, %fd3, %fd4;
	div.rn.f64 	%fd6, %fd5, %fd1;
	cvt.rn.f32.f64 	%f20, %fd6;
	fma.rn.f32 	%f21, %f20, 0f3BBB989D, 0f3F000000;
	cvt.sat.f32.f32 	%f22, %f21;
	mov.f32 	%f23, 0f4B400001;
	mov.f32 	%f24, 0f437C0000;
	fma.rm.f32 	%f25, %f22, %f24, %f23;
	add.f32 	%f26, %f25, 0fCB40007F;
	neg.f32 	%f27, %f26;
	fma.rn.f32 	%f28, %f20, 0f3FB8AA3B, %f27;
	fma.rn.f32 	%f29, %f20, 0f32A57060, %f28;
	mov.b32 	%r71, %f25;
	shl.b32 	%r72, %r71, 23;
	mov.b32 	%f30, %r72;
	ex2.approx.ftz.f32 	%f31, %f29;
	mul.f32 	%f32, %f31, %f30;
	ld.global.f32 	%f33, [%rd2];
	fma.rn.f32 	%f126, %f32, %f33, %f126;
$L__BB16_24:
	add.s32 	%r73, %r116, 1;
	setp.lt.s32 	%p8, %r73, 0;
	setp.ge.s32 	%p9, %r73, %r59;
	or.pred  	%p10, %p8, %p9;
	@%p10 bra 	$L__BB16_26;
	cvt.rn.f64.s32 	%fd7, %r119;
	add.f64 	%fd8, %fd7, %fd7;
	neg.f64 	%fd9, %fd7;
	mul.f64 	%fd10, %fd8, %fd9;
	div.rn.f64 	%fd11, %fd10, %fd1;
	cvt.rn.f32.f64 	%f34, %fd11;
	fma.rn.f32 	%f35, %f34, 0f3BBB989D, 0f3F000000;
	cvt.sat.f32.f32 	%f36, %f35;
	mov.f32 	%f37, 0f4B400001;
	mov.f32 	%f38, 0f437C0000;
	fma.rm.f32 	%f39, %f36, %f38, %f37;
	add.f32 	%f40, %f39, 0fCB40007F;
	neg.f32 	%f41, %f40;
	fma.rn.f32 	%f42, %f34, 0f3FB8AA3B, %f41;
	fma.rn.f32 	%f43, %f34, 0f32A57060, %f42;
	mov.b32 	%r74, %f39;
	shl.b32 	%r75, %r74, 23;
	mov.b32 	%f44, %r75;
	ex2.approx.ftz.f32 	%f45, %f43;
	mul.f32 	%f46, %f45, %f44;
	ld.global.f32 	%f47, [%rd2+4];
	fma.rn.f32 	%f126, %f46, %f47, %f126;
$L__BB16_26:
	add.s32 	%r76, %r116, 2;
	setp.lt.s32 	%p11, %r76, 0;
	setp.ge.s32 	%p12, %r76, %r59;
	or.pred  	%p13, %p11, %p12;
	@%p13 bra 	$L__BB16_28;
	add.s32 	%r77, %r119, 1;
	cvt.rn.f64.s32 	%fd12, %r77;
	add.f64 	%fd13, %fd12, %fd12;
	neg.f64 	%fd14, %fd12;
	mul.f64 	%fd15, %fd13, %fd14;
	div.rn.f64 	%fd16, %fd15, %fd1;
	cvt.rn.f32.f64 	%f48, %fd16;
	fma.rn.f32 	%f49, %f48, 0f3BBB989D, 0f3F000000;
	cvt.sat.f32.f32 	%f50, %f49;
	mov.f32 	%f51, 0f4B400001;
	mov.f32 	%f52, 0f437C0000;
	fma.rm.f32 	%f53, %f50, %f52, %f51;
	add.f32 	%f54, %f53, 0fCB40007F;
	neg.f32 	%f55, %f54;
	fma.rn.f32 	%f56, %f48, 0f3FB8AA3B, %f55;
	fma.rn.f32 	%f57, %f48, 0f32A57060, %f56;
	mov.b32 	%r78, %f53;
	shl.b32 	%r79, %r78, 23;
	mov.b32 	%f58, %r79;
	ex2.approx.ftz.f32 	%f59, %f57;
	mul.f32 	%f60, %f59, %f58;
	ld.global.f32 	%f61, [%rd2+8];
	fma.rn.f32 	%f126, %f60, %f61, %f126;
$L__BB16_28:
	add.s32 	%r80, %r116, 3;
	setp.lt.s32 	%p14, %r80, 0;
	setp.ge.s32 	%p15, %r80, %r59;
	or.pred  	%p16, %p14, %p15;
	@%p16 bra 	$L__BB16_30;
	add.s32 	%r81, %r119, 2;
	cvt.rn.f64.s32 	%fd17, %r81;
	add.f64 	%fd18, %fd17, %fd17;
	neg.f64 	%fd19, %fd17;
	mul.f64 	%fd20, %fd18, %fd19;
	div.rn.f64 	%fd21, %fd20, %fd1;
	cvt.rn.f32.f64 	%f62, %fd21;
	fma.rn.f32 	%f63, %f62, 0f3BBB989D, 0f3F000000;
	cvt.sat.f32.f32 	%f64, %f63;
	mov.f32 	%f65, 0f4B400001;
	mov.f32 	%f66, 0f437C0000;
	fma.rm.f32 	%f67, %f64, %f66, %f65;
	add.f32 	%f68, %f67, 0fCB40007F;
	neg.f32 	%f69, %f68;
	fma.rn.f32 	%f70, %f62, 0f3FB8AA3B, %f69;
	fma.rn.f32 	%f71, %f62, 0f32A57060, %f70;
	mov.b32 	%r82, %f67;
	shl.b32 	%r83, %r82, 23;
	mov.b32 	%f72, %r83;
	ex2.approx.ftz.f32 	%f73, %f71;
	mul.f32 	%f74, %f73, %f72;
	ld.global.f32 	%f75, [%rd2+12];
	fma.rn.f32 	%f126, %f74, %f75, %f126;
$L__BB16_30:
	add.s32 	%r119, %r119, 4;
	add.s32 	%r118, %r118, 4;
	add.s32 	%r117, %r117, 4;
	add.s32 	%r116, %r116, 4;
	setp.ne.s32 	%p17, %r118, 0;
	@%p17 bra 	$L__BB16_22;
	add.s32 	%r121, %r119, -1;
$L__BB16_32:
	setp.eq.s32 	%p18, %r32, 0;
	@%p18 bra 	$L__BB16_38;
	add.s32 	%r51, %r121, %r1;
	setp.lt.s32 	%p19, %r51, 0;
	setp.ge.s32 	%p20, %r51, %r59;
	add.s32 	%r84, %r51, %r38;
	mul.wide.s32 	%rd6, %r84, 4;
	add.s64 	%rd3, %rd1, %rd6;
	or.pred  	%p21, %p19, %p20;
	@%p21 bra 	$L__BB16_35;
	cvt.rn.f64.s32 	%fd22, %r121;
	add.f64 	%fd23, %fd22, %fd22;
	neg.f64 	%fd24, %fd22;
	mul.f64 	%fd25, %fd23, %fd24;
	div.rn.f64 	%fd26, %fd25, %fd1;
	cvt.rn.f32.f64 	%f76, %fd26;
	fma.rn.f32 	%f77, %f76, 0f3BBB989D, 0f3F000000;
	cvt.sat.f32.f32 	%f78, %f77;
	mov.f32 	%f79, 0f4B400001;
	mov.f32 	%f80, 0f437C0000;
	fma.rm.f32 	%f81, %f78, %f80, %f79;
	add.f32 	%f82, %f81, 0fCB40007F;
	neg.f32 	%f83, %f82;
	fma.rn.f32 	%f84, %f76, 0f3FB8AA3B, %f83;
	fma.rn.f32 	%f85, %f76, 0f32A57060, %f84;
	mov.b32 	%r85, %f81;
	shl.b32 	%r86, %r85, 23;
	mov.b32 	%f86, %r86;
	ex2.approx.ftz.f32 	%f87, %f85;
	mul.f32 	%f88, %f87, %f86;
	ld.global.f32 	%f89, [%rd3];
	fma.rn.f32 	%f126, %f88, %f89, %f126;
$L__BB16_35:
	add.s32 	%r87, %r51, 1;
	setp.lt.s32 	%p22, %r87, 0;
	setp.ge.s32 	%p23, %r87, %r59;
	or.pred  	%p24, %p22, %p23;
	@%p24 bra 	$L__BB16_37;
	add.s32 	%r88, %r121, 1;
	cvt.rn.f64.s32 	%fd27, %r88;
	add.f64 	%fd28, %fd27, %fd27;
	neg.f64 	%fd29, %fd27;
	mul.f64 	%fd30, %fd28, %fd29;
	div.rn.f64 	%fd31, %fd30, %fd1;
	cvt.rn.f32.f64 	%f90, %fd31;
	fma.rn.f32 	%f91, %f90, 0f3BBB989D, 0f3F000000;
	cvt.sat.f32.f32 	%f92, %f91;
	mov.f32 	%f93, 0f4B400001;
	mov.f32 	%f94, 0f437C0000;
	fma.rm.f32 	%f95, %f92, %f94, %f93;
	add.f32 	%f96, %f95, 0fCB40007F;
	neg.f32 	%f97, %f96;
	fma.rn.f32 	%f98, %f90, 0f3FB8AA3B, %f97;
	fma.rn.f32 	%f99, %f90, 0f32A57060, %f98;
	mov.b32 	%r89, %f95;
	shl.b32 	%r90, %r89, 23;
	mov.b32 	%f100, %r90;
	ex2.approx.ftz.f32 	%f101, %f99;
	mul.f32 	%f102, %f101, %f100;
	ld.global.f32 	%f103, [%rd3+4];
	fma.rn.f32 	%f126, %f102, %f103, %f126;
$L__BB16_37:
	add.s32 	%r121, %r121, 2;
$L__BB16_38:
	add.s32 	%r54, %r121, %r1;
	setp.lt.s32 	%p25, %r54, 0;
	setp.ge.s32 	%p26, %r54, %r59;
	or.pred  	%p27, %p25, %p26;
	@%p27 bra 	$L__BB16_40;
	cvt.rn.f64.s32 	%fd32, %r121;
	add.f64 	%fd33, %fd32, %fd32;
	neg.f64 	%fd34, %fd32;
	mul.f64 	%fd35, %fd33, %fd34;
	div.rn.f64 	%fd36, %fd35, %fd1;
	cvt.rn.f32.f64 	%f104, %fd36;
	fma.rn.f32 	%f105, %f104, 0f3BBB989D, 0f3F000000;
	cvt.sat.f32.f32 	%f106, %f105;
	mov.f32 	%f107, 0f4B400001;
	mov.f32 	%f108, 0f437C0000;
	fma.rm.f32 	%f109, %f106, %f108, %f107;
	add.f32 	%f110, %f109, 0fCB40007F;
	neg.f32 	%f111, %f110;
	fma.rn.f32 	%f112, %f104, 0f3FB8AA3B, %f111;
	fma.rn.f32 	%f113, %f104, 0f32A57060, %f112;
	mov.b32 	%r91, %f109;
	shl.b32 	%r92, %r91, 23;
	mov.b32 	%f114, %r92;
	ex2.approx.ftz.f32 	%f115, %f113;
	mul.f32 	%f116, %f115, %f114;
	add.s32 	%r93, %r54, %r38;
	mul.wide.s32 	%rd7, %r93, 4;
	add.s64 	%rd8, %rd1, %rd7;
	ld.global.f32 	%f117, [%rd8];
	fma.rn.f32 	%f126, %f116, %f117, %f126;
$L__BB16_40:
	mul.wide.s32 	%rd9, %r39, 4;
	add.s64 	%rd10, %rd1, %rd9;
	st.global.f32 	[%rd10], %f126;
$L__BB16_41:
	add.s32 	%r115, %r115, 1;
	setp.ne.s32 	%p28, %r115, %r58;
	@%p28 bra 	$L__BB16_19;
$L__BB16_42:
	ret;

}
	// .globl	_Z17cuda_bell_smoothxPfiiii
.visible .entry _Z17cuda_bell_smoothxPfiiii(
	.param .u64 .ptr .align 1 _Z17cuda_bell_smoothxPfiiii_param_0,
	.param .u32 _Z17cuda_bell_smoothxPfiiii_param_1,
	.param .u32 _Z17cuda_bell_smoothxPfiiii_param_2,
	.param .u32 _Z17cuda_bell_smoothxPfiiii_param_3,
	.param .u32 _Z17cuda_bell_smoothxPfiiii_param_4
)
{
	.reg .pred 	%p<39>;
	.reg .b32 	%r<145>;
	.reg .b32 	%f<128>;
	.reg .b64 	%rd<29>;
	.reg .b64 	%fd<37>;

	ld.param.u64 	%rd2, [_Z17cuda_bell_smoothxPfiiii_param_0];
	ld.param.u32 	%r67, [_Z17cuda_bell_smoothxPfiiii_param_1];
	ld.param.u32 	%r68, [_Z17cuda_bell_smoothxPfiiii_param_2];
	ld.param.u32 	%r69, [_Z17cuda_bell_smoothxPfiiii_param_3];
	ld.param.u32 	%r70, [_Z17cuda_bell_smoothxPfiiii_param_4];
	cvta.to.global.u64 	%rd1, %rd2;
	mov.u32 	%r71, %ctaid.y;
	mov.u32 	%r72, %ntid.y;
	mul.lo.s32 	%r1, %r71, %r72;
	mov.u32 	%r2, %tid.y;
	add.s32 	%r3, %r1, %r2;
	setp.lt.s32 	%p1, %r69, 1;
	@%p1 bra 	$L__BB17_42;
	mov.u32 	%r73, %tid.x;
	mov.u32 	%r74, %ntid.x;
	mov.u32 	%r75, %ctaid.x;
	mad.lo.s32 	%r4, %r75, %r74, %r73;
	mul.lo.s32 	%r76, %r69, %r68;
	mul.lo.s32 	%r5, %r76, %r70;
	setp.gt.s32 	%p2, %r67, -1;
	cvt.rn.f64.s32 	%fd1, %r67;
	@%p2 bra 	$L__BB17_18;
	and.b32  	%r6, %r69, 3;
	setp.lt.u32 	%p30, %r69, 4;
	mov.b32 	%r132, 0;
	@%p30 bra 	$L__BB17_13;
	and.b32  	%r132, %r69, 2147483644;
	neg.s32 	%r131, %r132;
	add.s32 	%r115, %r2, %r68;
	add.s32 	%r116, %r115, %r1;
	mad.lo.s32 	%r130, %r70, %r116, %r4;
	mul.lo.s32 	%r117, %r70, %r68;
	shl.b32 	%r10, %r117, 2;
	shl.b32 	%r118, %r68, 1;
	add.s32 	%r119, %r3, %r118;
	mad.lo.s32 	%r129, %r70, %r119, %r4;
	mad.lo.s32 	%r120, %r68, 3, %r3;
	mad.lo.s32 	%r128, %r70, %r120, %r4;
	mad.lo.s32 	%r127, %r70, %r3, %r4;
$L__BB17_4:
	setp.ge.s32 	%p31, %r127, %r5;
	@%p31 bra 	$L__BB17_6;
	mul.wide.s32 	%rd19, %r127, 4;
	add.s64 	%rd20, %rd1, %rd19;
	mov.b32 	%r121, 0;
	st.global.u32 	[%rd20], %r121;
$L__BB17_6:
	setp.ge.s32 	%p32, %r130, %r5;
	@%p32 bra 	$L__BB17_8;
	mul.wide.s32 	%rd21, %r130, 4;
	add.s64 	%rd22, %rd1, %rd21;
	mov.b32 	%r122, 0;
	st.global.u32 	[%rd22], %r122;
$L__BB17_8:
	setp.ge.s32 	%p33, %r129, %r5;
	@%p33 bra 	$L__BB17_10;
	mul.wide.s32 	%rd23, %r129, 4;
	add.s64 	%rd24, %rd1, %rd23;
	mov.b32 	%r123, 0;
	st.global.u32 	[%rd24], %r123;
$L__BB17_10:
	setp.ge.s32 	%p34, %r128, %r5;
	@%p34 bra 	$L__BB17_12;
	mul.wide.s32 	%rd25, %r128, 4;
	add.s64 	%rd26, %rd1, %rd25;
	mov.b32 	%r124, 0;
	st.global.u32 	[%rd26], %r124;
$L__BB17_12:
	add.s32 	%r131, %r131, 4;
	add.s32 	%r130, %r130, %r10;
	add.s32 	%r129, %r129, %r10;
	add.s32 	%r128, %r128, %r10;
	add.s32 	%r127, %r127, %r10;
	setp.ne.s32 	%p35, %r131, 0;
	@%p35 bra 	$L__BB17_4;
$L__BB17_13:
	setp.eq.s32 	%p36, %r6, 0;
	@%p36 bra 	$L__BB17_42;
	mad.lo.s32 	%r125, %r132, %r68, %r3;
	mad.lo.s32 	%r134, %r70, %r125, %r4;
	mul.lo.s32 	%r26, %r70, %r68;
	neg.s32 	%r133, %r6;
$L__BB17_15:
	.pragma "nounroll";
	setp.ge.s32 	%p37, %r134, %r5;
	@%p37 bra 	$L__BB17_17;
	mul.wide.s32 	%rd27, %r134, 4;
	add.s64 	%rd28, %rd1, %rd27;
	mov.b32 	%r126, 0;
	st.global.u32 	[%rd28], %r126;
$L__BB17_17:
	add.s32 	%r134, %r134, %r26;
	add.s32 	%r133, %r133, 1;
	setp.eq.s32 	%p38, %r133, 0;
	@%p38 bra 	$L__BB17_42;
	bra.uni 	$L__BB17_15;
$L__BB17_18:
	shl.b32 	%r78, %r67, 1;
	and.b32  	%r79, %r78, -4;
	neg.s32 	%r32, %r79;
	sub.s32 	%r80, %r3, %r67;
	add.s32 	%r33, %r80, 3;
	shl.b32 	%r34, %r70, 2;
	add.s32 	%r35, %r80, 2;
	add.s32 	%r36, %r80, 1;
	mov.b32 	%r135, 0;
$L__BB17_19:
	mul.lo.s32 	%r38, %r135, %r68;
	add.s32 	%r81, %r38, %r3;
	mad.lo.s32 	%r39, %r81, %r70, %r4;
	setp.ge.s32 	%p3, %r39, %r5;
	@%p3 bra 	$L__BB17_41;
	neg.s32 	%r144, %r67;
	setp.lt.u32 	%p4, %r67, 2;
	mov.f32 	%f126, 0f00000000;
	@%p4 bra 	$L__BB17_32;
	sub.s32 	%r142, 1, %r67;
	add.s32 	%r82, %r33, %r38;
	mad.lo.s32 	%r140, %r70, %r82, %r4;
	add.s32 	%r83, %r35, %r38;
	mad.lo.s32 	%r139, %r70, %r83, %r4;
	add.s32 	%r84, %r36, %r38;
	mad.lo.s32 	%r138, %r70, %r84, %r4;
	sub.s32 	%r136, %r3, %r67;
	add.s32 	%r85, %r136, %r38;
	mad.lo.s32 	%r137, %r70, %r85, %r4;
	mov.f32 	%f126, 0f00000000;
	mov.u32 	%r141, %r32;
$L__BB17_22:
	.pragma "nounroll";
	setp.lt.s32 	%p5, %r136, 0;
	setp.ge.s32 	%p6, %r136, %r68;
	or.pred  	%p7, %p5, %p6;
	@%p7 bra 	$L__BB17_24;
	add.s32 	%r86, %r142, -1;
	cvt.rn.f64.s32 	%fd2, %r86;
	add.f64 	%fd3, %fd2, %fd2;
	neg.f64 	%fd4, %fd2;
	mul.f64 	%fd5, %fd3, %fd4;
	div.rn.f64 	%fd6, %fd5, %fd1;
	cvt.rn.f32.f64 	%f20, %fd6;
	fma.rn.f32 	%f21, %f20, 0f3BBB989D, 0f3F000000;
	cvt.sat.f32.f32 	%f22, %f21;
	mov.f32 	%f23, 0f4B400001;
	mov.f32 	%f24, 0f437C0000;
	fma.rm.f32 	%f25, %f22, %f24, %f23;
	add.f32 	%f26, %f25, 0fCB40007F;
	neg.f32 	%f27, %f26;
	fma.rn.f32 	%f28, %f20, 0f3FB8AA3B, %f27;
	fma.rn.f32 	%f29, %f20, 0f32A57060, %f28;
	mov.b32 	%r87, %f25;
	shl.b32 	%r88, %r87, 23;
	mov.b32 	%f30, %r88;
	ex2.approx.ftz.f32 	%f31, %f29;
	mul.f32 	%f32, %f31, %f30;
	mul.wide.s32 	%rd3, %r137, 4;
	add.s64 	%rd4, %rd1, %rd3;
	ld.global.f32 	%f33, [%rd4];
	fma.rn.f32 	%f126, %f32, %f33, %f126;
$L__BB17_24:
	add.s32 	%r89, %r136, 1;
	setp.lt.s32 	%p8, %r89, 0;
	setp.ge.s32 	%p9, %r89, %r68;
	or.pred  	%p10, %p8, %p9;
	@%p10 bra 	$L__BB17_26;
	cvt.rn.f64.s32 	%fd7, %r142;
	add.f64 	%fd8, %fd7, %fd7;
	neg.f64 	%fd9, %fd7;
	mul.f64 	%fd10, %fd8, %fd9;
	div.rn.f64 	%fd11, %fd10, %fd1;
	cvt.rn.f32.f64 	%f34, %fd11;
	fma.rn.f32 	%f35, %f34, 0f3BBB989D, 0f3F000000;
	cvt.sat.f32.f32 	%f36, %f35;
	mov.f32 	%f37, 0f4B400001;
	mov.f32 	%f38, 0f437C0000;
	fma.rm.f32 	%f39, %f36, %f38, %f37;
	add.f32 	%f40, %f39, 0fCB40007F;
	neg.f32 	%f41, %f40;
	fma.rn.f32 	%f42, %f34, 0f3FB8AA3B, %f41;
	fma.rn.f32 	%f43, %f34, 0f32A57060, %f42;
	mov.b32 	%r90, %f39;
	shl.b32 	%r91, %r90, 23;
	mov.b32 	%f44, %r91;
	ex2.approx.ftz.f32 	%f45, %f43;
	mul.f32 	%f46, %f45, %f44;
	mul.wide.s32 	%rd5, %r138, 4;
	add.s64 	%rd6, %rd1, %rd5;
	ld.global.f32 	%f47, [%rd6];
	fma.rn.f32 	%f126, %f46, %f47, %f126;
$L__BB17_26:
	add.s32 	%r92, %r136, 2;
	setp.lt.s32 	%p11, %r92, 0;
	setp.ge.s32 	%p12, %r92, %r68;
	or.pred  	%p13, %p11, %p12;
	@%p13 bra 	$L__BB17_28;
	add.s32 	%r93, %r142, 1;
	cvt.rn.f64.s32 	%fd12, %r93;
	add.f64 	%fd13, %fd12, %fd12;
	neg.f64 	%fd14, %fd12;
	mul.f64 	%fd15, %fd13, %fd14;
	div.rn.f64 	%fd16, %fd15, %fd1;
	cvt.rn.f32.f64 	%f48, %fd16;
	fma.rn.f32 	%f49, %f48, 0f3BBB989D, 0f3F000000;
	cvt.sat.f32.f32 	%f50, %f49;
	mov.f32 	%f51, 0f4B400001;
	mov.f32 	%f52, 0f437C0000;
	fma.rm.f32 	%f53, %f50, %f52, %f51;
	add.f32 	%f54, %f53, 0fCB40007F;
	neg.f32 	%f55, %f54;
	fma.rn.f32 	%f56, %f48, 0f3FB8AA3B, %f55;
	fma.rn.f32 	%f57, %f48, 0f32A57060, %f56;
	mov.b32 	%r94, %f53;
	shl.b32 	%r95, %r94, 23;
	mov.b32 	%f58, %r95;
	ex2.approx.ftz.f32 	%f59, %f57;
	mul.f32 	%f60, %f59, %f58;
	mul.wide.s32 	%rd7, %r139, 4;
	add.s64 	%rd8, %rd1, %rd7;
	ld.global.f32 	%f61, [%rd8];
	fma.rn.f32 	%f126, %f60, %f61, %f126;
$L__BB17_28:
	add.s32 	%r96, %r136, 3;
	setp.lt.s32 	%p14, %r96, 0;
	setp.ge.s32 	%p15, %r96, %r68;
	or.pred  	%p16, %p14, %p15;
	@%p16 bra 	$L__BB17_30;
	add.s32 	%r97, %r142, 2;
	cvt.rn.f64.s32 	%fd17, %r97;
	add.f64 	%fd18, %fd17, %fd17;
	neg.f64 	%fd19, %fd17;
	mul.f64 	%fd20, %fd18, %fd19;
	div.rn.f64 	%fd21, %fd20, %fd1;
	cvt.rn.f32.f64 	%f62, %fd21;
	fma.rn.f32 	%f63, %f62, 0f3BBB989D, 0f3F000000;
	cvt.sat.f32.f32 	%f64, %f63;
	mov.f32 	%f65, 0f4B400001;
	mov.f32 	%f66, 0f437C0000;
	fma.rm.f32 	%f67, %f64, %f66, %f65;
	add.f32 	%f68, %f67, 0fCB40007F;
	neg.f32 	%f69, %f68;
	fma.rn.f32 	%f70, %f62, 0f3FB8AA3B, %f69;
	fma.rn.f32 	%f71, %f62, 0f32A57060, %f70;
	mov.b32 	%r98, %f67;
	shl.b32 	%r99, %r98, 23;
	mov.b32 	%f72, %r99;
	ex2.approx.ftz.f32 	%f73, %f71;
	mul.f32 	%f74, %f73, %f72;
	mul.wide.s32 	%rd9, %r140, 4;
	add.s64 	%rd10, %rd1, %rd9;
	ld.global.f32 	%f75, [%rd10];
	fma.rn.f32 	%f126, %f74, %f75, %f126;
$L__BB17_30:
	add.s32 	%r142, %r142, 4;
	add.s32 	%r141, %r141, 4;
	add.s32 	%r140, %r140, %r34;
	add.s32 	%r139, %r139, %r34;
	add.s32 	%r138, %r138, %r34;
	add.s32 	%r137, %r137, %r34;
	add.s32 	%r136, %r136, 4;
	setp.ne.s32 	%p17, %r141, 0;
	@%p17 bra 	$L__BB17_22;
	add.s32 	%r144, %r142, -1;
$L__BB17_32:
	and.b32  	%r100, %r67, 1;
	setp.eq.b32 	%p18, %r100, 1;
	not.pred 	%p19, %p18;
	@%p19 bra 	$L__BB17_38;
	add.s32 	%r63, %r144, %r3;
	setp.lt.s32 	%p20, %r63, 0;
	setp.ge.s32 	%p21, %r63, %r68;
	or.pred  	%p22, %p20, %p21;
	@%p22 bra 	$L__BB17_35;
	cvt.rn.f64.s32 	%fd22, %r144;
	add.f64 	%fd23, %fd22, %fd22;
	neg.f64 	%fd24, %fd22;
	mul.f64 	%fd25, %fd23, %fd24;
	div.rn.f64 	%fd26, %fd25, %fd1;
	cvt.rn.f32.f64 	%f76, %fd26;
	fma.rn.f32 	%f77, %f76, 0f3BBB989D, 0f3F000000;
	cvt.sat.f32.f32 	%f78, %f77;
	mov.f32 	%f79, 0f4B400001;
	mov.f32 	%f80, 0f437C0000;
	fma.rm.f32 	%f81, %f78, %f80, %f79;
	add.f32 	%f82, %f81, 0fCB40007F;
	neg.f32 	%f83, %f82;
	fma.rn.f32 	%f84, %f76, 0f3FB8AA3B, %f83;
	fma.rn.f32 	%f85, %f76, 0f32A57060, %f84;
	mov.b32 	%r101, %f81;
	shl.b32 	%r102, %r101, 23;
	mov.b32 	%f86, %r102;
	ex2.approx.ftz.f32 	%f87, %f85;
	mul.f32 	%f88, %f87, %f86;
	mad.lo.s32 	%r103, %r144, %r70, %r39;
	mul.wide.s32 	%rd11, %r103, 4;
	add.s64 	%rd12, %rd1, %rd11;
	ld.global.f32 	%f89, [%rd12];
	fma.rn.f32 	%f126, %f88, %f89, %f126;
$L__BB17_35:
	add.s32 	%r104, %r63, 1;
	setp.lt.s32 	%p23, %r104, 0;
	setp.ge.s32 	%p24, %r104, %r68;
	or.pred  	%p25, %p23, %p24;
	@%p25 bra 	$L__BB17_37;
	add.s32 	%r105, %r144, 1;
	cvt.rn.f64.s32 	%fd27, %r105;
	add.f64 	%fd28, %fd27, %fd27;
	neg.f64 	%fd29, %fd27;
	mul.f64 	%fd30, %fd28, %fd29;
	div.rn.f64 	%fd31, %fd30, %fd1;
	cvt.rn.f32.f64 	%f90, %fd31;
	fma.rn.f32 	%f91, %f90, 0f3BBB989D, 0f3F000000;
	cvt.sat.f32.f32 	%f92, %f91;
	mov.f32 	%f93, 0f4B400001;
	mov.f32 	%f94, 0f437C0000;
	fma.rm.f32 	%f95, %f92, %f94, %f93;
	add.f32 	%f96, %f95, 0fCB40007F;
	neg.f32 	%f97, %f96;
	fma.rn.f32 	%f98, %f90, 0f3FB8AA3B, %f97;
	fma.rn.f32 	%f99, %f90, 0f32A57060, %f98;
	mov.b32 	%r106, %f95;
	shl.b32 	%r107, %r106, 23;
	mov.b32 	%f100, %r107;
	ex2.approx.ftz.f32 	%f101, %f99;
	mul.f32 	%f102, %f101, %f100;
	mad.lo.s32 	%r108, %r70, %r144, %r70;
	add.s32 	%r109, %r108, %r39;
	mul.wide.s32 	%rd13, %r109, 4;
	add.s64 	%rd14, %rd1, %rd13;
	ld.global.f32 	%f103, [%rd14];
	fma.rn.f32 	%f126, %f102, %f103, %f126;
$L__BB17_37:
	add.s32 	%r144, %r144, 2;
$L__BB17_38:
	add.s32 	%r110, %r144, %r3;
	setp.lt.s32 	%p26, %r110, 0;
	setp.ge.s32 	%p27, %r110, %r68;
	or.pred  	%p28, %p26, %p27;
	@%p28 bra 	$L__BB17_40;
	cvt.rn.f64.s32 	%fd32, %r144;
	add.f64 	%fd33, %fd32, %fd32;
	neg.f64 	%fd34, %fd32;
	mul.f64 	%fd35, %fd33, %fd34;
	div.rn.f64 	%fd36, %fd35, %fd1;
	cvt.rn.f32.f64 	%f104, %fd36;
	fma.rn.f32 	%f105, %f104, 0f3BBB989D, 0f3F000000;
	cvt.sat.f32.f32 	%f106, %f105;
	mov.f32 	%f107, 0f4B400001;
	mov.f32 	%f108, 0f437C0000;
	fma.rm.f32 	%f109, %f106, %f108, %f107;
	add.f32 	%f110, %f109, 0fCB40007F;
	neg.f32 	%f111, %f110;
	fma.rn.f32 	%f112, %f104, 0f3FB8AA3B, %f111;
	fma.rn.f32 	%f113, %f104, 0f32A57060, %f112;
	mov.b32 	%r111, %f109;
	shl.b32 	%r112, %r111, 23;
	mov.b32 	%f114, %r112;
	ex2.approx.ftz.f32 	%f115, %f113;
	mul.f32 	%f116, %f115, %f114;
	mad.lo.s32 	%r113, %r144, %r70, %r39;
	mul.wide.s32 	%rd15, %r113, 4;
	add.s64 	%rd16, %rd1, %rd15;
	ld.global.f32 	%f117, [%rd16];
	fma.rn.f32 	%f126, %f116, %f117, %f126;
$L__BB17_40:
	mul.wide.s32 	%rd17, %r39, 4;
	add.s64 	%rd18, %rd1, %rd17;
	st.global.f32 	[%rd18], %f126;
$L__BB17_41:
	add.s32 	%r135, %r135, 1;
	setp.ne.s32 	%p29, %r135, %r69;
	@%p29 bra 	$L__BB17_19;
$L__BB17_42:
	ret;

}
	// .globl	_Z17cuda_bell_smoothyPfiiii
.visible .entry _Z17cuda_bell_smoothyPfiiii(
	.param .u64 .ptr .align 1 _Z17cuda_bell_smoothyPfiiii_param_0,
	.param .u32 _Z17cuda_bell_smoothyPfiiii_param_1,
	.param .u32 _Z17cuda_bell_smoothyPfiiii_param_2,
	.param .u32 _Z17cuda_bell_smoothyPfiiii_param_3,
	.param .u32 _Z17cuda_bell_smoothyPfiiii_param_4
)
{
	.reg .pred 	%p<24>;
	.reg .b32 	%r<144>;
	.reg .b32 	%f<128>;
	.reg .b64 	%rd<29>;
	.reg .b64 	%fd<37>;

	ld.param.u64 	%rd2, [_Z17cuda_bell_smoothyPfiiii_param_0];
	ld.param.u32 	%r64, [_Z17cuda_bell_smoothyPfiiii_param_1];
	ld.param.u32 	%r65, [_Z17cuda_bell_smoothyPfiiii_param_2];
	ld.param.u32 	%r66, [_Z17cuda_bell_smoothyPfiiii_param_3];
	ld.param.u32 	%r67, [_Z17cuda_bell_smoothyPfiiii_param_4];
	cvta.to.global.u64 	%rd1, %rd2;
	mov.u32 	%r68, %ctaid.y;
	mov.u32 	%r69, %ntid.y;
	mul.lo.s32 	%r1, %r68, %r69;
	mov.u32 	%r2, %tid.y;
	add.s32 	%r3, %r1, %r2;
	setp.lt.s32 	%p1, %r66, 1;
	@%p1 bra 	$L__BB18_42;
	mov.u32 	%r70, %tid.x;
	mov.u32 	%r71, %ntid.x;
	mov.u32 	%r72, %ctaid.x;
	mad.lo.s32 	%r4, %r72, %r71, %r70;
	mul.lo.s32 	%r73, %r66, %r65;
	mul.lo.s32 	%r5, %r73, %r67;
	setp.gt.s32 	%p2, %r64, -1;
	neg.s32 	%r6, %r64;
	cvt.rn.f64.s32 	%fd1, %r64;
	mul.lo.s32 	%r7, %r67, %r65;
	@%p2 bra 	$L__BB18_18;
	and.b32  	%r8, %r66, 3;
	setp.lt.u32 	%p15, %r66, 4;
	mov.b32 	%r131, 0;
	@%p15 bra 	$L__BB18_13;
	and.b32  	%r131, %r66, 2147483644;
	neg.s32 	%r130, %r131;
	add.s32 	%r115, %r2, %r65;
	add.s32 	%r116, %r115, %r1;
	mad.lo.s32 	%r129, %r67, %r116, %r4;
	shl.b32 	%r12, %r7, 2;
	shl.b32 	%r117, %r65, 1;
	add.s32 	%r118, %r3, %r117;
	mad.lo.s32 	%r128, %r67, %r118, %r4;
	mad.lo.s32 	%r119, %r65, 3, %r3;
	mad.lo.s32 	%r127, %r67, %r119, %r4;
	mad.lo.s32 	%r126, %r67, %r3, %r4;
$L__BB18_4:
	setp.ge.s32 	%p16, %r126, %r5;
	@%p16 bra 	$L__BB18_6;
	mul.wide.s32 	%rd19, %r126, 4;
	add.s64 	%rd20, %rd1, %rd19;
	mov.b32 	%r120, 0;
	st.global.u32 	[%rd20], %r120;
$L__BB18_6:
	setp.ge.s32 	%p17, %r129, %r5;
	@%p17 bra 	$L__BB18_8;
	mul.wide.s32 	%rd21, %r129, 4;
	add.s64 	%rd22, %rd1, %rd21;
	mov.b32 	%r121, 0;
	st.global.u32 	[%rd22], %r121;
$L__BB18_8:
	setp.ge.s32 	%p18, %r128, %r5;
	@%p18 bra 	$L__BB18_10;
	mul.wide.s32 	%rd23, %r128, 4;
	add.s64 	%rd24, %rd1, %rd23;
	mov.b32 	%r122, 0;
	st.global.u32 	[%rd24], %r122;
$L__BB18_10:
	setp.ge.s32 	%p19, %r127, %r5;
	@%p19 bra 	$L__BB18_12;
	mul.wide.s32 	%rd25, %r127, 4;
	add.s64 	%rd26, %rd1, %rd25;
	mov.b32 	%r123, 0;
	st.global.u32 	[%rd26], %r123;
$L__BB18_12:
	add.s32 	%r130, %r130, 4;
	add.s32 	%r129, %r129, %r12;
	add.s32 	%r128, %r128, %r12;
	add.s32 	%r127, %r127, %r12;
	add.s32 	%r126, %r126, %r12;
	setp.ne.s32 	%p20, %r130, 0;
	@%p20 bra 	$L__BB18_4;
$L__BB18_13:
	setp.eq.s32 	%p21, %r8, 0;
	@%p21 bra 	$L__BB18_42;
	mad.lo.s32 	%r124, %r131, %r65, %r3;
	mad.lo.s32 	%r133, %r67, %r124, %r4;
	neg.s32 	%r132, %r8;
$L__BB18_15:
	.pragma "nounroll";
	setp.ge.s32 	%p22, %r133, %r5;
	@%p22 bra 	$L__BB18_17;
	mul.wide.s32 	%rd27, %r133, 4;
	add.s64 	%rd28, %rd1, %rd27;
	mov.b32 	%r125, 0;
	st.global.u32 	[%rd28], %r125;
$L__BB18_17:
	add.s32 	%r133, %r133, %r7;
	add.s32 	%r132, %r132, 1;
	setp.eq.s32 	%p23, %r132, 0;
	@%p23 bra 	$L__BB18_42;
	bra.uni 	$L__BB18_15;
$L__BB18_18:
	shl.b32 	%r75, %r64, 1;
	and.b32  	%r33, %r64, 1;
	and.b32  	%r76, %r75, -4;
	neg.s32 	%r34, %r76;
	sub.s32 	%r35, 2, %r64;
	mov.b32 	%r134, 0;
$L__BB18_19:
	mad.lo.s32 	%r77, %r134, %r65, %r3;
	mad.lo.s32 	%r37, %r77, %r67, %r4;
	setp.ge.s32 	%p3, %r37, %r5;
	@%p3 bra 	$L__BB18_41;
	setp.lt.u32 	%p4, %r64, 2;
	mov.f32 	%f126, 0f00000000;
	mov.u32 	%r143, %r6;
	@%p4 bra 	$L__BB18_32;
	sub.s32 	%r78, %r134, %r64;
	add.s32 	%r79, %r78, 3;
	mad.lo.s32 	%r80, %r65, %r79, %r3;
	mad.lo.s32 	%r139, %r67, %r80, %r4;
	add.s32 	%r81, %r35, %r134;
	mad.lo.s32 	%r82, %r65, %r81, %r3;
	mad.lo.s32 	%r138, %r67, %r82, %r4;
	sub.s32 	%r141, 1, %r64;
	add.s32 	%r83, %r141, %r134;
	mad.lo.s32 	%r84, %r65, %r83, %r3;
	mad.lo.s32 	%r137, %r67, %r84, %r4;
	add.s32 	%r136, %r6, %r134;
	mad.lo.s32 	%r85, %r65, %r136, %r3;
	mad.lo.s32 	%r135, %r67, %r85, %r4;
	mov.f32 	%f126, 0f00000000;
	mov.u32 	%r140, %r34;
$L__BB18_22:
	.pragma "nounroll";
	setp.ge.u32 	%p5, %r136, %r66;
	@%p5 bra 	$L__BB18_24;
	add.s32 	%r86, %r141, -1;
	cvt.rn.f64.s32 	%fd2, %r86;
	add.f64 	%fd3, %fd2, %fd2;
	neg.f64 	%fd4, %fd2;
	mul.f64 	%fd5, %fd3, %fd4;
	div.rn.f64 	%fd6, %fd5, %fd1;
	cvt.rn.f32.f64 	%f20, %fd6;
	fma.rn.f32 	%f21, %f20, 0f3BBB989D, 0f3F000000;
	cvt.sat.f32.f32 	%f22, %f21;
	mov.f32 	%f23, 0f4B400001;
	mov.f32 	%f24, 0f437C0000;
	fma.rm.f32 	%f25, %f22, %f24, %f23;
	add.f32 	%f26, %f25, 0fCB40007F;
	neg.f32 	%f27, %f26;
	fma.rn.f32 	%f28, %f20, 0f3FB8AA3B, %f27;
	fma.rn.f32 	%f29, %f20, 0f32A57060, %f28;
	mov.b32 	%r87, %f25;
	shl.b32 	%r88, %r87, 23;
	mov.b32 	%f30, %r88;
	ex2.approx.ftz.f32 	%f31, %f29;
	mul.f32 	%f32, %f31, %f30;
	mul.wide.s32 	%rd3, %r135, 4;
	add.s64 	%rd4, %rd1, %rd3;
	ld.global.f32 	%f33, [%rd4];
	fma.rn.f32 	%f126, %f32, %f33, %f126;
$L__BB18_24:
	add.s32 	%r89, %r136, 1;
	setp.ge.u32 	%p6, %r89, %r66;
	@%p6 bra 	$L__BB18_26;
	cvt.rn.f64.s32 	%fd7, %r141;
	add.f64 	%fd8, %fd7, %fd7;
	neg.f64 	%fd9, %fd7;
	mul.f64 	%fd10, %fd8, %fd9;
	div.rn.f64 	%fd11, %fd10, %fd1;
	cvt.rn.f32.f64 	%f34, %fd11;
	fma.rn.f32 	%f35, %f34, 0f3BBB989D, 0f3F000000;
	cvt.sat.f32.f32 	%f36, %f35;
	mov.f32 	%f37, 0f4B400001;
	mov.f32 	%f38, 0f437C0000;
	fma.rm.f32 	%f39, %f36, %f38, %f37;
	add.f32 	%f40, %f39, 0fCB40007F;
	neg.f32 	%f41, %f40;
	fma.rn.f32 	%f42, %f34, 0f3FB8AA3B, %f41;
	fma.rn.f32 	%f43, %f34, 0f32A57060, %f42;
	mov.b32 	%r90, %f39;
	shl.b32 	%r91, %r90, 23;
	mov.b32 	%f44, %r91;
	ex2.approx.ftz.f32 	%f45, %f43;
	mul.f32 	%f46, %f45, %f44;
	mul.wide.s32 	%rd5, %r137, 4;
	add.s64 	%rd6, %rd1, %rd5;
	ld.global.f32 	%f47, [%rd6];
	fma.rn.f32 	%f126, %f46, %f47, %f126;
$L__BB18_26:
	add.s32 	%r92, %r136, 2;
	setp.ge.u32 	%p7, %r92, %r66;
	@%p7 bra 	$L__BB18_28;
	add.s32 	%r93, %r141, 1;
	cvt.rn.f64.s32 	%fd12, %r93;
	add.f64 	%fd13, %fd12, %fd12;
	neg.f64 	%fd14, %fd12;
	mul.f64 	%fd15, %fd13, %fd14;
	div.rn.f64 	%fd16, %fd15, %fd1;
	cvt.rn.f32.f64 	%f48, %fd16;
	fma.rn.f32 	%f49, %f48, 0f3BBB989D, 0f3F000000;
	cvt.sat.f32.f32 	%f50, %f49;
	mov.f32 	%f51, 0f4B400001;
	mov.f32 	%f52, 0f437C0000;
	fma.rm.f32 	%f53, %f50, %f52, %f51;
	add.f32 	%f54, %f53, 0fCB40007F;
	neg.f32 	%f55, %f54;
	fma.rn.f32 	%f56, %f48, 0f3FB8AA3B, %f55;
	fma.rn.f32 	%f57, %f48, 0f32A57060, %f56;
	mov.b32 	%r94, %f53;
	shl.b32 	%r95, %r94, 23;
	mov.b32 	%f58, %r95;
	ex2.approx.ftz.f32 	%f59, %f57;
	mul.f32 	%f60, %f59, %f58;
	mul.wide.s32 	%rd7, %r138, 4;
	add.s64 	%rd8, %rd1, %rd7;
	ld.global.f32 	%f61, [%rd8];
	fma.rn.f32 	%f126, %f60, %f61, %f126;
$L__BB18_28:
	add.s32 	%r96, %r136, 3;
	setp.ge.u32 	%p8, %r96, %r66;
	@%p8 bra 	$L__BB18_30;
	add.s32 	%r97, %r141, 2;
	cvt.rn.f64.s32 	%fd17, %r97;
	add.f64 	%fd18, %fd17, %fd17;
	neg.f64 	%fd19, %fd17;
	mul.f64 	%fd20, %fd18, %fd19;
	div.rn.f64 	%fd21, %fd20, %fd1;
	cvt.rn.f32.f64 	%f62, %fd21;
	fma.rn.f32 	%f63, %f62, 0f3BBB989D, 0f3F000000;
	cvt.sat.f32.f32 	%f64, %f63;
	mov.f32 	%f65, 0f4B400001;
	mov.f32 	%f66, 0f437C0000;
	fma.rm.f32 	%f67, %f64, %f66, %f65;
	add.f32 	%f68, %f67, 0fCB40007F;
	neg.f32 	%f69, %f68;
	fma.rn.f32 	%f70, %f62, 0f3FB8AA3B, %f69;
	fma.rn.f32 	%f71, %f62, 0f32A57060, %f70;
	mov.b32 	%r98, %f67;
	shl.b32 	%r99, %r98, 23;
	mov.b32 	%f72, %r99;
	ex2.approx.ftz.f32 	%f73, %f71;
	mul.f32 	%f74, %f73, %f72;
	mul.wide.s32 	%rd9, %r139, 4;
	add.s64 	%rd10, %rd1, %rd9;
	ld.global.f32 	%f75, [%rd10];
	fma.rn.f32 	%f126, %f74, %f75, %f126;
$L__BB18_30:
	add.s32 	%r141, %r141, 4;
	add.s32 	%r140, %r140, 4;
	shl.b32 	%r100, %r7, 2;
	add.s32 	%r139, %r139, %r100;
	add.s32 	%r138, %r138, %r100;
	add.s32 	%r137, %r137, %r100;
	add.s32 	%r136, %r136, 4;
	add.s32 	%r135, %r135, %r100;
	setp.ne.s32 	%p9, %r140, 0;
	@%p9 bra 	$L__BB18_22;
	add.s32 	%r143, %r141, -1;
$L__BB18_32:
	setp.eq.s32 	%p10, %r33, 0;
	@%p10 bra 	$L__BB18_38;
	add.s32 	%r60, %r143, %r134;
	setp.ge.u32 	%p11, %r60, %r66;
	@%p11 bra 	$L__BB18_35;
	cvt.rn.f64.s32 	%fd22, %r143;
	add.f64 	%fd23, %fd22, %fd22;
	neg.f64 	%fd24, %fd22;
	mul.f64 	%fd25, %fd23, %fd24;
	div.rn.f64 	%fd26, %fd25, %fd1;
	cvt.rn.f32.f64 	%f76, %fd26;
	fma.rn.f32 	%f77, %f76, 0f3BBB989D, 0f3F000000;
	cvt.sat.f32.f32 	%f78, %f77;
	mov.f32 	%f79, 0f4B400001;
	mov.f32 	%f80, 0f437C0000;
	fma.rm.f32 	%f81, %f78, %f80, %f79;
	add.f32 	%f82, %f81, 0fCB40007F;
	neg.f32 	%f83, %f82;
	fma.rn.f32 	%f84, %f76, 0f3FB8AA3B, %f83;
	fma.rn.f32 	%f85, %f76, 0f32A57060, %f84;
	mov.b32 	%r101, %f81;
	shl.b32 	%r102, %r101, 23;
	mov.b32 	%f86, %r102;
	ex2.approx.ftz.f32 	%f87, %f85;
	mul.f32 	%f88, %f87, %f86;
	mad.lo.s32 	%r103, %r7, %r143, %r37;
	mul.wide.s32 	%rd11, %r103, 4;
	add.s64 	%rd12, %rd1, %rd11;
	ld.global.f32 	%f89, [%rd12];
	fma.rn.f32 	%f126, %f88, %f89, %f126;
$L__BB18_35:
	add.s32 	%r104, %r60, 1;
	setp.ge.u32 	%p12, %r104, %r66;
	@%p12 bra 	$L__BB18_37;
	add.s32 	%r105, %r143, 1;
	cvt.rn.f64.s32 	%fd27, %r105;
	add.f64 	%fd28, %fd27, %fd27;
	neg.f64 	%fd29, %fd27;
	mul.f64 	%fd30, %fd28, %fd29;
	div.rn.f64 	%fd31, %fd30, %fd1;
	cvt.rn.f32.f64 	%f90, %fd31;
	fma.rn.f32 	%f91, %f90, 0f3BBB989D, 0f3F000000;
	cvt.sat.f32.f32 	%f92, %f91;
	mov.f32 	%f93, 0f4B400001;
	mov.f32 	%f94, 0f437C0000;
	fma.rm.f32 	%f95, %f92, %f94, %f93;
	add.f32 	%f96, %f95, 0fCB40007F;
	neg.f32 	%f97, %f96;
	fma.rn.f32 	%f98, %f90, 0f3FB8AA3B, %f97;
	fma.rn.f32 	%f99, %f90, 0f32A57060, %f98;
	mov.b32 	%r106, %f95;
	shl.b32 	%r107, %r106, 23;
	mov.b32 	%f100, %r107;
	ex2.approx.ftz.f32 	%f101, %f99;
	mul.f32 	%f102, %f101, %f100;
	mad.lo.s32 	%r108, %r7, %r143, %r7;
	add.s32 	%r109, %r108, %r37;
	mul.wide.s32 	%rd13, %r109, 4;
	add.s64 	%rd14, %rd1, %rd13;
	ld.global.f32 	%f103, [%rd14];
	fma.rn.f32 	%f126, %f102, %f103, %f126;
$L__BB18_37:
	add.s32 	%r143, %r143, 2;
$L__BB18_38:
	add.s32 	%r110, %r143, %r134;
	setp.ge.u32 	%p13, %r110, %r66;
	@%p13 bra 	$L__BB18_40;
	cvt.rn.f64.s32 	%fd32, %r143;
	add.f64 	%fd33, %fd32, %fd32;
	neg.f64 	%fd34, %fd32;
	mul.f64 	%fd35, %fd33, %fd34;
	div.rn.f64 	%fd36, %fd35, %fd1;
	cvt.rn.f32.f64 	%f104, %fd36;
	fma.rn.f32 	%f105, %f104, 0f3BBB989D, 0f3F000000;
	cvt.sat.f32.f32 	%f106, %f105;
	mov.f32 	%f107, 0f4B400001;
	mov.f32 	%f108, 0f437C0000;
	fma.rm.f32 	%f109, %f106, %f108, %f107;
	add.f32 	%f110, %f109, 0fCB40007F;
	neg.f32 	%f111, %f110;
	fma.rn.f32 	%f112, %f104, 0f3FB8AA3B, %f111;
	fma.rn.f32 	%f113, %f104, 0f32A57060, %f112;
	mov.b32 	%r111, %f109;
	shl.b32 	%r112, %r111, 23;
	mov.b32 	%f114, %r112;
	ex2.approx.ftz.f32 	%f115, %f113;
	mul.f32 	%f116, %f115, %f114;
	mad.lo.s32 	%r113, %r7, %r143, %r37;
	mul.wide.s32 	%rd15, %r113, 4;
	add.s64 	%rd16, %rd1, %rd15;
	ld.global.f32 	%f117, [%rd16];
	fma.rn.f32 	%f126, %f116, %f117, %f126;
$L__BB18_40:
	mul.wide.s32 	%rd17, %r37, 4;
	add.s64 	%rd18, %rd1, %rd17;
	st.global.f32 	[%rd18], %f126;
$L__BB18_41:
	add.s32 	%r134, %r134, 1;
	setp.ne.s32 	%p14, %r134, %r66;
	@%p14 bra 	$L__BB18_19;
$L__BB18_42:
	ret;

}
	// .globl	_Z19cuda_cal_beta_step1PfS_S_iii
.visible .entry _Z19cuda_cal_beta_step1PfS_S_iii(
	.param .u64 .ptr .align 1 _Z19cuda_cal_beta_step1PfS_S_iii_param_0,
	.param .u64 .ptr .align 1 _Z19cuda_cal_beta_step1PfS_S_iii_param_1,
	.param .u64 .ptr .align 1 _Z19cuda_cal_beta_step1PfS_S_iii_param_2,
	.param .u32 _Z19cuda_cal_beta_step1PfS_S_iii_param_3,
	.param .u32 _Z19cuda_cal_beta_step1PfS_S_iii_param_4,
	.param .u32 _Z19cuda_cal_beta_step1PfS_S_iii_param_5
)
{
	.reg .pred 	%p<25>;
	.reg .b32 	%r<99>;
	.reg .b32 	%f<216>;
	.reg .b64 	%rd<67>;

	ld.param.u64 	%rd4, [_Z19cuda_cal_beta_step1PfS_S_iii_param_0];
	ld.param.u64 	%rd5, [_Z19cuda_cal_beta_step1PfS_S_iii_param_1];
	ld.param.u64 	%rd6, [_Z19cuda_cal_beta_step1PfS_S_iii_param_2];
	ld.param.u32 	%r59, [_Z19cuda_cal_beta_step1PfS_S_iii_param_3];
	ld.param.u32 	%r60, [_Z19cuda_cal_beta_step1PfS_S_iii_param_4];
	ld.param.u32 	%r61, [_Z19cuda_cal_beta_step1PfS_S_iii_param_5];
	cvta.to.global.u64 	%rd1, %rd6;
	cvta.to.global.u64 	%rd2, %rd5;
	cvta.to.global.u64 	%rd3, %rd4;
	mov.u32 	%r62, %ctaid.y;
	mov.u32 	%r63, %ntid.y;
	mul.lo.s32 	%r1, %r62, %r63;
	mov.u32 	%r2, %tid.y;
	add.s32 	%r3, %r1, %r2;
	mov.b32 	%r64, 0;
	st.global.u32 	[s], %r64;
	st.global.u32 	[t], %r64;
	st.global.u32 	[r], %r64;
	setp.lt.s32 	%p1, %r60, 1;
	@%p1 bra 	$L__BB19_41;
	mov.u32 	%r66, %tid.x;
	mov.u32 	%r67, %ntid.x;
	mov.u32 	%r68, %ctaid.x;
	mad.lo.s32 	%r4, %r68, %r67, %r66;
	mul.lo.s32 	%r69, %r60, %r59;
	mul.lo.s32 	%r5, %r69, %r61;
	setp.lt.u32 	%p2, %r60, 8;
	mov.b32 	%r97, 0;
	mov.f32 	%f165, 0f00000000;
	mov.f32 	%f166, %f165;
	mov.f32 	%f167, %f165;
	@%p2 bra 	$L__BB19_20;
	and.b32  	%r70, %r60, 2147483640;
	neg.s32 	%r95, %r70;
	add.s32 	%r71, %r2, %r59;
	add.s32 	%r72, %r71, %r1;
	mad.lo.s32 	%r94, %r61, %r72, %r4;
	mul.lo.s32 	%r8, %r61, %r59;
	shl.b32 	%r73, %r59, 1;
	add.s32 	%r74, %r3, %r73;
	mad.lo.s32 	%r93, %r61, %r74, %r4;
	mad.lo.s32 	%r75, %r59, 3, %r3;
	mad.lo.s32 	%r92, %r61, %r75, %r4;
	shl.b32 	%r76, %r59, 2;
	add.s32 	%r77, %r3, %r76;
	mad.lo.s32 	%r91, %r61, %r77, %r4;
	mad.lo.s32 	%r78, %r59, 5, %r3;
	mad.lo.s32 	%r90, %r61, %r78, %r4;
	mad.lo.s32 	%r79, %r59, 6, %r3;
	mad.lo.s32 	%r89, %r61, %r79, %r4;
	mad.lo.s32 	%r80, %r59, 7, %r3;
	mad.lo.s32 	%r88, %r61, %r80, %r4;
	mad.lo.s32 	%r87, %r61, %r3, %r4;
	mov.f32 	%f165, 0f00000000;
$L__BB19_3:
	.pragma "nounroll";
	setp.ge.s32 	%p3, %r87, %r5;
	@%p3 bra 	$L__BB19_5;
	mul.wide.s32 	%rd7, %r87, 4;
	add.s64 	%rd8, %rd3, %rd7;
	ld.global.f32 	%f99, [%rd8];
	add.s64 	%rd9, %rd2, %rd7;
	ld.global.f32 	%f100, [%rd9];
	add.s64 	%rd10, %rd1, %rd7;
	ld.global.f32 	%f101, [%rd10];
	sub.f32 	%f102, %f100, %f99;
	fma.rn.f32 	%f167, %f100, %f102, %f167;
	st.global.f32 	[s], %f167;
	fma.rn.f32 	%f166, %f101, %f102, %f166;
	st.global.f32 	[t], %f166;
	fma.rn.f32 	%f165, %f100, %f100, %f165;
	st.global.f32 	[r], %f165;
$L__BB19_5:
	add.s32 	%r25, %r8, %r87;
	setp.ge.s32 	%p4, %r25, %r5;
	@%p4 bra 	$L__BB19_7;
	mul.wide.s32 	%rd11, %r94, 4;
	add.s64 	%rd12, %rd3, %rd11;
	ld.global.f32 	%f103, [%rd12];
	add.s64 	%rd13, %rd2, %rd11;
	ld.global.f32 	%f104, [%rd13];
	add.s64 	%rd14, %rd1, %rd11;
	ld.global.f32 	%f105, [%rd14];
	sub.f32 	%f106, %f104, %f103;
	fma.rn.f32 	%f167, %f104, %f106, %f167;
	st.global.f32 	[s], %f167;
	fma.rn.f32 	%f166, %f105, %f106, %f166;
	st.global.f32 	[t], %f166;
	fma.rn.f32 	%f165, %f104, %f104, %f165;
	st.global.f32 	[r], %f165;
$L__BB19_7:
	add.s32 	%r26, %r8, %r25;
	setp.ge.s32 	%p5, %r26, %r5;
	@%p5 bra 	$L__BB19_9;
	mul.wide.s32 	%rd15, %r93, 4;
	add.s64 	%rd16, %rd3, %rd15;
	ld.global.f32 	%f107, [%rd16];
	add.s64 	%rd17, %rd2, %rd15;
	ld.global.f32 	%f108, [%rd17];
	add.s64 	%rd18, %rd1, %rd15;
	ld.global.f32 	%f109, [%rd18];
	sub.f32 	%f110, %f108, %f107;
	fma.rn.f32 	%f167, %f108, %f110, %f167;
	st.global.f32 	[s], %f167;
	fma.rn.f32 	%f166, %f109, %f110, %f166;
	st.global.f32 	[t], %f166;
	fma.rn.f32 	%f165, %f108, %f108, %f165;
	st.global.f32 	[r], %f165;
$L__BB19_9:
	add.s32 	%r27, %r8, %r26;
	setp.ge.s32 	%p6, %r27, %r5;
	@%p6 bra 	$L__BB19_11;
	mul.wide.s32 	%rd19, %r92, 4;
	add.s64 	%rd20, %rd3, %rd19;
	ld.global.f32 	%f111, [%rd20];
	add.s64 	%rd21, %rd2, %rd19;
	ld.global.f32 	%f112, [%rd21];
	add.s64 	%rd22, %rd1, %rd19;
	ld.global.f32 	%f113, [%rd22];
	sub.f32 	%f114, %f112, %f111;
	fma.rn.f32 	%f167, %f112, %f114, %f167;
	st.global.f32 	[s], %f167;
	fma.rn.f32 	%f166, %f113, %f114, %f166;
	st.global.f32 	[t], %f166;
	fma.rn.f32 	%f165, %f112, %f112, %f165;
	st.global.f32 	[r], %f165;
$L__BB19_11:
	add.s32 	%r28, %r8, %r27;
	setp.ge.s32 	%p7, %r28, %r5;
	@%p7 bra 	$L__BB19_13;
	mul.wide.s32 	%rd23, %r91, 4;
	add.s64 	%rd24, %rd3, %rd23;
	ld.global.f32 	%f115, [%rd24];
	add.s64 	%rd25, %rd2, %rd23;
	ld.global.f32 	%f116, [%rd25];
	add.s64 	%rd26, %rd1, %rd23;
	ld.global.f32 	%f117, [%rd26];
	sub.f32 	%f118, %f116, %f115;
	fma.rn.f32 	%f167, %f116, %f118, %f167;
	st.global.f32 	[s], %f167;
	fma.rn.f32 	%f166, %f117, %f118, %f166;
	st.global.f32 	[t], %f166;
	fma.rn.f32 	%f165, %f116, %f116, %f165;
	st.global.f32 	[r], %f165;
$L__BB19_13:
	add.s32 	%r29, %r8, %r28;
	setp.ge.s32 	%p8, %r29, %r5;
	@%p8 bra 	$L__BB19_15;
	mul.wide.s32 	%rd27, %r90, 4;
	add.s64 	%rd28, %rd3, %rd27;
	ld.global.f32 	%f119, [%rd28];
	add.s64 	%rd29, %rd2, %rd27;
	ld.global.f32 	%f120, [%rd29];
	add.s64 	%rd30, %rd1, %rd27;
	ld.global.f32 	%f121, [%rd30];
	sub.f32 	%f122, %f120, %f119;
	fma.rn.f32 	%f167, %f120, %f122, %f167;
	st.global.f32 	[s], %f167;
	fma.rn.f32 	%f166, %f121, %f122, %f166;
	st.global.f32 	[t], %f166;
	fma.rn.f32 	%f165, %f120, %f120, %f165;
	st.global.f32 	[r], %f165;
$L__BB19_15:
	add.s32 	%r30, %r8, %r29;
	setp.ge.s32 	%p9, %r30, %r5;
	@%p9 bra 	$L__BB19_17;
	mul.wide.s32 	%rd31, %r89, 4;
	add.s64 	%rd32, %rd3, %rd31;
	ld.global.f32 	%f123, [%rd32];
	add.s64 	%rd33, %rd2, %rd31;
	ld.global.f32 	%f124, [%rd33];
	add.s64 	%rd34, %rd1, %rd31;
	ld.global.f32 	%f125, [%rd34];
	sub.f32 	%f126, %f124, %f123;
	fma.rn.f32 	%f167, %f124, %f126, %f167;
	st.global.f32 	[s], %f167;
	fma.rn.f32 	%f166, %f125, %f126, %f166;
	st.global.f32 	[t], %f166;
	fma.rn.f32 	%f165, %f124, %f124, %f165;
	st.global.f32 	[r], %f165;
$L__BB19_17:
	add.s32 	%r81, %r8, %r30;
	setp.ge.s32 	%p10, %r81, %r5;
	@%p10 bra 	$L__BB19_19;
	mul.wide.s32 	%rd35, %r88, 4;
	add.s64 	%rd36, %rd3, %rd35;
	ld.global.f32 	%f127, [%rd36];
	add.s64 	%rd37, %rd2, %rd35;
	ld.global.f32 	%f128, [%rd37];
	add.s64 	%rd38, %rd1, %rd35;
	ld.global.f32 	%f129, [%rd38];
	sub.f32 	%f130, %f128, %f127;
	fma.rn.f32 	%f167, %f128, %f130, %f167;
	st.global.f32 	[s], %f167;
	fma.rn.f32 	%f166, %f129, %f130, %f166;
	st.global.f32 	[t], %f166;
	fma.rn.f32 	%f165, %f128, %f128, %f165;
	st.global.f32 	[r], %f165;
$L__BB19_19:
	and.b32  	%r97, %r60, 2147483640;
	add.s32 	%r95, %r95, 8;
	shl.b32 	%r82, %r8, 3;
	add.s32 	%r94, %r94, %r82;
	add.s32 	%r93, %r93, %r82;
	add.s32 	%r92, %r92, %r82;
	add.s32 	%r91, %r91, %r82;
	add.s32 	%r90, %r90, %r82;
	add.s32 	%r89, %r89, %r82;
	add.s32 	%r88, %r88, %r82;
	add.s32 	%r87, %r87, %r82;
	setp.ne.s32 	%p11, %r95, 0;
	@%p11 bra 	$L__BB19_3;
$L__BB19_20:
	and.b32  	%r42, %r60, 7;
	setp.eq.s32 	%p12, %r42, 0;
	@%p12 bra 	$L__BB19_41;
	and.b32  	%r43, %r60, 3;
	setp.lt.u32 	%p13, %r42, 4;
	@%p13 bra 	$L__BB19_31;
	mad.lo.s32 	%r44, %r97, %r59, %r3;
	mad.lo.s32 	%r45, %r44, %r61, %r4;
	setp.ge.s32 	%p14, %r45, %r5;
	@%p14 bra 	$L__BB19_24;
	mul.wide.s32 	%rd39, %r45, 4;
	add.s64 	%rd40, %rd3, %rd39;
	ld.global.f32 	%f131, [%rd40];
	add.s64 	%rd41, %rd2, %rd39;
	ld.global.f32 	%f132, [%rd41];
	add.s64 	%rd42, %rd1, %rd39;
	ld.global.f32 	%f133, [%rd42];
	sub.f32 	%f134, %f132, %f131;
	fma.rn.f32 	%f167, %f132, %f134, %f167;
	st.global.f32 	[s], %f167;
	fma.rn.f32 	%f166, %f133, %f134, %f166;
	st.global.f32 	[t], %f166;
	fma.rn.f32 	%f165, %f132, %f132, %f165;
	st.global.f32 	[r], %f165;
$L__BB19_24:
	add.s32 	%r46, %r44, %r59;
	mad.lo.s32 	%r47, %r46, %r61, %r4;
	setp.ge.s32 	%p15, %r47, %r5;
	@%p15 bra 	$L__BB19_26;
	mul.wide.s32 	%rd43, %r47, 4;
	add.s64 	%rd44, %rd3, %rd43;
	ld.global.f32 	%f135, [%rd44];
	add.s64 	%rd45, %rd2, %rd43;
	ld.global.f32 	%f136, [%rd45];
	add.s64 	%rd46, %rd1, %rd43;
	ld.global.f32 	%f137, [%rd46];
	sub.f32 	%f138, %f136, %f135;
	fma.rn.f32 	%f167, %f136, %f138, %f167;
	st.global.f32 	[s], %f167;
	fma.rn.f32 	%f166, %f137, %f138, %f166;
	st.global.f32 	[t], %f166;
	fma.rn.f32 	%f165, %f136, %f136, %f165;
	st.global.f32 	[r], %f165;
$L__BB19_26:
	add.s32 	%r48, %r46, %r59;
	mad.lo.s32 	%r49, %r48, %r61, %r4;
	setp.ge.s32 	%p16, %r49, %r5;
	@%p16 bra 	$L__BB19_28;
	mul.wide.s32 	%rd47, %r49, 4;
	add.s64 	%rd48, %rd3, %rd47;
	ld.global.f32 	%f139, [%rd48];
	add.s64 	%rd49, %rd2, %rd47;
	ld.global.f32 	%f140, [%rd49];
	add.s64 	%rd50, %rd1, %rd47;
	ld.global.f32 	%f141, [%rd50];
	sub.f32 	%f142, %f140, %f139;
	fma.rn.f32 	%f167, %f140, %f142, %f167;
	st.global.f32 	[s], %f167;
	fma.rn.f32 	%f166, %f141, %f142, %f166;
	st.global.f32 	[t], %f166;
	fma.rn.f32 	%f165, %f140, %f140, %f165;
	st.global.f32 	[r], %f165;
$L__BB19_28:
	add.s32 	%r83, %r48, %r59;
	mad.lo.s32 	%r50, %r83, %r61, %r4;
	setp.ge.s32 	%p17, %r50, %r5;
	@%p17 bra 	$L__BB19_30;
	mul.wide.s32 	%rd51, %r50, 4;
	add.s64 	%rd52, %rd3, %rd51;
	ld.global.f32 	%f143, [%rd52];
	add.s64 	%rd53, %rd2, %rd51;
	ld.global.f32 	%f144, [%rd53];
	add.s64 	%rd54, %rd1, %rd51;
	ld.global.f32 	%f145, [%rd54];
	sub.f32 	%f146, %f144, %f143;
	fma.rn.f32 	%f167, %f144, %f146, %f167;
	st.global.f32 	[s], %f167;
	fma.rn.f32 	%f166, %f145, %f146, %f166;
	st.global.f32 	[t], %f166;
	fma.rn.f32 	%f165, %f144, %f144, %f165;
	st.global.f32 	[r], %f165;
$L__BB19_30:
	add.s32 	%r97, %r97, 4;
$L__BB19_31:
	setp.eq.s32 	%p18, %r43, 0;
	@%p18 bra 	$L__BB19_41;
	setp.eq.s32 	%p19, %r43, 1;
	@%p19 bra 	$L__BB19_38;
	mad.lo.s32 	%r53, %r97, %r59, %r3;
	mad.lo.s32 	%r54, %r53, %r61, %r4;
	setp.ge.s32 	%p20, %r54, %r5;
	@%p20 bra 	$L__BB19_35;
	mul.wide.s32 	%rd55, %r54, 4;
	add.s64 	%rd56, %rd3, %rd55;
	ld.global.f32 	%f147, [%rd56];
	add.s64 	%rd57, %rd2, %rd55;
	ld.global.f32 	%f148, [%rd57];
	add.s64 	%rd58, %rd1, %rd55;
	ld.global.f32 	%f149, [%rd58];
	sub.f32 	%f150, %f148, %f147;
	fma.rn.f32 	%f167, %f148, %f150, %f167;
	st.global.f32 	[s], %f167;
	fma.rn.f32 	%f166, %f149, %f150, %f166;
	st.global.f32 	[t], %f166;
	fma.rn.f32 	%f165, %f148, %f148, %f165;
	st.global.f32 	[r], %f165;
$L__BB19_35:
	add.s32 	%r84, %r53, %r59;
	mad.lo.s32 	%r55, %r84, %r61, %r4;
	setp.ge.s32 	%p21, %r55, %r5;
	@%p21 bra 	$L__BB19_37;
	mul.wide.s32 	%rd59, %r55, 4;
	add.s64 	%rd60, %rd3, %rd59;
	ld.global.f32 	%f151, [%rd60];
	add.s64 	%rd61, %rd2, %rd59;
	ld.global.f32 	%f152, [%rd61];
	add.s64 	%rd62, %rd1, %rd59;
	ld.global.f32 	%f153, [%rd62];
	sub.f32 	%f154, %f152, %f151;
	fma.rn.f32 	%f167, %f152, %f154, %f167;
	st.global.f32 	[s], %f167;
	fma.rn.f32 	%f166, %f153, %f154, %f166;
	st.global.f32 	[t], %f166;
	fma.rn.f32 	%f165, %f152, %f152, %f165;
	st.global.f32 	[r], %f165;
$L__BB19_37:
	add.s32 	%r97, %r97, 2;
$L__BB19_38:
	and.b32  	%r85, %r60, 1;
	setp.eq.b32 	%p22, %r85, 1;
	not.pred 	%p23, %p22;
	@%p23 bra 	$L__BB19_41;
	mad.lo.s32 	%r86, %r97, %r59, %r3;
	mad.lo.s32 	%r58, %r86, %r61, %r4;
	setp.ge.s32 	%p24, %r58, %r5;
	@%p24 bra 	$L__BB19_41;
	mul.wide.s32 	%rd63, %r58, 4;
	add.s64 	%rd64, %rd3, %rd63;
	ld.global.f32 	%f155, [%rd64];
	add.s64 	%rd65, %rd2, %rd63;
	ld.global.f32 	%f156, [%rd65];
	add.s64 	%rd66, %rd1, %rd63;
	ld.global.f32 	%f157, [%rd66];
	sub.f32 	%f158, %f156, %f155;
	fma.rn.f32 	%f159, %f156, %f158, %f167;
	st.global.f32 	[s], %f159;
	fma.rn.f32 	%f160, %f157, %f158, %f166;
	st.global.f32 	[t], %f160;
	fma.rn.f32 	%f161, %f156, %f156, %f165;
	st.global.f32 	[r], %f161;
$L__BB19_41:
	ret;

}
	// .globl	_Z19cuda_cal_beta_step2Pfiii
.visible .entry _Z19cuda_cal_beta_step2Pfiii(
	.param .u64 .ptr .align 1 _Z19cuda_cal_beta_step2Pfiii_param_0,
	.param .u32 _Z19cuda_cal_beta_step2Pfiii_param_1,
	.param .u32 _Z19cuda_cal_beta_step2Pfiii_param_2,
	.param .u32 _Z19cuda_cal_beta_step2Pfiii_param_3
)
{
	.reg .pred 	%p<3>;
	.reg .b32 	%r<5>;
	.reg .b32 	%f<13>;
	.reg .b64 	%rd<3>;
	.reg .b64 	%fd<3>;

	ld.param.u64 	%rd1, [_Z19cuda_cal_beta_step2Pfiii_param_0];
	mov.u32 	%r1, %tid.x;
	mov.u32 	%r2, %ntid.x;
	mov.u32 	%r3, %ctaid.x;
	mad.lo.s32 	%r4, %r2, %r3, %r1;
	setp.gt.s32 	%p1, %r4, 0;
	@%p1 bra 	$L__BB20_4;
	ld.global.f32 	%f1, [t];
	setp.eq.f32 	%p2, %f1, 0f00000000;
	mov.f32 	%f11, 0f00000000;
	mov.f32 	%f12, %f11;
	@%p2 bra 	$L__BB20_3;
	ld.global.f32 	%f7, [s];
	div.rn.f32 	%f11, %f7, %f1;
	ld.global.f32 	%f8, [r];
	div.rn.f32 	%f12, %f8, %f1;
$L__BB20_3:
	min.f32 	%f9, %f11, %f12;
	cvt.f64.f32 	%fd1, %f9;
	max.f64 	%fd2, %fd1, 0d0000000000000000;
	cvt.rn.f32.f64 	%f10, %fd2;
	cvta.to.global.u64 	%rd2, %rd1;
	st.global.f32 	[%rd2], %f10;
$L__BB20_4:
	ret;

}
	// .globl	_Z17cuda_cal_conjgradPfS_fiii
.visible .entry _Z17cuda_cal_conjgradPfS_fiii(
	.param .u64 .ptr .align 1 _Z17cuda_cal_conjgradPfS_fiii_param_0,
	.param .u64 .ptr .align 1 _Z17cuda_cal_conjgradPfS_fiii_param_1,
	.param .f32 _Z17cuda_cal_conjgradPfS_fiii_param_2,
	.param .u32 _Z17cuda_cal_conjgradPfS_fiii_param_3,
	.param .u32 _Z17cuda_cal_conjgradPfS_fiii_param_4,
	.param .u32 _Z17cuda_cal_conjgradPfS_fiii_param_5
)
{
	.reg .pred 	%p<25>;
	.reg .b32 	%r<97>;
	.reg .b32 	%f<62>;
	.reg .b64 	%rd<50>;

	ld.param.u64 	%rd3, [_Z17cuda_cal_conjgradPfS_fiii_param_0];
	ld.param.u64 	%rd4, [_Z17cuda_cal_conjgradPfS_fiii_param_1];
	ld.param.f32 	%f1, [_Z17cuda_cal_conjgradPfS_fiii_param_2];
	ld.param.u32 	%r60, [_Z17cuda_cal_conjgradPfS_fiii_param_3];
	ld.param.u32 	%r61, [_Z17cuda_cal_conjgradPfS_fiii_param_4];
	ld.param.u32 	%r62, [_Z17cuda_cal_conjgradPfS_fiii_param_5];
	cvta.to.global.u64 	%rd1, %rd4;
	cvta.to.global.u64 	%rd2, %rd3;
	mov.u32 	%r63, %ctaid.y;
	mov.u32 	%r64, %ntid.y;
	mul.lo.s32 	%r1, %r63, %r64;
	mov.u32 	%r2, %tid.y;
	add.s32 	%r3, %r1, %r2;
	setp.lt.s32 	%p1, %r61, 1;
	@%p1 bra 	$L__BB21_41;
	mov.u32 	%r66, %tid.x;
	mov.u32 	%r67, %ntid.x;
	mov.u32 	%r68, %ctaid.x;
	mad.lo.s32 	%r4, %r68, %r67, %r66;
	mul.lo.s32 	%r69, %r61, %r60;
	mul.lo.s32 	%r5, %r69, %r62;
	and.b32  	%r6, %r61, 7;
	setp.lt.u32 	%p2, %r61, 8;
	mov.b32 	%r95, 0;
	@%p2 bra 	$L__BB21_20;
	and.b32  	%r95, %r61, 2147483640;
	neg.s32 	%r93, %r95;
	add.s32 	%r70, %r2, %r60;
	add.s32 	%r71, %r70, %r1;
	mad.lo.s32 	%r92, %r62, %r71, %r4;
	mul.lo.s32 	%r10, %r62, %r60;
	shl.b32 	%r11, %r10, 3;
	shl.b32 	%r72, %r60, 1;
	add.s32 	%r73, %r3, %r72;
	mad.lo.s32 	%r91, %r62, %r73, %r4;
	mad.lo.s32 	%r74, %r60, 3, %r3;
	mad.lo.s32 	%r90, %r62, %r74, %r4;
	shl.b32 	%r75, %r60, 2;
	add.s32 	%r76, %r3, %r75;
	mad.lo.s32 	%r89, %r62, %r76, %r4;
	mad.lo.s32 	%r77, %r60, 5, %r3;
	mad.lo.s32 	%r88, %r62, %r77, %r4;
	mad.lo.s32 	%r78, %r60, 6, %r3;
	mad.lo.s32 	%r87, %r62, %r78, %r4;
	mad.lo.s32 	%r79, %r60, 7, %r3;
	mad.lo.s32 	%r86, %r62, %r79, %r4;
	mad.lo.s32 	%r85, %r62, %r3, %r4;
$L__BB21_3:
	.pragma "nounroll";
	setp.ge.s32 	%p3, %r85, %r5;
	@%p3 bra 	$L__BB21_5;
	mul.wide.s32 	%rd5, %r85, 4;
	add.s64 	%rd6, %rd2, %rd5;
	ld.global.f32 	%f2, [%rd6];
	add.s64 	%rd7, %rd1, %rd5;
	ld.global.f32 	%f3, [%rd7];
	mul.f32 	%f4, %f1, %f3;
	sub.f32 	%f5, %f4, %f2;
	st.global.f32 	[%rd7], %f5;
$L__BB21_5:
	add.s32 	%r28, %r10, %r85;
	setp.ge.s32 	%p4, %r28, %r5;
	@%p4 bra 	$L__BB21_7;
	mul.wide.s32 	%rd8, %r92, 4;
	add.s64 	%rd9, %rd2, %rd8;
	ld.global.f32 	%f6, [%rd9];
	add.s64 	%rd10, %rd1, %rd8;
	ld.global.f32 	%f7, [%rd10];
	mul.f32 	%f8, %f1, %f7;
	sub.f32 	%f9, %f8, %f6;
	st.global.f32 	[%rd10], %f9;
$L__BB21_7:
	add.s32 	%r29, %r10, %r28;
	setp.ge.s32 	%p5, %r29, %r5;
	@%p5 bra 	$L__BB21_9;
	mul.wide.s32 	%rd11, %r91, 4;
	add.s64 	%rd12, %rd2, %rd11;
	ld.global.f32 	%f10, [%rd12];
	add.s64 	%rd13, %rd1, %rd11;
	ld.global.f32 	%f11, [%rd13];
	mul.f32 	%f12, %f1, %f11;
	sub.f32 	%f13, %f12, %f10;
	st.global.f32 	[%rd13], %f13;
$L__BB21_9:
	add.s32 	%r30, %r10, %r29;
	setp.ge.s32 	%p6, %r30, %r5;
	@%p6 bra 	$L__BB21_11;
	mul.wide.s32 	%rd14, %r90, 4;
	add.s64 	%rd15, %rd2, %rd14;
	ld.global.f32 	%f14, [%rd15];
	add.s64 	%rd16, %rd1, %rd14;
	ld.global.f32 	%f15, [%rd16];
	mul.f32 	%f16, %f1, %f15;
	sub.f32 	%f17, %f16, %f14;
	st.global.f32 	[%rd16], %f17;
$L__BB21_11:
	add.s32 	%r31, %r10, %r30;
	setp.ge.s32 	%p7, %r31, %r5;
	@%p7 bra 	$L__BB21_13;
	mul.wide.s32 	%rd17, %r89, 4;
	add.s64 	%rd18, %rd2, %rd17;
	ld.global.f32 	%f18, [%rd18];
	add.s64 	%rd19, %rd1, %rd17;
	ld.global.f32 	%f19, [%rd19];
	mul.f32 	%f20, %f1, %f19;
	sub.f32 	%f21, %f20, %f18;
	st.global.f32 	[%rd19], %f21;
$L__BB21_13:
	add.s32 	%r32, %r10, %r31;
	setp.ge.s32 	%p8, %r32, %r5;
	@%p8 bra 	$L__BB21_15;
	mul.wide.s32 	%rd20, %r88, 4;
	add.s64 	%rd21, %rd2, %rd20;
	ld.global.f32 	%f22, [%rd21];
	add.s64 	%rd22, %rd1, %rd20;
	ld.global.f32 	%f23, [%rd22];
	mul.f32 	%f24, %f1, %f23;
	sub.f32 	%f25, %f24, %f22;
	st.global.f32 	[%rd22], %f25;
$L__BB21_15:
	add.s32 	%r33, %r10, %r32;
	setp.ge.s32 	%p9, %r33, %r5;
	@%p9 bra 	$L__BB21_17;
	mul.wide.s32 	%rd23, %r87, 4;
	add.s64 	%rd24, %rd2, %rd23;
	ld.global.f32 	%f26, [%rd24];
	add.s64 	%rd25, %rd1, %rd23;
	ld.global.f32 	%f27, [%rd25];
	mul.f32 	%f28, %f1, %f27;
	sub.f32 	%f29, %f28, %f26;
	st.global.f32 	[%rd25], %f29;
$L__BB21_17:
	add.s32 	%r80, %r10, %r33;
	setp.ge.s32 	%p10, %r80, %r5;
	@%p10 bra 	$L__BB21_19;
	mul.wide.s32 	%rd26, %r86, 4;
	add.s64 	%rd27, %rd2, %rd26;
	ld.global.f32 	%f30, [%rd27];
	add.s64 	%rd28, %rd1, %rd26;
	ld.global.f32 	%f31, [%rd28];
	mul.f32 	%f32, %f1, %f31;
	sub.f32 	%f33, %f32, %f30;
	st.global.f32 	[%rd28], %f33;
$L__BB21_19:
	add.s32 	%r93, %r93, 8;
	add.s32 	%r92, %r92, %r11;
	add.s32 	%r91, %r91, %r11;
	add.s32 	%r90, %r90, %r11;
	add.s32 	%r89, %r89, %r11;
	add.s32 	%r88, %r88, %r11;
	add.s32 	%r87, %r87, %r11;
	add.s32 	%r86, %r86, %r11;
	add.s32 	%r85, %r85, %r11;
	setp.ne.s32 	%p11, %r93, 0;
	@%p11 bra 	$L__BB21_3;
$L__BB21_20:
	setp.eq.s32 	%p12, %r6, 0;
	@%p12 bra 	$L__BB21_41;
	and.b32  	%r44, %r61, 3;
	setp.lt.u32 	%p13, %r6, 4;
	@%p13 bra 	$L__BB21_31;
	mad.lo.s32 	%r45, %r95, %r60, %r3;
	mad.lo.s32 	%r46, %r45, %r62, %r4;
	setp.ge.s32 	%p14, %r46, %r5;
	@%p14 bra 	$L__BB21_24;
	mul.wide.s32 	%rd29, %r46, 4;
	add.s64 	%rd30, %rd2, %rd29;
	ld.global.f32 	%f34, [%rd30];
	add.s64 	%rd31, %rd1, %rd29;
	ld.global.f32 	%f35, [%rd31];
	mul.f32 	%f36, %f1, %f35;
	sub.f32 	%f37, %f36, %f34;
	st.global.f32 	[%rd31], %f37;
$L__BB21_24:
	add.s32 	%r47, %r45, %r60;
	mad.lo.s32 	%r48, %r47, %r62, %r4;
	setp.ge.s32 	%p15, %r48, %r5;
	@%p15 bra 	$L__BB21_26;
	mul.wide.s32 	%rd32, %r48, 4;
	add.s64 	%rd33, %rd2, %rd32;
	ld.global.f32 	%f38, [%rd33];
	add.s64 	%rd34, %rd1, %rd32;
	ld.global.f32 	%f39, [%rd34];
	mul.f32 	%f40, %f1, %f39;
	sub.f32 	%f41, %f40, %f38;
	st.global.f32 	[%rd34], %f41;
$L__BB21_26:
	add.s32 	%r49, %r47, %r60;
	mad.lo.s32 	%r50, %r49, %r62, %r4;
	setp.ge.s32 	%p16, %r50, %r5;
	@%p16 bra 	$L__BB21_28;
	mul.wide.s32 	%rd35, %r50, 4;
	add.s64 	%rd36, %rd2, %rd35;
	ld.global.f32 	%f42, [%rd36];
	add.s64 	%rd37, %rd1, %rd35;
	ld.global.f32 	%f43, [%rd37];
	mul.f32 	%f44, %f1, %f43;
	sub.f32 	%f45, %f44, %f42;
	st.global.f32 	[%rd37], %f45;
$L__BB21_28:
	add.s32 	%r81, %r49, %r60;
	mad.lo.s32 	%r51, %r81, %r62, %r4;
	setp.ge.s32 	%p17, %r51, %r5;
	@%p17 bra 	$L__BB21_30;
	mul.wide.s32 	%rd38, %r51, 4;
	add.s64 	%rd39, %rd2, %rd38;
	ld.global.f32 	%f46, [%rd39];
	add.s64 	%rd40, %rd1, %rd38;
	ld.global.f32 	%f47, [%rd40];
	mul.f32 	%f48, %f1, %f47;
	sub.f32 	%f49, %f48, %f46;
	st.global.f32 	[%rd40], %f49;
$L__BB21_30:
	add.s32 	%r95, %r95, 4;
$L__BB21_31:
	setp.eq.s32 	%p18, %r44, 0;
	@%p18 bra 	$L__BB21_41;
	setp.eq.s32 	%p19, %r44, 1;
	@%p19 bra 	$L__BB21_38;
	mad.lo.s32 	%r54, %r95, %r60, %r3;
	mad.lo.s32 	%r55, %r54, %r62, %r4;
	setp.ge.s32 	%p20, %r55, %r5;
	@%p20 bra 	$L__BB21_35;
	mul.wide.s32 	%rd41, %r55, 4;
	add.s64 	%rd42, %rd2, %rd41;
	ld.global.f32 	%f50, [%rd42];
	add.s64 	%rd43, %rd1, %rd41;
	ld.global.f32 	%f51, [%rd43];
	mul.f32 	%f52, %f1, %f51;
	sub.f32 	%f53, %f52, %f50;
	st.global.f32 	[%rd43], %f53;
$L__BB21_35:
	add.s32 	%r82, %r54, %r60;
	mad.lo.s32 	%r56, %r82, %r62, %r4;
	setp.ge.s32 	%p21, %r56, %r5;
	@%p21 bra 	$L__BB21_37;
	mul.wide.s32 	%rd44, %r56, 4;
	add.s64 	%rd45, %rd2, %rd44;
	ld.global.f32 	%f54, [%rd45];
	add.s64 	%rd46, %rd1, %rd44;
	ld.global.f32 	%f55, [%rd46];
	mul.f32 	%f56, %f1, %f55;
	sub.f32 	%f57, %f56, %f54;
	st.global.f32 	[%rd46], %f57;
$L__BB21_37:
	add.s32 	%r95, %r95, 2;
$L__BB21_38:
	and.b32  	%r83, %r61, 1;
	setp.eq.b32 	%p22, %r83, 1;
	not.pred 	%p23, %p22;
	@%p23 bra 	$L__BB21_41;
	mad.lo.s32 	%r84, %r95, %r60, %r3;
	mad.lo.s32 	%r59, %r84, %r62, %r4;
	setp.ge.s32 	%p24, %r59, %r5;
	@%p24 bra 	$L__BB21_41;
	mul.wide.s32 	%rd47, %r59, 4;
	add.s64 	%rd48, %rd2, %rd47;
	ld.global.f32 	%f58, [%rd48];
	add.s64 	%rd49, %rd1, %rd47;
	ld.global.f32 	%f59, [%rd49];
	mul.f32 	%f60, %f1, %f59;
	sub.f32 	%f61, %f60, %f58;
	st.global.f32 	[%rd49], %f61;
$L__BB21_41:
	ret;

}
	// .globl	_Z16cuda_cal_epsilonPfS_S_i
.visible .entry _Z16cuda_cal_epsilonPfS_S_i(
	.param .u64 .ptr .align 1 _Z16cuda_cal_epsilonPfS_S_i_param_0,
	.param .u64 .ptr .align 1 _Z16cuda_cal_epsilonPfS_S_i_param_1,
	.param .u64 .ptr .align 1 _Z16cuda_cal_epsilonPfS_S_i_param_2,
	.param .u32 _Z16cuda_cal_epsilonPfS_S_i_param_3
)
{
	.reg .pred 	%p<36>;
	.reg .b32 	%r<87>;
	.reg .b32 	%f<268>;
	.reg .b64 	%rd<52>;
	.reg .b64 	%fd<5>;
	// demoted variable
	.shared .align 4 .b8 _ZZ16cuda_cal_epsilonPfS_S_iE5sdata[2048];
	// demoted variable
	.shared .align 4 .b8 _ZZ16cuda_cal_epsilonPfS_S_iE5tdata[2048];
	ld.param.u64 	%rd4, [_Z16cuda_cal_epsilonPfS_S_i_param_0];
	ld.param.u64 	%rd5, [_Z16cuda_cal_epsilonPfS_S_i_param_1];
	ld.param.u64 	%rd6, [_Z16cuda_cal_epsilonPfS_S_i_param_2];
	ld.param.u32 	%r56, [_Z16cuda_cal_epsilonPfS_S_i_param_3];
	cvta.to.global.u64 	%rd1, %rd5;
	cvta.to.global.u64 	%rd2, %rd4;
	cvta.to.global.u64 	%rd3, %rd6;
	mov.u32 	%r1, %tid.x;
	shl.b32 	%r57, %r1, 2;
	mov.u32 	%r58, _ZZ16cuda_cal_epsilonPfS_S_iE5sdata;
	add.s32 	%r2, %r58, %r57;
	mov.b32 	%r59, 0;
	st.shared.u32 	[%r2], %r59;
	mov.u32 	%r60, _ZZ16cuda_cal_epsilonPfS_S_iE5tdata;
	add.s32 	%r3, %r60, %r57;
	st.shared.u32 	[%r3], %r59;
	setp.lt.s32 	%p1, %r56, 1;
	@%p1 bra 	$L__BB22_43;
	add.s32 	%r4, %r56, 511;
	shr.u32 	%r5, %r4, 9;
	mov.u32 	%r6, %ntid.x;
	and.b32  	%r7, %r5, 7;
	setp.lt.u32 	%p2, %r56, 3585;
	mov.b32 	%r84, 0;
	mov.f32 	%f257, 0f00000000;
	mov.f32 	%f256, %f257;
	@%p2 bra 	$L__BB22_20;
	and.b32  	%r84, %r5, 4194296;
	and.b32  	%r63, %r5, 4194296;
	neg.s32 	%r82, %r63;
	add.s32 	%r81, %r1, %r6;
	shl.b32 	%r64, %r6, 1;
	add.s32 	%r80, %r1, %r64;
	mad.lo.s32 	%r79, %r6, 3, %r1;
	shl.b32 	%r65, %r6, 2;
	add.s32 	%r78, %r1, %r65;
	mad.lo.s32 	%r77, %r6, 5, %r1;
	mad.lo.s32 	%r76, %r6, 6, %r1;
	mad.lo.s32 	%r75, %r6, 7, %r1;
	mov.f32 	%f257, 0f00000000;
	mov.u32 	%r74, %r1;
$L__BB22_3:
	.pragma "nounroll";
	setp.ge.s32 	%p3, %r74, %r56;
	mov.f32 	%f214, 0f00000000;
	mov.f32 	%f215, %f214;
	@%p3 bra 	$L__BB22_5;
	mul.wide.s32 	%rd7, %r74, 4;
	add.s64 	%rd8, %rd2, %rd7;
	ld.global.f32 	%f141, [%rd8];
	abs.f32 	%f214, %f141;
	add.s64 	%rd9, %rd1, %rd7;
	ld.global.f32 	%f142, [%rd9];
	abs.f32 	%f215, %f142;
$L__BB22_5:
	max.f32 	%f7, %f256, %f214;
	max.f32 	%f8, %f257, %f215;
	add.s32 	%r26, %r6, %r74;
	setp.ge.s32 	%p4, %r26, %r56;
	mov.f32 	%f216, 0f00000000;
	mov.f32 	%f217, %f216;
	@%p4 bra 	$L__BB22_7;
	mul.wide.s32 	%rd10, %r81, 4;
	add.s64 	%rd11, %rd2, %rd10;
	ld.global.f32 	%f144, [%rd11];
	abs.f32 	%f216, %f144;
	add.s64 	%rd12, %rd1, %rd10;
	ld.global.f32 	%f145, [%rd12];
	abs.f32 	%f217, %f145;
$L__BB22_7:
	max.f32 	%f13, %f7, %f216;
	max.f32 	%f14, %f8, %f217;
	add.s32 	%r27, %r6, %r26;
	setp.ge.s32 	%p5, %r27, %r56;
	mov.f32 	%f218, 0f00000000;
	mov.f32 	%f219, %f218;
	@%p5 bra 	$L__BB22_9;
	mul.wide.s32 	%rd13, %r80, 4;
	add.s64 	%rd14, %rd2, %rd13;
	ld.global.f32 	%f147, [%rd14];
	abs.f32 	%f218, %f147;
	add.s64 	%rd15, %rd1, %rd13;
	ld.global.f32 	%f148, [%rd15];
	abs.f32 	%f219, %f148;
$L__BB22_9:
	max.f32 	%f19, %f13, %f218;
	max.f32 	%f20, %f14, %f219;
	add.s32 	%r28, %r6, %r27;
	setp.ge.s32 	%p6, %r28, %r56;
	mov.f32 	%f220, 0f00000000;
	mov.f32 	%f221, %f220;
	@%p6 bra 	$L__BB22_11;
	mul.wide.s32 	%rd16, %r79, 4;
	add.s64 	%rd17, %rd2, %rd16;
	ld.global.f32 	%f150, [%rd17];
	abs.f32 	%f220, %f150;
	add.s64 	%rd18, %rd1, %rd16;
	ld.global.f32 	%f151, [%rd18];
	abs.f32 	%f221, %f151;
$L__BB22_11:
	max.f32 	%f25, %f19, %f220;
	max.f32 	%f26, %f20, %f221;
	add.s32 	%r29, %r6, %r28;
	setp.ge.s32 	%p7, %r29, %r56;
	mov.f32 	%f222, 0f00000000;
	mov.f32 	%f223, %f222;
	@%p7 bra 	$L__BB22_13;
	mul.wide.s32 	%rd19, %r78, 4;
	add.s64 	%rd20, %rd2, %rd19;
	ld.global.f32 	%f153, [%rd20];
	abs.f32 	%f222, %f153;
	add.s64 	%rd21, %rd1, %rd19;
	ld.global.f32 	%f154, [%rd21];
	abs.f32 	%f223, %f154;
$L__BB22_13:
	max.f32 	%f31, %f25, %f222;
	max.f32 	%f32, %f26, %f223;
	add.s32 	%r30, %r6, %r29;
	setp.ge.s32 	%p8, %r30, %r56;
	mov.f32 	%f224, 0f00000000;
	mov.f32 	%f225, %f224;
	@%p8 bra 	$L__BB22_15;
	mul.wide.s32 	%rd22, %r77, 4;
	add.s64 	%rd23, %rd2, %rd22;
	ld.global.f32 	%f156, [%rd23];
	abs.f32 	%f224, %f156;
	add.s64 	%rd24, %rd1, %rd22;
	ld.global.f32 	%f157, [%rd24];
	abs.f32 	%f225, %f157;
$L__BB22_15:
	max.f32 	%f37, %f31, %f224;
	max.f32 	%f38, %f32, %f225;
	add.s32 	%r31, %r6, %r30;
	setp.ge.s32 	%p9, %r31, %r56;
	mov.f32 	%f226, 0f00000000;
	mov.f32 	%f227, %f226;
	@%p9 bra 	$L__BB22_17;
	mul.wide.s32 	%rd25, %r76, 4;
	add.s64 	%rd26, %rd2, %rd25;
	ld.global.f32 	%f159, [%rd26];
	abs.f32 	%f226, %f159;
	add.s64 	%rd27, %rd1, %rd25;
	ld.global.f32 	%f160, [%rd27];
	abs.f32 	%f227, %f160;
$L__BB22_17:
	max.f32 	%f43, %f37, %f226;
	max.f32 	%f44, %f38, %f227;
	add.s32 	%r66, %r6, %r31;
	setp.ge.s32 	%p10, %r66, %r56;
	mov.f32 	%f228, 0f00000000;
	mov.f32 	%f229, %f228;
	@%p10 bra 	$L__BB22_19;
	mul.wide.s32 	%rd28, %r75, 4;
	add.s64 	%rd29, %rd2, %rd28;
	ld.global.f32 	%f162, [%rd29];
	abs.f32 	%f228, %f162;
	add.s64 	%rd30, %rd1, %rd28;
	ld.global.f32 	%f163, [%rd30];
	abs.f32 	%f229, %f163;
$L__BB22_19:
	max.f32 	%f256, %f43, %f228;
	max.f32 	%f257, %f44, %f229;
	add.s32 	%r82, %r82, 8;
	shl.b32 	%r67, %r6, 3;
	add.s32 	%r81, %r81, %r67;
	add.s32 	%r80, %r80, %r67;
	add.s32 	%r79, %r79, %r67;
	add.s32 	%r78, %r78, %r67;
	add.s32 	%r77, %r77, %r67;
	add.s32 	%r76, %r76, %r67;
	add.s32 	%r75, %r75, %r67;
	add.s32 	%r74, %r74, %r67;
	setp.ne.s32 	%p11, %r82, 0;
	@%p11 bra 	$L__BB22_3;
$L__BB22_20:
	setp.eq.s32 	%p12, %r7, 0;
	@%p12 bra 	$L__BB22_42;
	setp.lt.u32 	%p13, %r7, 4;
	@%p13 bra 	$L__BB22_31;
	mad.lo.s32 	%r42, %r84, %r6, %r1;
	setp.ge.s32 	%p14, %r42, %r56;
	mov.f32 	%f234, 0f00000000;
	mov.f32 	%f235, %f234;
	@%p14 bra 	$L__BB22_24;
	mul.wide.s32 	%rd31, %r42, 4;
	add.s64 	%rd32, %rd2, %rd31;
	ld.global.f32 	%f166, [%rd32];
	abs.f32 	%f234, %f166;
	add.s64 	%rd33, %rd1, %rd31;
	ld.global.f32 	%f167, [%rd33];
	abs.f32 	%f235, %f167;
$L__BB22_24:
	max.f32 	%f59, %f256, %f234;
	max.f32 	%f60, %f257, %f235;
	add.s32 	%r43, %r42, %r6;
	setp.ge.s32 	%p15, %r43, %r56;
	mov.f32 	%f236, 0f00000000;
	mov.f32 	%f237, %f236;
	@%p15 bra 	$L__BB22_26;
	mul.wide.s32 	%rd34, %r43, 4;
	add.s64 	%rd35, %rd2, %rd34;
	ld.global.f32 	%f169, [%rd35];
	abs.f32 	%f236, %f169;
	add.s64 	%rd36, %rd1, %rd34;
	ld.global.f32 	%f170, [%rd36];
	abs.f32 	%f237, %f170;
$L__BB22_26:
	max.f32 	%f65, %f59, %f236;
	max.f32 	%f66, %f60, %f237;
	add.s32 	%r44, %r43, %r6;
	setp.ge.s32 	%p16, %r44, %r56;
	mov.f32 	%f238, 0f00000000;
	mov.f32 	%f239, %f238;
	@%p16 bra 	$L__BB22_28;
	mul.wide.s32 	%rd37, %r44, 4;
	add.s64 	%rd38, %rd2, %rd37;
	ld.global.f32 	%f172, [%rd38];
	abs.f32 	%f238, %f172;
	add.s64 	%rd39, %rd1, %rd37;
	ld.global.f32 	%f173, [%rd39];
	abs.f32 	%f239, %f173;
$L__BB22_28:
	max.f32 	%f71, %f65, %f238;
	max.f32 	%f72, %f66, %f239;
	add.s32 	%r45, %r44, %r6;
	setp.ge.s32 	%p17, %r45, %r56;
	mov.f32 	%f240, 0f00000000;
	mov.f32 	%f241, %f240;
	@%p17 bra 	$L__BB22_30;
	mul.wide.s32 	%rd40, %r45, 4;
	add.s64 	%rd41, %rd2, %rd40;
	ld.global.f32 	%f175, [%rd41];
	abs.f32 	%f240, %f175;
	add.s64 	%rd42, %rd1, %rd40;
	ld.global.f32 	%f176, [%rd42];
	abs.f32 	%f241, %f176;
$L__BB22_30:
	max.f32 	%f256, %f71, %f240;
	max.f32 	%f257, %f72, %f241;
	add.s32 	%r84, %r84, 4;
$L__BB22_31:
	and.b32  	%r68, %r5, 3;
	setp.eq.s32 	%p18, %r68, 0;
	@%p18 bra 	$L__BB22_42;
	setp.eq.s32 	%p19, %r68, 1;
	@%p19 bra 	$L__BB22_38;
	mad.lo.s32 	%r48, %r84, %r6, %r1;
	setp.ge.s32 	%p20, %r48, %r56;
	mov.f32 	%f246, 0f00000000;
	mov.f32 	%f247, %f246;
	@%p20 bra 	$L__BB22_35;
	mul.wide.s32 	%rd43, %r48, 4;
	add.s64 	%rd44, %rd2, %rd43;
	ld.global.f32 	%f179, [%rd44];
	abs.f32 	%f246, %f179;
	add.s64 	%rd45, %rd1, %rd43;
	ld.global.f32 	%f180, [%rd45];
	abs.f32 	%f247, %f180;
$L__BB22_35:
	max.f32 	%f87, %f256, %f246;
	max.f32 	%f88, %f257, %f247;
	add.s32 	%r49, %r48, %r6;
	setp.ge.s32 	%p21, %r49, %r56;
	mov.f32 	%f248, 0f00000000;
	mov.f32 	%f249, %f248;
	@%p21 bra 	$L__BB22_37;
	mul.wide.s32 	%rd46, %r49, 4;
	add.s64 	%rd47, %rd2, %rd46;
	ld.global.f32 	%f182, [%rd47];
	abs.f32 	%f248, %f182;
	add.s64 	%rd48, %rd1, %rd46;
	ld.global.f32 	%f183, [%rd48];
	abs.f32 	%f249, %f183;
$L__BB22_37:
	max.f32 	%f256, %f87, %f248;
	max.f32 	%f257, %f88, %f249;
	add.s32 	%r84, %r84, 2;
$L__BB22_38:
	and.b32  	%r69, %r4, 512;
	setp.eq.s32 	%p22, %r69, 0;
	@%p22 bra 	$L__BB22_42;
	mad.lo.s32 	%r52, %r84, %r6, %r1;
	setp.ge.s32 	%p23, %r52, %r56;
	mov.f32 	%f254, 0f00000000;
	mov.f32 	%f255, %f254;
	@%p23 bra 	$L__BB22_41;
	mul.wide.s32 	%rd49, %r52, 4;
	add.s64 	%rd50, %rd2, %rd49;
	ld.global.f32 	%f185, [%rd50];
	abs.f32 	%f254, %f185;
	add.s64 	%rd51, %rd1, %rd49;
	ld.global.f32 	%f186, [%rd51];
	abs.f32 	%f255, %f186;
$L__BB22_41:
	max.f32 	%f256, %f256, %f254;
	max.f32 	%f257, %f257, %f255;
$L__BB22_42:
	st.shared.f32 	[%r2], %f256;
	st.shared.f32 	[%r3], %f257;
$L__BB22_43:
	bar.sync 	0;
	mov.u32 	%r53, %ntid.x;
	setp.lt.u32 	%p24, %r53, 66;
	@%p24 bra 	$L__BB22_48;
	mov.u32 	%r86, %r53;
$L__BB22_45:
	shr.u32 	%r55, %r86, 1;
	setp.ge.u32 	%p25, %r1, %r55;
	@%p25 bra 	$L__BB22_47;
	ld.shared.f32 	%f187, [%r2];
	shl.b32 	%r70, %r55, 2;
	add.s32 	%r71, %r2, %r70;
	ld.shared.f32 	%f188, [%r71];
	max.f32 	%f189, %f187, %f188;
	st.shared.f32 	[%r2], %f189;
	ld.shared.f32 	%f190, [%r3];
	add.s32 	%r72, %r3, %r70;
	ld.shared.f32 	%f191, [%r72];
	max.f32 	%f192, %f190, %f191;
	st.shared.f32 	[%r3], %f192;
$L__BB22_47:
	bar.sync 	0;
	setp.gt.u32 	%p26, %r86, 131;
	mov.u32 	%r86, %r55;
	@%p26 bra 	$L__BB22_45;
$L__BB22_48:
	setp.gt.u32 	%p27, %r1, 31;
	@%p27 bra 	$L__BB22_70;
	setp.lt.u32 	%p28, %r53, 64;
	@%p28 bra 	$L__BB22_51;
	ld.shared.f32 	%f193, [%r2];
	ld.shared.f32 	%f194, [%r2+128];
	max.f32 	%f259, %f193, %f194;
	ld.shared.f32 	%f195, [%r3];
	ld.shared.f32 	%f196, [%r3+128];
	max.f32 	%f258, %f195, %f196;
	st.shared.f32 	[%r3], %f258;
	bra.uni 	$L__BB22_53;
$L__BB22_51:
	setp.lt.u32 	%p29, %r53, 32;
	@%p29 bra 	$L__BB22_54;
	ld.shared.f32 	%f259, [%r2];
	ld.shared.f32 	%f258, [%r3];
$L__BB22_53:
	ld.shared.f32 	%f197, [%r2+64];
	max.f32 	%f261, %f259, %f197;
	ld.shared.f32 	%f198, [%r3+64];
	max.f32 	%f260, %f258, %f198;
	bra.uni 	$L__BB22_56;
$L__BB22_54:
	setp.lt.u32 	%p30, %r53, 16;
	@%p30 bra 	$L__BB22_57;
	ld.shared.f32 	%f261, [%r2];
	ld.shared.f32 	%f260, [%r3];
$L__BB22_56:
	ld.shared.f32 	%f199, [%r2+32];
	max.f32 	%f263, %f261, %f199;
	st.shared.f32 	[%r2], %f263;
	ld.shared.f32 	%f200, [%r3+32];
	max.f32 	%f262, %f260, %f200;
	bra.uni 	$L__BB22_59;
$L__BB22_57:
	setp.lt.u32 	%p31, %r53, 8;
	@%p31 bra 	$L__BB22_60;
	ld.shared.f32 	%f263, [%r2];
	ld.shared.f32 	%f262, [%r3];
$L__BB22_59:
	ld.shared.f32 	%f201, [%r2+16];
	max.f32 	%f265, %f263, %f201;
	ld.shared.f32 	%f202, [%r3+16];
	max.f32 	%f264, %f262, %f202;
	bra.uni 	$L__BB22_62;
$L__BB22_60:
	setp.lt.u32 	%p32, %r53, 4;
	@%p32 bra 	$L__BB22_63;
	ld.shared.f32 	%f265, [%r2];
	ld.shared.f32 	%f264, [%r3];
$L__BB22_62:
	ld.shared.f32 	%f203, [%r2+8];
	max.f32 	%f267, %f265, %f203;
	ld.shared.f32 	%f204, [%r3+8];
	max.f32 	%f266, %f264, %f204;
	bra.uni 	$L__BB22_65;
$L__BB22_63:
	setp.lt.u32 	%p33, %r53, 2;
	@%p33 bra 	$L__BB22_66;
	ld.shared.f32 	%f267, [%r2];
	ld.shared.f32 	%f266, [%r3];
$L__BB22_65:
	ld.shared.f32 	%f205, [%r2+4];
	max.f32 	%f206, %f267, %f205;
	st.shared.f32 	[%r2], %f206;
	ld.shared.f32 	%f207, [%r3+4];
	max.f32 	%f208, %f266, %f207;
	st.shared.f32 	[%r3], %f208;
$L__BB22_66:
	setp.ne.s32 	%p34, %r1, 0;
	@%p34 bra 	$L__BB22_70;
	ld.shared.f32 	%f209, [_ZZ16cuda_cal_epsilonPfS_S_iE5tdata];
	cvt.f64.f32 	%fd1, %f209;
	setp.leu.f64 	%p35, %fd1, 0d3E112E0BE826D695;
	@%p35 bra 	$L__BB22_69;
	ld.shared.f32 	%f210, [_ZZ16cuda_cal_epsilonPfS_S_iE5sdata];
	cvt.f64.f32 	%fd2, %f210;
	mul.f64 	%fd3, %fd2, 0d3F847AE147AE147B;
	div.rn.f64 	%fd4, %fd3, %fd1;
	cvt.rn.f32.f64 	%f211, %fd4;
	st.global.f32 	[%rd3], %f211;
	bra.uni 	$L__BB22_70;
$L__BB22_69:
	mov.b32 	%r73, 0;
	st.global.u32 	[%rd3], %r73;
$L__BB22_70:
	ret;

}
	// .globl	_Z13cuda_com2derrPfS_iii
.visible .entry _Z13cuda_com2derrPfS_iii(
	.param .u64 .ptr .align 1 _Z13cuda_com2derrPfS_iii_param_0,
	.param .u64 .ptr .align 1 _Z13cuda_com2derrPfS_iii_param_1,
	.param .u32 _Z13cuda_com2derrPfS_iii_param_2,
	.param .u32 _Z13cuda_com2derrPfS_iii_param_3,
	.param .u32 _Z13cuda_com2derrPfS_iii_param_4
)
{
	.reg .pred 	%p<27>;
	.reg .b32 	%r<97>;
	.reg .b32 	%f<16>;
	.reg .b64 	%rd<50>;

	ld.param.u64 	%rd3, [_Z13cuda_com2derrPfS_iii_param_0];
	ld.param.u64 	%rd4, [_Z13cuda_com2derrPfS_iii_param_1];
	ld.param.u32 	%r60, [_Z13cuda_com2derrPfS_iii_param_2];
	ld.param.u32 	%r61, [_Z13cuda_com2derrPfS_iii_param_3];
	ld.param.u32 	%r62, [_Z13cuda_com2derrPfS_iii_param_4];
	cvta.to.global.u64 	%rd1, %rd4;
	cvta.to.global.u64 	%rd2, %rd3;
	mov.u32 	%r63, %ctaid.x;
	mov.u32 	%r64, %ntid.x;
	mov.u32 	%r65, %tid.x;
	mad.lo.s32 	%r1, %r63, %r64, %r65;
	mov.u32 	%r66, %ctaid.y;
	mov.u32 	%r67, %ntid.y;
	mul.lo.s32 	%r2, %r66, %r67;
	mov.u32 	%r3, %tid.y;
	add.s32 	%r4, %r2, %r3;
	setp.ge.s32 	%p1, %r1, %r62;
	setp.lt.s32 	%p2, %r61, 1;
	or.pred  	%p3, %p1, %p2;
	@%p3 bra 	$L__BB23_41;
	mul.lo.s32 	%r69, %r61, %r60;
	mul.lo.s32 	%r5, %r69, %r62;
	and.b32  	%r6, %r61, 7;
	setp.lt.u32 	%p4, %r61, 8;
	mov.b32 	%r95, 0;
	@%p4 bra 	$L__BB23_20;
	and.b32  	%r95, %r61, 2147483640;
	neg.s32 	%r93, %r95;
	add.s32 	%r70, %r3, %r60;
	add.s32 	%r71, %r70, %r2;
	mad.lo.s32 	%r92, %r62, %r71, %r1;
	mul.lo.s32 	%r10, %r62, %r60;
	shl.b32 	%r11, %r10, 3;
	shl.b32 	%r72, %r60, 1;
	add.s32 	%r73, %r4, %r72;
	mad.lo.s32 	%r91, %r62, %r73, %r1;
	mad.lo.s32 	%r74, %r60, 3, %r4;
	mad.lo.s32 	%r90, %r62, %r74, %r1;
	shl.b32 	%r75, %r60, 2;
	add.s32 	%r76, %r4, %r75;
	mad.lo.s32 	%r89, %r62, %r76, %r1;
	mad.lo.s32 	%r77, %r60, 5, %r4;
	mad.lo.s32 	%r88, %r62, %r77, %r1;
	mad.lo.s32 	%r78, %r60, 6, %r4;
	mad.lo.s32 	%r87, %r62, %r78, %r1;
	mad.lo.s32 	%r79, %r60, 7, %r4;
	mad.lo.s32 	%r86, %r62, %r79, %r1;
	mad.lo.s32 	%r85, %r62, %r4, %r1;
$L__BB23_3:
	.pragma "nounroll";
	setp.ge.s32 	%p5, %r85, %r5;
	@%p5 bra 	$L__BB23_5;
	mul.wide.s32 	%rd5, %r85, 4;
	add.s64 	%rd6, %rd2, %rd5;
	ld.global.f32 	%f1, [%rd6];
	add.s64 	%rd7, %rd1, %rd5;
	st.global.f32 	[%rd7], %f1;
$L__BB23_5:
	add.s32 	%r28, %r10, %r85;
	setp.ge.s32 	%p6, %r28, %r5;
	@%p6 bra 	$L__BB23_7;
	mul.wide.s32 	%rd8, %r92, 4;
	add.s64 	%rd9, %rd2, %rd8;
	ld.global.f32 	%f2, [%rd9];
	add.s64 	%rd10, %rd1, %rd8;
	st.global.f32 	[%rd10], %f2;
$L__BB23_7:
	add.s32 	%r29, %r10, %r28;
	setp.ge.s32 	%p7, %r29, %r5;
	@%p7 bra 	$L__BB23_9;
	mul.wide.s32 	%rd11, %r91, 4;
	add.s64 	%rd12, %rd2, %rd11;
	ld.global.f32 	%f3, [%rd12];
	add.s64 	%rd13, %rd1, %rd11;
	st.global.f32 	[%rd13], %f3;
$L__BB23_9:
	add.s32 	%r30, %r10, %r29;
	setp.ge.s32 	%p8, %r30, %r5;
	@%p8 bra 	$L__BB23_11;
	mul.wide.s32 	%rd14, %r90, 4;
	add.s64 	%rd15, %rd2, %rd14;
	ld.global.f32 	%f4, [%rd15];
	add.s64 	%rd16, %rd1, %rd14;
	st.global.f32 	[%rd16], %f4;
$L__BB23_11:
	add.s32 	%r31, %r10, %r30;
	setp.ge.s32 	%p9, %r31, %r5;
	@%p9 bra 	$L__BB23_13;
	mul.wide.s32 	%rd17, %r89, 4;
	add.s64 	%rd18, %rd2, %rd17;
	ld.global.f32 	%f5, [%rd18];
	add.s64 	%rd19, %rd1, %rd17;
	st.global.f32 	[%rd19], %f5;
$L__BB23_13:
	add.s32 	%r32, %r10, %r31;
	setp.ge.s32 	%p10, %r32, %r5;
	@%p10 bra 	$L__BB23_15;
	mul.wide.s32 	%rd20, %r88, 4;
	add.s64 	%rd21, %rd2, %rd20;
	ld.global.f32 	%f6, [%rd21];
	add.s64 	%rd22, %rd1, %rd20;
	st.global.f32 	[%rd22], %f6;
$L__BB23_15:
	add.s32 	%r33, %r10, %r32;
	setp.ge.s32 	%p11, %r33, %r5;
	@%p11 bra 	$L__BB23_17;
	mul.wide.s32 	%rd23, %r87, 4;
	add.s64 	%rd24, %rd2, %rd23;
	ld.global.f32 	%f7, [%rd24];
	add.s64 	%rd25, %rd1, %rd23;
	st.global.f32 	[%rd25], %f7;
$L__BB23_17:
	add.s32 	%r80, %r10, %r33;
	setp.ge.s32 	%p12, %r80, %r5;
	@%p12 bra 	$L__BB23_19;
	mul.wide.s32 	%rd26, %r86, 4;
	add.s64 	%rd27, %rd2, %rd26;
	ld.global.f32 	%f8, [%rd27];
	add.s64 	%rd28, %rd1, %rd26;
	st.global.f32 	[%rd28], %f8;
$L__BB23_19:
	add.s32 	%r93, %r93, 8;
	add.s32 	%r92, %r92, %r11;
	add.s32 	%r91, %r91, %r11;
	add.s32 	%r90, %r90, %r11;
	add.s32 	%r89, %r89, %r11;
	add.s32 	%r88, %r88, %r11;
	add.s32 	%r87, %r87, %r11;
	add.s32 	%r86, %r86, %r11;
	add.s32 	%r85, %r85, %r11;
	setp.ne.s32 	%p13, %r93, 0;
	@%p13 bra 	$L__BB23_3;
$L__BB23_20:
	setp.eq.s32 	%p14, %r6, 0;
	@%p14 bra 	$L__BB23_41;
	and.b32  	%r44, %r61, 3;
	setp.lt.u32 	%p15, %r6, 4;
	@%p15 bra 	$L__BB23_31;
	mad.lo.s32 	%r45, %r95, %r60, %r4;
	mad.lo.s32 	%r46, %r45, %r62, %r1;
	setp.ge.s32 	%p16, %r46, %r5;
	@%p16 bra 	$L__BB23_24;
	mul.wide.s32 	%rd29, %r46, 4;
	add.s64 	%rd30, %rd2, %rd29;
	ld.global.f32 	%f9, [%rd30];
	add.s64 	%rd31, %rd1, %rd29;
	st.global.f32 	[%rd31], %f9;
$L__BB23_24:
	add.s32 	%r47, %r45, %r60;
	mad.lo.s32 	%r48, %r47, %r62, %r1;
	setp.ge.s32 	%p17, %r48, %r5;
	@%p17 bra 	$L__BB23_26;
	mul.wide.s32 	%rd32, %r48, 4;
	add.s64 	%rd33, %rd2, %rd32;
	ld.global.f32 	%f10, [%rd33];
	add.s64 	%rd34, %rd1, %rd32;
	st.global.f32 	[%rd34], %f10;
$L__BB23_26:
	add.s32 	%r49, %r47, %r60;
	mad.lo.s32 	%r50, %r49, %r62, %r1;
	setp.ge.s32 	%p18, %r50, %r5;
	@%p18 bra 	$L__BB23_28;
	mul.wide.s32 	%rd35, %r50, 4;
	add.s64 	%rd36, %rd2, %rd35;
	ld.global.f32 	%f11, [%rd36];
	add.s64 	%rd37, %rd1, %rd35;
	st.global.f32 	[%rd37], %f11;
$L__BB23_28:
	add.s32 	%r81, %r49, %r60;
	mad.lo.s32 	%r51, %r81, %r62, %r1;
	setp.ge.s32 	%p19, %r51, %r5;
	@%p19 bra 	$L__BB23_30;
	mul.wide.s32 	%rd38, %r51, 4;
	add.s64 	%rd39, %rd2, %rd38;
	ld.global.f32 	%f12, [%rd39];
	add.s64 	%rd40, %rd1, %rd38;
	st.global.f32 	[%rd40], %f12;
$L__BB23_30:
	add.s32 	%r95, %r95, 4;
$L__BB23_31:
	setp.eq.s32 	%p20, %r44, 0;
	@%p20 bra 	$L__BB23_41;
	setp.eq.s32 	%p21, %r44, 1;
	@%p21 bra 	$L__BB23_38;
	mad.lo.s32 	%r54, %r95, %r60, %r4;
	mad.lo.s32 	%r55, %r54, %r62, %r1;
	setp.ge.s32 	%p22, %r55, %r5;
	@%p22 bra 	$L__BB23_35;
	mul.wide.s32 	%rd41, %r55, 4;
	add.s64 	%rd42, %rd2, %rd41;
	ld.global.f32 	%f13, [%rd42];
	add.s64 	%rd43, %rd1, %rd41;
	st.global.f32 	[%rd43], %f13;
$L__BB23_35:
	add.s32 	%r82, %r54, %r60;
	mad.lo.s32 	%r56, %r82, %r62, %r1;
	setp.ge.s32 	%p23, %r56, %r5;
	@%p23 bra 	$L__BB23_37;
	mul.wide.s32 	%rd44, %r56, 4;
	add.s64 	%rd45, %rd2, %rd44;
	ld.global.f32 	%f14, [%rd45];
	add.s64 	%rd46, %rd1, %rd44;
	st.global.f32 	[%rd46], %f14;
$L__BB23_37:
	add.s32 	%r95, %r95, 2;
$L__BB23_38:
	and.b32  	%r83, %r61, 1;
	setp.eq.b32 	%p24, %r83, 1;
	not.pred 	%p25, %p24;
	@%p25 bra 	$L__BB23_41;
	mad.lo.s32 	%r84, %r95, %r60, %r4;
	mad.lo.s32 	%r59, %r84, %r62, %r1;
	setp.ge.s32 	%p26, %r59, %r5;
	@%p26 bra 	$L__BB23_41;
	mul.wide.s32 	%rd47, %r59, 4;
	add.s64 	%rd48, %rd2, %rd47;
	ld.global.f32 	%f15, [%rd48];
	add.s64 	%rd49, %rd1, %rd47;
	st.global.f32 	[%rd49], %f15;
$L__BB23_41:
	ret;

}
	// .globl	_Z13cuda_cal_vtmpPfS_S_fiii
.visible .entry _Z13cuda_cal_vtmpPfS_S_fiii(
	.param .u64 .ptr .align 1 _Z13cuda_cal_vtmpPfS_S_fiii_param_0,
	.param .u64 .ptr .align 1 _Z13cuda_cal_vtmpPfS_S_fiii_param_1,
	.param .u64 .ptr .align 1 _Z13cuda_cal_vtmpPfS_S_fiii_param_2,
	.param .f32 _Z13cuda_cal_vtmpPfS_S_fiii_param_3,
	.param .u32 _Z13cuda_cal_vtmpPfS_S_fiii_param_4,
	.param .u32 _Z13cuda_cal_vtmpPfS_S_fiii_param_5,
	.param .u32 _Z13cuda_cal_vtmpPfS_S_fiii_param_6
)
{
	.reg .pred 	%p<25>;
	.reg .b32 	%r<97>;
	.reg .b32 	%f<47>;
	.reg .b64 	%rd<67>;

	ld.param.u64 	%rd4, [_Z13cuda_cal_vtmpPfS_S_fiii_param_0];
	ld.param.u64 	%rd5, [_Z13cuda_cal_vtmpPfS_S_fiii_param_1];
	ld.param.u64 	%rd6, [_Z13cuda_cal_vtmpPfS_S_fiii_param_2];
	ld.param.f32 	%f1, [_Z13cuda_cal_vtmpPfS_S_fiii_param_3];
	ld.param.u32 	%r59, [_Z13cuda_cal_vtmpPfS_S_fiii_param_4];
	ld.param.u32 	%r60, [_Z13cuda_cal_vtmpPfS_S_fiii_param_5];
	ld.param.u32 	%r61, [_Z13cuda_cal_vtmpPfS_S_fiii_param_6];
	cvta.to.global.u64 	%rd1, %rd4;
	cvta.to.global.u64 	%rd2, %rd6;
	cvta.to.global.u64 	%rd3, %rd5;
	mov.u32 	%r62, %ctaid.y;
	mov.u32 	%r63, %ntid.y;
	mul.lo.s32 	%r1, %r62, %r63;
	mov.u32 	%r2, %tid.y;
	add.s32 	%r3, %r1, %r2;
	setp.lt.s32 	%p1, %r60, 1;
	@%p1 bra 	$L__BB24_41;
	mov.u32 	%r65, %tid.x;
	mov.u32 	%r66, %ntid.x;
	mov.u32 	%r67, %ctaid.x;
	mad.lo.s32 	%r4, %r67, %r66, %r65;
	mul.lo.s32 	%r68, %r60, %r59;
	mul.lo.s32 	%r5, %r68, %r61;
	and.b32  	%r6, %r60, 7;
	setp.lt.u32 	%p2, %r60, 8;
	mov.b32 	%r95, 0;
	@%p2 bra 	$L__BB24_20;
	and.b32  	%r95, %r60, 2147483640;
	neg.s32 	%r93, %r95;
	add.s32 	%r69, %r2, %r59;
	add.s32 	%r70, %r69, %r1;
	mad.lo.s32 	%r92, %r61, %r70, %r4;
	mul.lo.s32 	%r10, %r61, %r59;
	shl.b32 	%r71, %r59, 1;
	add.s32 	%r72, %r3, %r71;
	mad.lo.s32 	%r91, %r61, %r72, %r4;
	mad.lo.s32 	%r73, %r59, 3, %r3;
	mad.lo.s32 	%r90, %r61, %r73, %r4;
	shl.b32 	%r74, %r59, 2;
	add.s32 	%r75, %r3, %r74;
	mad.lo.s32 	%r89, %r61, %r75, %r4;
	mad.lo.s32 	%r76, %r59, 5, %r3;
	mad.lo.s32 	%r88, %r61, %r76, %r4;
	mad.lo.s32 	%r77, %r59, 6, %r3;
	mad.lo.s32 	%r87, %r61, %r77, %r4;
	mad.lo.s32 	%r78, %r59, 7, %r3;
	mad.lo.s32 	%r86, %r61, %r78, %r4;
	mad.lo.s32 	%r85, %r61, %r3, %r4;
$L__BB24_3:
	.pragma "nounroll";
	setp.ge.s32 	%p3, %r85, %r5;
	@%p3 bra 	$L__BB24_5;
	mul.wide.s32 	%rd7, %r85, 4;
	add.s64 	%rd8, %rd3, %rd7;
	ld.global.f32 	%f2, [%rd8];
	add.s64 	%rd9, %rd2, %rd7;
	ld.global.f32 	%f3, [%rd9];
	fma.rn.f32 	%f4, %f1, %f3, %f2;
	add.s64 	%rd10, %rd1, %rd7;
	st.global.f32 	[%rd10], %f4;
$L__BB24_5:
	add.s32 	%r27, %r10, %r85;
	setp.ge.s32 	%p4, %r27, %r5;
	@%p4 bra 	$L__BB24_7;
	mul.wide.s32 	%rd11, %r92, 4;
	add.s64 	%rd12, %rd3, %rd11;
	ld.global.f32 	%f5, [%rd12];
	add.s64 	%rd13, %rd2, %rd11;
	ld.global.f32 	%f6, [%rd13];
	fma.rn.f32 	%f7, %f1, %f6, %f5;
	add.s64 	%rd14, %rd1, %rd11;
	st.global.f32 	[%rd14], %f7;
$L__BB24_7:
	add.s32 	%r28, %r10, %r27;
	setp.ge.s32 	%p5, %r28, %r5;
	@%p5 bra 	$L__BB24_9;
	mul.wide.s32 	%rd15, %r91, 4;
	add.s64 	%rd16, %rd3, %rd15;
	ld.global.f32 	%f8, [%rd16];
	add.s64 	%rd17, %rd2, %rd15;
	ld.global.f32 	%f9, [%rd17];
	fma.rn.f32 	%f10, %f1, %f9, %f8;
	add.s64 	%rd18, %rd1, %rd15;
	st.global.f32 	[%rd18], %f10;
$L__BB24_9:
	add.s32 	%r29, %r10, %r28;
	setp.ge.s32 	%p6, %r29, %r5;
	@%p6 bra 	$L__BB24_11;
	mul.wide.s32 	%rd19, %r90, 4;
	add.s64 	%rd20, %rd3, %rd19;
	ld.global.f32 	%f11, [%rd20];
	add.s64 	%rd21, %rd2, %rd19;
	ld.global.f32 	%f12, [%rd21];
	fma.rn.f32 	%f13, %f1, %f12, %f11;
	add.s64 	%rd22, %rd1, %rd19;
	st.global.f32 	[%rd22], %f13;
$L__BB24_11:
	add.s32 	%r30, %r10, %r29;
	setp.ge.s32 	%p7, %r30, %r5;
	@%p7 bra 	$L__BB24_13;
	mul.wide.s32 	%rd23, %r89, 4;
	add.s64 	%rd24, %rd3, %rd23;
	ld.global.f32 	%f14, [%rd24];
	add.s64 	%rd25, %rd2, %rd23;
	ld.global.f32 	%f15, [%rd25];
	fma.rn.f32 	%f16, %f1, %f15, %f14;
	add.s64 	%rd26, %rd1, %rd23;
	st.global.f32 	[%rd26], %f16;
$L__BB24_13:
	add.s32 	%r31, %r10, %r30;
	setp.ge.s32 	%p8, %r31, %r5;
	@%p8 bra 	$L__BB24_15;
	mul.wide.s32 	%rd27, %r88, 4;
	add.s64 	%rd28, %rd3, %rd27;
	ld.global.f32 	%f17, [%rd28];
	add.s64 	%rd29, %rd2, %rd27;
	ld.global.f32 	%f18, [%rd29];
	fma.rn.f32 	%f19, %f1, %f18, %f17;
	add.s64 	%rd30, %rd1, %rd27;
	st.global.f32 	[%rd30], %f19;
$L__BB24_15:
	add.s32 	%r32, %r10, %r31;
	setp.ge.s32 	%p9, %r32, %r5;
	@%p9 bra 	$L__BB24_17;
	mul.wide.s32 	%rd31, %r87, 4;
	add.s64 	%rd32, %rd3, %rd31;
	ld.global.f32 	%f20, [%rd32];
	add.s64 	%rd33, %rd2, %rd31;
	ld.global.f32 	%f21, [%rd33];
	fma.rn.f32 	%f22, %f1, %f21, %f20;
	add.s64 	%rd34, %rd1, %rd31;
	st.global.f32 	[%rd34], %f22;
$L__BB24_17:
	add.s32 	%r79, %r10, %r32;
	setp.ge.s32 	%p10, %r79, %r5;
	@%p10 bra 	$L__BB24_19;
	mul.wide.s32 	%rd35, %r86, 4;
	add.s64 	%rd36, %rd3, %rd35;
	ld.global.f32 	%f23, [%rd36];
	add.s64 	%rd37, %rd2, %rd35;
	ld.global.f32 	%f24, [%rd37];
	fma.rn.f32 	%f25, %f1, %f24, %f23;
	add.s64 	%rd38, %rd1, %rd35;
	st.global.f32 	[%rd38], %f25;
$L__BB24_19:
	add.s32 	%r93, %r93, 8;
	shl.b32 	%r80, %r10, 3;
	add.s32 	%r92, %r92, %r80;
	add.s32 	%r91, %r91, %r80;
	add.s32 	%r90, %r90, %r80;
	add.s32 	%r89, %r89, %r80;
	add.s32 	%r88, %r88, %r80;
	add.s32 	%r87, %r87, %r80;
	add.s32 	%r86, %r86, %r80;
	add.s32 	%r85, %r85, %r80;
	setp.ne.s32 	%p11, %r93, 0;
	@%p11 bra 	$L__BB24_3;
$L__BB24_20:
	setp.eq.s32 	%p12, %r6, 0;
	@%p12 bra 	$L__BB24_41;
	and.b32  	%r43, %r60, 3;
	setp.lt.u32 	%p13, %r6, 4;
	@%p13 bra 	$L__BB24_31;
	mad.lo.s32 	%r44, %r95, %r59, %r3;
	mad.lo.s32 	%r45, %r44, %r61, %r4;
	setp.ge.s32 	%p14, %r45, %r5;
	@%p14 bra 	$L__BB24_24;
	mul.wide.s32 	%rd39, %r45, 4;
	add.s64 	%rd40, %rd3, %rd39;
	ld.global.f32 	%f26, [%rd40];
	add.s64 	%rd41, %rd2, %rd39;
	ld.global.f32 	%f27, [%rd41];
	fma.rn.f32 	%f28, %f1, %f27, %f26;
	add.s64 	%rd42, %rd1, %rd39;
	st.global.f32 	[%rd42], %f28;
$L__BB24_24:
	add.s32 	%r46, %r44, %r59;
	mad.lo.s32 	%r47, %r46, %r61, %r4;
	setp.ge.s32 	%p15, %r47, %r5;
	@%p15 bra 	$L__BB24_26;
	mul.wide.s32 	%rd43, %r47, 4;
	add.s64 	%rd44, %rd3, %rd43;
	ld.global.f32 	%f29, [%rd44];
	add.s64 	%rd45, %rd2, %rd43;
	ld.global.f32 	%f30, [%rd45];
	fma.rn.f32 	%f31, %f1, %f30, %f29;
	add.s64 	%rd46, %rd1, %rd43;
	st.global.f32 	[%rd46], %f31;
$L__BB24_26:
	add.s32 	%r48, %r46, %r59;
	mad.lo.s32 	%r49, %r48, %r61, %r4;
	setp.ge.s32 	%p16, %r49, %r5;
	@%p16 bra 	$L__BB24_28;
	mul.wide.s32 	%rd47, %r49, 4;
	add.s64 	%rd48, %rd3, %rd47;
	ld.global.f32 	%f32, [%rd48];
	add.s64 	%rd49, %rd2, %rd47;
	ld.global.f32 	%f33, [%rd49];
	fma.rn.f32 	%f34, %f1, %f33, %f32;
	add.s64 	%rd50, %rd1, %rd47;
	st.global.f32 	[%rd50], %f34;
$L__BB24_28:
	add.s32 	%r81, %r48, %r59;
	mad.lo.s32 	%r50, %r81, %r61, %r4;
	setp.ge.s32 	%p17, %r50, %r5;
	@%p17 bra 	$L__BB24_30;
	mul.wide.s32 	%rd51, %r50, 4;
	add.s64 	%rd52, %rd3, %rd51;
	ld.global.f32 	%f35, [%rd52];
	add.s64 	%rd53, %rd2, %rd51;
	ld.global.f32 	%f36, [%rd53];
	fma.rn.f32 	%f37, %f1, %f36, %f35;
	add.s64 	%rd54, %rd1, %rd51;
	st.global.f32 	[%rd54], %f37;
$L__BB24_30:
	add.s32 	%r95, %r95, 4;
$L__BB24_31:
	setp.eq.s32 	%p18, %r43, 0;
	@%p18 bra 	$L__BB24_41;
	setp.eq.s32 	%p19, %r43, 1;
	@%p19 bra 	$L__BB24_38;
	mad.lo.s32 	%r53, %r95, %r59, %r3;
	mad.lo.s32 	%r54, %r53, %r61, %r4;
	setp.ge.s32 	%p20, %r54, %r5;
	@%p20 bra 	$L__BB24_35;
	mul.wide.s32 	%rd55, %r54, 4;
	add.s64 	%rd56, %rd3, %rd55;
	ld.global.f32 	%f38, [%rd56];
	add.s64 	%rd57, %rd2, %rd55;
	ld.global.f32 	%f39, [%rd57];
	fma.rn.f32 	%f40, %f1, %f39, %f38;
	add.s64 	%rd58, %rd1, %rd55;
	st.global.f32 	[%rd58], %f40;
$L__BB24_35:
	add.s32 	%r82, %r53, %r59;
	mad.lo.s32 	%r55, %r82, %r61, %r4;
	setp.ge.s32 	%p21, %r55, %r5;
	@%p21 bra 	$L__BB24_37;
	mul.wide.s32 	%rd59, %r55, 4;
	add.s64 	%rd60, %rd3, %rd59;
	ld.global.f32 	%f41, [%rd60];
	add.s64 	%rd61, %rd2, %rd59;
	ld.global.f32 	%f42, [%rd61];
	fma.rn.f32 	%f43, %f1, %f42, %f41;
	add.s64 	%rd62, %rd1, %rd59;
	st.global.f32 	[%rd62], %f43;
$L__BB24_37:
	add.s32 	%r95, %r95, 2;
$L__BB24_38:
	and.b32  	%r83, %r60, 1;
	setp.eq.b32 	%p22, %r83, 1;
	not.pred 	%p23, %p22;
	@%p23 bra 	$L__BB24_41;
	mad.lo.s32 	%r84, %r95, %r59, %r3;
	mad.lo.s32 	%r58, %r84, %r61, %r4;
	setp.ge.s32 	%p24, %r58, %r5;
	@%p24 bra 	$L__BB24_41;
	mul.wide.s32 	%rd63, %r58, 4;
	add.s64 	%rd64, %rd3, %rd63;
	ld.global.f32 	%f44, [%rd64];
	add.s64 	%rd65, %rd2, %rd63;
	ld.global.f32 	%f45, [%rd65];
	fma.rn.f32 	%f46, %f1, %f45, %f44;
	add.s64 	%rd66, %rd1, %rd63;
	st.global.f32 	[%rd66], %f46;
$L__BB24_41:
	ret;

}
	// .globl	_Z16cuda_sum_alpha12PfS_S_S_S_iiii
.visible .entry _Z16cuda_sum_alpha12PfS_S_S_S_iiii(
	.param .u64 .ptr .align 1 _Z16cuda_sum_alpha12PfS_S_S_S_iiii_param_0,
	.param .u64 .ptr .align 1 _Z16cuda_sum_alpha12PfS_S_S_S_iiii_param_1,
	.param .u64 .ptr .align 1 _Z16cuda_sum_alpha12PfS_S_S_S_iiii_param_2,
	.param .u64 .ptr .align 1 _Z16cuda_sum_alpha12PfS_S_S_S_iiii_param_3,
	.param .u64 .ptr .align 1 _Z16cuda_sum_alpha12PfS_S_S_S_iiii_param_4,
	.param .u32 _Z16cuda_sum_alpha12PfS_S_S_S_iiii_param_5,
	.param .u32 _Z16cuda_sum_alpha12PfS_S_S_S_iiii_param_6,
	.param .u32 _Z16cuda_sum_alpha12PfS_S_S_S_iiii_param_7,
	.param .u32 _Z16cuda_sum_alpha12PfS_S_S_S_iiii_param_8
)
{
	.reg .pred 	%p<17>;
	.reg .b32 	%r<77>;
	.reg .b32 	%f<71>;
	.reg .b64 	%rd<60>;

	ld.param.u64 	%rd6, [_Z16cuda_sum_alpha12PfS_S_S_S_iiii_param_0];
	ld.param.u64 	%rd7, [_Z16cuda_sum_alpha12PfS_S_S_S_iiii_param_1];
	ld.param.u64 	%rd8, [_Z16cuda_sum_alpha12PfS_S_S_S_iiii_param_2];
	ld.param.u64 	%rd9, [_Z16cuda_sum_alpha12PfS_S_S_S_iiii_param_3];
	ld.param.u64 	%rd10, [_Z16cuda_sum_alpha12PfS_S_S_S_iiii_param_4];
	ld.param.u32 	%r44, [_Z16cuda_sum_alpha12PfS_S_S_S_iiii_param_6];
	ld.param.u32 	%r45, [_Z16cuda_sum_alpha12PfS_S_S_S_iiii_param_8];
	cvta.to.global.u64 	%rd1, %rd7;
	cvta.to.global.u64 	%rd2, %rd6;
	cvta.to.global.u64 	%rd3, %rd8;
	cvta.to.global.u64 	%rd4, %rd9;
	cvta.to.global.u64 	%rd5, %rd10;
	mov.u32 	%r46, %ctaid.x;
	mov.u32 	%r47, %ntid.x;
	mov.u32 	%r48, %tid.x;
	mad.lo.s32 	%r1, %r46, %r47, %r48;
	mov.u32 	%r49, %ctaid.y;
	mov.u32 	%r50, %ntid.y;
	mul.lo.s32 	%r2, %r49, %r50;
	mov.u32 	%r3, %tid.y;
	add.s32 	%r4, %r2, %r3;
	setp.ge.s32 	%p1, %r1, %r45;
	setp.lt.s32 	%p2, %r44, 1;
	or.pred  	%p3, %p1, %p2;
	@%p3 bra 	$L__BB25_22;
	ld.param.u32 	%r60, [_Z16cuda_sum_alpha12PfS_S_S_S_iiii_param_5];
	mul.lo.s32 	%r52, %r44, %r60;
	mul.lo.s32 	%r5, %r52, %r45;
	setp.lt.u32 	%p4, %r44, 4;
	mov.b32 	%r76, 0;
	@%p4 bra 	$L__BB25_12;
	ld.param.u32 	%r61, [_Z16cuda_sum_alpha12PfS_S_S_S_iiii_param_5];
	and.b32  	%r53, %r44, 2147483644;
	neg.s32 	%r74, %r53;
	add.s32 	%r54, %r3, %r61;
	add.s32 	%r72, %r54, %r2;
	mad.lo.s32 	%r73, %r45, %r72, %r1;
	shl.b32 	%r55, %r61, 1;
	add.s32 	%r70, %r4, %r55;
	mad.lo.s32 	%r71, %r45, %r70, %r1;
	mad.lo.s32 	%r68, %r61, 3, %r4;
	mad.lo.s32 	%r69, %r45, %r68, %r1;
	mad.lo.s32 	%r66, %r45, %r4, %r1;
	mov.u32 	%r67, %r4;
$L__BB25_3:
	.pragma "nounroll";
	setp.ge.s32 	%p5, %r66, %r5;
	@%p5 bra 	$L__BB25_5;
	mul.wide.s32 	%rd11, %r66, 4;
	add.s64 	%rd12, %rd5, %rd11;
	ld.global.f32 	%f1, [%rd12];
	add.s64 	%rd13, %rd4, %rd11;
	ld.global.f32 	%f2, [%rd13];
	add.f32 	%f3, %f1, %f2;
	add.s64 	%rd14, %rd3, %rd11;
	ld.global.f32 	%f4, [%rd14];
	sub.f32 	%f5, %f4, %f3;
	mul.f32 	%f6, %f1, %f5;
	mul.wide.s32 	%rd15, %r67, 4;
	add.s64 	%rd16, %rd2, %rd15;
	ld.global.f32 	%f7, [%rd16];
	sub.f32 	%f8, %f7, %f6;
	st.global.f32 	[%rd16], %f8;
	add.s64 	%rd17, %rd1, %rd15;
	ld.global.f32 	%f9, [%rd17];
	fma.rn.f32 	%f10, %f5, %f5, %f9;
	st.global.f32 	[%rd17], %f10;
$L__BB25_5:
	setp.ge.s32 	%p6, %r73, %r5;
	@%p6 bra 	$L__BB25_7;
	mul.wide.s32 	%rd18, %r73, 4;
	add.s64 	%rd19, %rd5, %rd18;
	ld.global.f32 	%f11, [%rd19];
	add.s64 	%rd20, %rd4, %rd18;
	ld.global.f32 	%f12, [%rd20];
	add.f32 	%f13, %f11, %f12;
	add.s64 	%rd21, %rd3, %rd18;
	ld.global.f32 	%f14, [%rd21];
	sub.f32 	%f15, %f14, %f13;
	mul.f32 	%f16, %f11, %f15;
	mul.wide.s32 	%rd22, %r72, 4;
	add.s64 	%rd23, %rd2, %rd22;
	ld.global.f32 	%f17, [%rd23];
	sub.f32 	%f18, %f17, %f16;
	st.global.f32 	[%rd23], %f18;
	add.s64 	%rd24, %rd1, %rd22;
	ld.global.f32 	%f19, [%rd24];
	fma.rn.f32 	%f20, %f15, %f15, %f19;
	st.global.f32 	[%rd24], %f20;
$L__BB25_7:
	setp.ge.s32 	%p7, %r71, %r5;
	@%p7 bra 	$L__BB25_9;
	mul.wide.s32 	%rd25, %r71, 4;
	add.s64 	%rd26, %rd5, %rd25;
	ld.global.f32 	%f21, [%rd26];
	add.s64 	%rd27, %rd4, %rd25;
	ld.global.f32 	%f22, [%rd27];
	add.f32 	%f23, %f21, %f22;
	add.s64 	%rd28, %rd3, %rd25;
	ld.global.f32 	%f24, [%rd28];
	sub.f32 	%f25, %f24, %f23;
	mul.f32 	%f26, %f21, %f25;
	mul.wide.s32 	%rd29, %r70, 4;
	add.s64 	%rd30, %rd2, %rd29;
	ld.global.f32 	%f27, [%rd30];
	sub.f32 	%f28, %f27, %f26;
	st.global.f32 	[%rd30], %f28;
	add.s64 	%rd31, %rd1, %rd29;
	ld.global.f32 	%f29, [%rd31];
	fma.rn.f32 	%f30, %f25, %f25, %f29;
	st.global.f32 	[%rd31], %f30;
$L__BB25_9:
	setp.ge.s32 	%p8, %r69, %r5;
	@%p8 bra 	$L__BB25_11;
	mul.wide.s32 	%rd32, %r69, 4;
	add.s64 	%rd33, %rd5, %rd32;
	ld.global.f32 	%f31, [%rd33];
	add.s64 	%rd34, %rd4, %rd32;
	ld.global.f32 	%f32, [%rd34];
	add.f32 	%f33, %f31, %f32;
	add.s64 	%rd35, %rd3, %rd32;
	ld.global.f32 	%f34, [%rd35];
	sub.f32 	%f35, %f34, %f33;
	mul.f32 	%f36, %f31, %f35;
	mul.wide.s32 	%rd36, %r68, 4;
	add.s64 	%rd37, %rd2, %rd36;
	ld.global.f32 	%f37, [%rd37];
	sub.f32 	%f38, %f37, %f36;
	st.global.f32 	[%rd37], %f38;
	add.s64 	%rd38, %rd1, %rd36;
	ld.global.f32 	%f39, [%rd38];
	fma.rn.f32 	%f40, %f35, %f35, %f39;
	st.global.f32 	[%rd38], %f40;
$L__BB25_11:
	ld.param.u32 	%r62, [_Z16cuda_sum_alpha12PfS_S_S_S_iiii_param_5];
	and.b32  	%r76, %r44, 2147483644;
	add.s32 	%r74, %r74, 4;
	mul.lo.s32 	%r56, %r45, %r62;
	shl.b32 	%r57, %r56, 2;
	add.s32 	%r73, %r73, %r57;
	shl.b32 	%r58, %r62, 2;
	add.s32 	%r72, %r72, %r58;
	add.s32 	%r71, %r71, %r57;
	add.s32 	%r70, %r70, %r58;
	add.s32 	%r69, %r69, %r57;
	add.s32 	%r68, %r68, %r58;
	add.s32 	%r67, %r67, %r58;
	add.s32 	%r66, %r66, %r57;
	setp.ne.s32 	%p9, %r74, 0;
	@%p9 bra 	$L__BB25_3;
$L__BB25_12:
	and.b32  	%r34, %r44, 3;
	setp.eq.s32 	%p10, %r34, 0;
	@%p10 bra 	$L__BB25_22;
	setp.eq.s32 	%p11, %r34, 1;
	@%p11 bra 	$L__BB25_19;
	ld.param.u32 	%r63, [_Z16cuda_sum_alpha12PfS_S_S_S_iiii_param_5];
	mad.lo.s32 	%r35, %r76, %r63, %r4;
	mad.lo.s32 	%r36, %r35, %r45, %r1;
	setp.ge.s32 	%p12, %r36, %r5;
	@%p12 bra 	$L__BB25_16;
	mul.wide.s32 	%rd39, %r36, 4;
	add.s64 	%rd40, %rd5, %rd39;
	ld.global.f32 	%f41, [%rd40];
	add.s64 	%rd41, %rd4, %rd39;
	ld.global.f32 	%f42, [%rd41];
	add.f32 	%f43, %f41, %f42;
	add.s64 	%rd42, %rd3, %rd39;
	ld.global.f32 	%f44, [%rd42];
	sub.f32 	%f45, %f44, %f43;
	mul.f32 	%f46, %f41, %f45;
	mul.wide.s32 	%rd43, %r35, 4;
	add.s64 	%rd44, %rd2, %rd43;
	ld.global.f32 	%f47, [%rd44];
	sub.f32 	%f48, %f47, %f46;
	st.global.f32 	[%rd44], %f48;
	add.s64 	%rd45, %rd1, %rd43;
	ld.global.f32 	%f49, [%rd45];
	fma.rn.f32 	%f50, %f45, %f45, %f49;
	st.global.f32 	[%rd45], %f50;
$L__BB25_16:
	ld.param.u32 	%r64, [_Z16cuda_sum_alpha12PfS_S_S_S_iiii_param_5];
	add.s32 	%r37, %r35, %r64;
	mad.lo.s32 	%r38, %r37, %r45, %r1;
	setp.ge.s32 	%p13, %r38, %r5;
	@%p13 bra 	$L__BB25_18;
	mul.wide.s32 	%rd46, %r38, 4;
	add.s64 	%rd47, %rd5, %rd46;
	ld.global.f32 	%f51, [%rd47];
	add.s64 	%rd48, %rd4, %rd46;
	ld.global.f32 	%f52, [%rd48];
	add.f32 	%f53, %f51, %f52;
	add.s64 	%rd49, %rd3, %rd46;
	ld.global.f32 	%f54, [%rd49];
	sub.f32 	%f55, %f54, %f53;
	mul.f32 	%f56, %f51, %f55;
	mul.wide.s32 	%rd50, %r37, 4;
	add.s64 	%rd51, %rd2, %rd50;
	ld.global.f32 	%f57, [%rd51];
	sub.f32 	%f58, %f57, %f56;
	st.global.f32 	[%rd51], %f58;
	add.s64 	%rd52, %rd1, %rd50;
	ld.global.f32 	%f59, [%rd52];
	fma.rn.f32 	%f60, %f55, %f55, %f59;
	st.global.f32 	[%rd52], %f60;
$L__BB25_18:
	add.s32 	%r76, %r76, 2;
$L__BB25_19:
	and.b32  	%r59, %r44, 1;
	setp.eq.b32 	%p14, %r59, 1;
	not.pred 	%p15, %p14;
	@%p15 bra 	$L__BB25_22;
	ld.param.u32 	%r65, [_Z16cuda_sum_alpha12PfS_S_S_S_iiii_param_5];
	mad.lo.s32 	%r41, %r76, %r65, %r4;
	mad.lo.s32 	%r42, %r41, %r45, %r1;
	setp.ge.s32 	%p16, %r42, %r5;
	@%p16 bra 	$L__BB25_22;
	mul.wide.s32 	%rd53, %r42, 4;
	add.s64 	%rd54, %rd5, %rd53;
	ld.global.f32 	%f61, [%rd54];
	add.s64 	%rd55, %rd4, %rd53;
	ld.global.f32 	%f62, [%rd55];
	add.f32 	%f63, %f61, %f62;
	add.s64 	%rd56, %rd3, %rd53;
	ld.global.f32 	%f64, [%rd56];
	sub.f32 	%f65, %f64, %f63;
	mul.f32 	%f66, %f61, %f65;
	mul.wide.s32 	%rd57, %r41, 4;
	add.s64 	%rd58, %rd2, %rd57;
	ld.global.f32 	%f67, [%rd58];
	sub.f32 	%f68, %f67, %f66;
	st.global.f32 	[%rd58], %f68;
	add.s64 	%rd59, %rd1, %rd57;
	ld.global.f32 	%f69, [%rd59];
	fma.rn.f32 	%f70, %f65, %f65, %f69;
	st.global.f32 	[%rd59], %f70;
$L__BB25_22:
	ret;

}
	// .globl	_Z14cuda_cal_alphaPfS_S_fi
.visible .entry _Z14cuda_cal_alphaPfS_S_fi(
	.param .u64 .ptr .align 1 _Z14cuda_cal_alphaPfS_S_fi_param_0,
	.param .u64 .ptr .align 1 _Z14cuda_cal_alphaPfS_S_fi_param_1,
	.param .u64 .ptr .align 1 _Z14cuda_cal_alphaPfS_S_fi_param_2,
	.param .f32 _Z14cuda_cal_alphaPfS_S_fi_param_3,
	.param .u32 _Z14cuda_cal_alphaPfS_S_fi_param_4
)
{
	.reg .pred 	%p<36>;
	.reg .b32 	%r<87>;
	.reg .b32 	%f<240>;
	.reg .b64 	%rd<52>;
	.reg .b64 	%fd<5>;
	// demoted variable
	.shared .align 4 .b8 _ZZ14cuda_cal_alphaPfS_S_fiE5sdata[2048];
	// demoted variable
	.shared .align 4 .b8 _ZZ14cuda_cal_alphaPfS_S_fiE5tdata[2048];
	ld.param.u64 	%rd4, [_Z14cuda_cal_alphaPfS_S_fi_param_0];
	ld.param.u64 	%rd5, [_Z14cuda_cal_alphaPfS_S_fi_param_1];
	ld.param.u64 	%rd6, [_Z14cuda_cal_alphaPfS_S_fi_param_2];
	ld.param.f32 	%f137, [_Z14cuda_cal_alphaPfS_S_fi_param_3];
	ld.param.u32 	%r56, [_Z14cuda_cal_alphaPfS_S_fi_param_4];
	cvta.to.global.u64 	%rd1, %rd6;
	cvta.to.global.u64 	%rd2, %rd5;
	cvta.to.global.u64 	%rd3, %rd4;
	mov.u32 	%r1, %tid.x;
	shl.b32 	%r57, %r1, 2;
	mov.u32 	%r58, _ZZ14cuda_cal_alphaPfS_S_fiE5sdata;
	add.s32 	%r2, %r58, %r57;
	mov.b32 	%r59, 0;
	st.shared.u32 	[%r2], %r59;
	mov.u32 	%r60, _ZZ14cuda_cal_alphaPfS_S_fiE5tdata;
	add.s32 	%r3, %r60, %r57;
	st.shared.u32 	[%r3], %r59;
	setp.lt.s32 	%p1, %r56, 1;
	@%p1 bra 	$L__BB26_43;
	add.s32 	%r4, %r56, 511;
	shr.u32 	%r5, %r4, 9;
	mov.u32 	%r6, %ntid.x;
	and.b32  	%r7, %r5, 7;
	setp.lt.u32 	%p2, %r56, 3585;
	mov.b32 	%r84, 0;
	mov.f32 	%f229, 0f00000000;
	mov.f32 	%f228, %f229;
	@%p2 bra 	$L__BB26_20;
	and.b32  	%r63, %r5, 4194296;
	neg.s32 	%r82, %r63;
	add.s32 	%r81, %r1, %r6;
	shl.b32 	%r64, %r6, 1;
	add.s32 	%r80, %r1, %r64;
	mad.lo.s32 	%r79, %r6, 3, %r1;
	shl.b32 	%r65, %r6, 2;
	add.s32 	%r78, %r1, %r65;
	mad.lo.s32 	%r77, %r6, 5, %r1;
	mad.lo.s32 	%r76, %r6, 6, %r1;
	mad.lo.s32 	%r75, %r6, 7, %r1;
	mov.f32 	%f229, 0f00000000;
	mov.u32 	%r74, %r1;
$L__BB26_3:
	.pragma "nounroll";
	setp.ge.s32 	%p3, %r74, %r56;
	mov.f32 	%f186, 0f00000000;
	mov.f32 	%f187, %f186;
	@%p3 bra 	$L__BB26_5;
	mul.wide.s32 	%rd7, %r74, 4;
	add.s64 	%rd8, %rd2, %rd7;
	ld.global.f32 	%f186, [%rd8];
	add.s64 	%rd9, %rd1, %rd7;
	ld.global.f32 	%f187, [%rd9];
$L__BB26_5:
	add.f32 	%f7, %f186, %f228;
	add.f32 	%f8, %f187, %f229;
	add.s32 	%r25, %r6, %r74;
	setp.ge.s32 	%p4, %r25, %r56;
	mov.f32 	%f188, 0f00000000;
	mov.f32 	%f189, %f188;
	@%p4 bra 	$L__BB26_7;
	mul.wide.s32 	%rd10, %r81, 4;
	add.s64 	%rd11, %rd2, %rd10;
	ld.global.f32 	%f188, [%rd11];
	add.s64 	%rd12, %rd1, %rd10;
	ld.global.f32 	%f189, [%rd12];
$L__BB26_7:
	add.f32 	%f13, %f188, %f7;
	add.f32 	%f14, %f189, %f8;
	add.s32 	%r26, %r6, %r25;
	setp.ge.s32 	%p5, %r26, %r56;
	mov.f32 	%f190, 0f00000000;
	mov.f32 	%f191, %f190;
	@%p5 bra 	$L__BB26_9;
	mul.wide.s32 	%rd13, %r80, 4;
	add.s64 	%rd14, %rd2, %rd13;
	ld.global.f32 	%f190, [%rd14];
	add.s64 	%rd15, %rd1, %rd13;
	ld.global.f32 	%f191, [%rd15];
$L__BB26_9:
	add.f32 	%f19, %f190, %f13;
	add.f32 	%f20, %f191, %f14;
	add.s32 	%r27, %r6, %r26;
	setp.ge.s32 	%p6, %r27, %r56;
	mov.f32 	%f192, 0f00000000;
	mov.f32 	%f193, %f192;
	@%p6 bra 	$L__BB26_11;
	mul.wide.s32 	%rd16, %r79, 4;
	add.s64 	%rd17, %rd2, %rd16;
	ld.global.f32 	%f192, [%rd17];
	add.s64 	%rd18, %rd1, %rd16;
	ld.global.f32 	%f193, [%rd18];
$L__BB26_11:
	add.f32 	%f25, %f192, %f19;
	add.f32 	%f26, %f193, %f20;
	add.s32 	%r28, %r6, %r27;
	setp.ge.s32 	%p7, %r28, %r56;
	mov.f32 	%f194, 0f00000000;
	mov.f32 	%f195, %f194;
	@%p7 bra 	$L__BB26_13;
	mul.wide.s32 	%rd19, %r78, 4;
	add.s64 	%rd20, %rd2, %rd19;
	ld.global.f32 	%f194, [%rd20];
	add.s64 	%rd21, %rd1, %rd19;
	ld.global.f32 	%f195, [%rd21];
$L__BB26_13:
	add.f32 	%f31, %f194, %f25;
	add.f32 	%f32, %f195, %f26;
	add.s32 	%r29, %r6, %r28;
	setp.ge.s32 	%p8, %r29, %r56;
	mov.f32 	%f196, 0f00000000;
	mov.f32 	%f197, %f196;
	@%p8 bra 	$L__BB26_15;
	mul.wide.s32 	%rd22, %r77, 4;
	add.s64 	%rd23, %rd2, %rd22;
	ld.global.f32 	%f196, [%rd23];
	add.s64 	%rd24, %rd1, %rd22;
	ld.global.f32 	%f197, [%rd24];
$L__BB26_15:
	add.f32 	%f37, %f196, %f31;
	add.f32 	%f38, %f197, %f32;
	add.s32 	%r30, %r6, %r29;
	setp.ge.s32 	%p9, %r30, %r56;
	mov.f32 	%f198, 0f00000000;
	mov.f32 	%f199, %f198;
	@%p9 bra 	$L__BB26_17;
	mul.wide.s32 	%rd25, %r76, 4;
	add.s64 	%rd26, %rd2, %rd25;
	ld.global.f32 	%f198, [%rd26];
	add.s64 	%rd27, %rd1, %rd25;
	ld.global.f32 	%f199, [%rd27];
$L__BB26_17:
	add.f32 	%f43, %f198, %f37;
	add.f32 	%f44, %f199, %f38;
	add.s32 	%r66, %r6, %r30;
	setp.ge.s32 	%p10, %r66, %r56;
	mov.f32 	%f200, 0f00000000;
	mov.f32 	%f201, %f200;
	@%p10 bra 	$L__BB26_19;
	mul.wide.s32 	%rd28, %r75, 4;
	add.s64 	%rd29, %rd2, %rd28;
	ld.global.f32 	%f200, [%rd29];
	add.s64 	%rd30, %rd1, %rd28;
	ld.global.f32 	%f201, [%rd30];
$L__BB26_19:
	and.b32  	%r84, %r5, 4194296;
	add.f32 	%f228, %f200, %f43;
	add.f32 	%f229, %f201, %f44;
	add.s32 	%r82, %r82, 8;
	shl.b32 	%r67, %r6, 3;
	add.s32 	%r81, %r81, %r67;
	add.s32 	%r80, %r80, %r67;
	add.s32 	%r79, %r79, %r67;
	add.s32 	%r78, %r78, %r67;
	add.s32 	%r77, %r77, %r67;
	add.s32 	%r76, %r76, %r67;
	add.s32 	%r75, %r75, %r67;
	add.s32 	%r74, %r74, %r67;
	setp.ne.s32 	%p11, %r82, 0;
	@%p11 bra 	$L__BB26_3;
$L__BB26_20:
	setp.eq.s32 	%p12, %r7, 0;
	@%p12 bra 	$L__BB26_42;
	setp.lt.u32 	%p13, %r7, 4;
	@%p13 bra 	$L__BB26_31;
	mad.lo.s32 	%r42, %r84, %r6, %r1;
	setp.ge.s32 	%p14, %r42, %r56;
	mov.f32 	%f206, 0f00000000;
	mov.f32 	%f207, %f206;
	@%p14 bra 	$L__BB26_24;
	mul.wide.s32 	%rd31, %r42, 4;
	add.s64 	%rd32, %rd2, %rd31;
	ld.global.f32 	%f206, [%rd32];
	add.s64 	%rd33, %rd1, %rd31;
	ld.global.f32 	%f207, [%rd33];
$L__BB26_24:
	add.f32 	%f59, %f206, %f228;
	add.f32 	%f60, %f207, %f229;
	add.s32 	%r43, %r42, %r6;
	setp.ge.s32 	%p15, %r43, %r56;
	mov.f32 	%f208, 0f00000000;
	mov.f32 	%f209, %f208;
	@%p15 bra 	$L__BB26_26;
	mul.wide.s32 	%rd34, %r43, 4;
	add.s64 	%rd35, %rd2, %rd34;
	ld.global.f32 	%f208, [%rd35];
	add.s64 	%rd36, %rd1, %rd34;
	ld.global.f32 	%f209, [%rd36];
$L__BB26_26:
	add.f32 	%f65, %f208, %f59;
	add.f32 	%f66, %f209, %f60;
	add.s32 	%r44, %r43, %r6;
	setp.ge.s32 	%p16, %r44, %r56;
	mov.f32 	%f210, 0f00000000;
	mov.f32 	%f211, %f210;
	@%p16 bra 	$L__BB26_28;
	mul.wide.s32 	%rd37, %r44, 4;
	add.s64 	%rd38, %rd2, %rd37;
	ld.global.f32 	%f210, [%rd38];
	add.s64 	%rd39, %rd1, %rd37;
	ld.global.f32 	%f211, [%rd39];
$L__BB26_28:
	add.f32 	%f71, %f210, %f65;
	add.f32 	%f72, %f211, %f66;
	add.s32 	%r45, %r44, %r6;
	setp.ge.s32 	%p17, %r45, %r56;
	mov.f32 	%f212, 0f00000000;
	mov.f32 	%f213, %f212;
	@%p17 bra 	$L__BB26_30;
	mul.wide.s32 	%rd40, %r45, 4;
	add.s64 	%rd41, %rd2, %rd40;
	ld.global.f32 	%f212, [%rd41];
	add.s64 	%rd42, %rd1, %rd40;
	ld.global.f32 	%f213, [%rd42];
$L__BB26_30:
	add.f32 	%f228, %f212, %f71;
	add.f32 	%f229, %f213, %f72;
	add.s32 	%r84, %r84, 4;
$L__BB26_31:
	and.b32  	%r68, %r5, 3;
	setp.eq.s32 	%p18, %r68, 0;
	@%p18 bra 	$L__BB26_42;
	setp.eq.s32 	%p19, %r68, 1;
	@%p19 bra 	$L__BB26_38;
	mad.lo.s32 	%r48, %r84, %r6, %r1;
	setp.ge.s32 	%p20, %r48, %r56;
	mov.f32 	%f218, 0f00000000;
	mov.f32 	%f219, %f218;
	@%p20 bra 	$L__BB26_35;
	mul.wide.s32 	%rd43, %r48, 4;
	add.s64 	%rd44, %rd2, %rd43;
	ld.global.f32 	%f218, [%rd44];
	add.s64 	%rd45, %rd1, %rd43;
	ld.global.f32 	%f219, [%rd45];
$L__BB26_35:
	add.f32 	%f87, %f218, %f228;
	add.f32 	%f88, %f219, %f229;
	add.s32 	%r49, %r48, %r6;
	setp.ge.s32 	%p21, %r49, %r56;
	mov.f32 	%f220, 0f00000000;
	mov.f32 	%f221, %f220;
	@%p21 bra 	$L__BB26_37;
	mul.wide.s32 	%rd46, %r49, 4;
	add.s64 	%rd47, %rd2, %rd46;
	ld.global.f32 	%f220, [%rd47];
	add.s64 	%rd48, %rd1, %rd46;
	ld.global.f32 	%f221, [%rd48];
$L__BB26_37:
	add.f32 	%f228, %f220, %f87;
	add.f32 	%f229, %f221, %f88;
	add.s32 	%r84, %r84, 2;
$L__BB26_38:
	and.b32  	%r69, %r4, 512;
	setp.eq.s32 	%p22, %r69, 0;
	@%p22 bra 	$L__BB26_42;
	mad.lo.s32 	%r52, %r84, %r6, %r1;
	setp.ge.s32 	%p23, %r52, %r56;
	mov.f32 	%f226, 0f00000000;
	mov.f32 	%f227, %f226;
	@%p23 bra 	$L__BB26_41;
	mul.wide.s32 	%rd49, %r52, 4;
	add.s64 	%rd50, %rd2, %rd49;
	ld.global.f32 	%f226, [%rd50];
	add.s64 	%rd51, %rd1, %rd49;
	ld.global.f32 	%f227, [%rd51];
$L__BB26_41:
	add.f32 	%f228, %f226, %f228;
	add.f32 	%f229, %f227, %f229;
$L__BB26_42:
	st.shared.f32 	[%r2], %f228;
	st.shared.f32 	[%r3], %f229;
$L__BB26_43:
	bar.sync 	0;
	mov.u32 	%r53, %ntid.x;
	setp.lt.u32 	%p24, %r53, 66;
	@%p24 bra 	$L__BB26_48;
	mov.u32 	%r86, %r53;
$L__BB26_45:
	shr.u32 	%r55, %r86, 1;
	setp.ge.u32 	%p25, %r1, %r55;
	@%p25 bra 	$L__BB26_47;
	shl.b32 	%r70, %r55, 2;
	add.s32 	%r71, %r2, %r70;
	ld.shared.f32 	%f158, [%r71];
	ld.shared.f32 	%f159, [%r2];
	add.f32 	%f160, %f158, %f159;
	st.shared.f32 	[%r2], %f160;
	add.s32 	%r72, %r3, %r70;
	ld.shared.f32 	%f161, [%r72];
	ld.shared.f32 	%f162, [%r3];
	add.f32 	%f163, %f161, %f162;
	st.shared.f32 	[%r3], %f163;
$L__BB26_47:
	bar.sync 	0;
	setp.gt.u32 	%p26, %r86, 131;
	mov.u32 	%r86, %r55;
	@%p26 bra 	$L__BB26_45;
$L__BB26_48:
	setp.gt.u32 	%p27, %r1, 31;
	@%p27 bra 	$L__BB26_70;
	setp.lt.u32 	%p28, %r53, 64;
	@%p28 bra 	$L__BB26_51;
	ld.shared.f32 	%f164, [%r2+128];
	ld.shared.f32 	%f165, [%r2];
	add.f32 	%f231, %f164, %f165;
	ld.shared.f32 	%f166, [%r3+128];
	ld.shared.f32 	%f167, [%r3];
	add.f32 	%f230, %f166, %f167;
	st.shared.f32 	[%r3], %f230;
	bra.uni 	$L__BB26_53;
$L__BB26_51:
	setp.lt.u32 	%p29, %r53, 32;
	@%p29 bra 	$L__BB26_54;
	ld.shared.f32 	%f231, [%r2];
	ld.shared.f32 	%f230, [%r3];
$L__BB26_53:
	ld.shared.f32 	%f168, [%r2+64];
	add.f32 	%f233, %f168, %f231;
	ld.shared.f32 	%f169, [%r3+64];
	add.f32 	%f232, %f169, %f230;
	bra.uni 	$L__BB26_56;
$L__BB26_54:
	setp.lt.u32 	%p30, %r53, 16;
	@%p30 bra 	$L__BB26_57;
	ld.shared.f32 	%f233, [%r2];
	ld.shared.f32 	%f232, [%r3];
$L__BB26_56:
	ld.shared.f32 	%f170, [%r2+32];
	add.f32 	%f235, %f170, %f233;
	st.shared.f32 	[%r2], %f235;
	ld.shared.f32 	%f171, [%r3+32];
	add.f32 	%f234, %f171, %f232;
	bra.uni 	$L__BB26_59;
$L__BB26_57:
	setp.lt.u32 	%p31, %r53, 8;
	@%p31 bra 	$L__BB26_60;
	ld.shared.f32 	%f235, [%r2];
	ld.shared.f32 	%f234, [%r3];
$L__BB26_59:
	ld.shared.f32 	%f172, [%r2+16];
	add.f32 	%f237, %f172, %f235;
	ld.shared.f32 	%f173, [%r3+16];
	add.f32 	%f236, %f173, %f234;
	bra.uni 	$L__BB26_62;
$L__BB26_60:
	setp.lt.u32 	%p32, %r53, 4;
	@%p32 bra 	$L__BB26_63;
	ld.shared.f32 	%f237, [%r2];
	ld.shared.f32 	%f236, [%r3];
$L__BB26_62:
	ld.shared.f32 	%f174, [%r2+8];
	add.f32 	%f239, %f174, %f237;
	ld.shared.f32 	%f175, [%r3+8];
	add.f32 	%f238, %f175, %f236;
	bra.uni 	$L__BB26_65;
$L__BB26_63:
	setp.lt.u32 	%p33, %r53, 2;
	@%p33 bra 	$L__BB26_66;
	ld.shared.f32 	%f239, [%r2];
	ld.shared.f32 	%f238, [%r3];
$L__BB26_65:
	ld.shared.f32 	%f176, [%r2+4];
	add.f32 	%f177, %f176, %f239;
	st.shared.f32 	[%r2], %f177;
	ld.shared.f32 	%f178, [%r3+4];
	add.f32 	%f179, %f178, %f238;
	st.shared.f32 	[%r3], %f179;
$L__BB26_66:
	setp.ne.s32 	%p34, %r1, 0;
	@%p34 bra 	$L__BB26_70;
	ld.shared.f32 	%f180, [_ZZ14cuda_cal_alphaPfS_S_fiE5tdata];
	cvt.f64.f32 	%fd1, %f180;
	setp.leu.f64 	%p35, %fd1, 0d3E112E0BE826D695;
	@%p35 bra 	$L__BB26_69;
	ld.shared.f32 	%f181, [_ZZ14cuda_cal_alphaPfS_S_fiE5sdata];
	mul.f32 	%f182, %f137, %f181;
	cvt.f64.f32 	%fd2, %f182;
	add.f64 	%fd3, %fd1, 0d3E112E0BE826D695;
	div.rn.f64 	%fd4, %fd2, %fd3;
	cvt.rn.f32.f64 	%f183, %fd4;
	st.global.f32 	[%rd3], %f183;
	bra.uni 	$L__BB26_70;
$L__BB26_69:
	mov.b32 	%r73, 0;
	st.global.u32 	[%rd3], %r73;
$L__BB26_70:
	ret;

}
	// .globl	_Z15cuda_update_velPfS_fiii
.visible .entry _Z15cuda_update_velPfS_fiii(
	.param .u64 .ptr .align 1 _Z15cuda_update_velPfS_fiii_param_0,
	.param .u64 .ptr .align 1 _Z15cuda_update_velPfS_fiii_param_1,
	.param .f32 _Z15cuda_update_velPfS_fiii_param_2,
	.param .u32 _Z15cuda_update_velPfS_fiii_param_3,
	.param .u32 _Z15cuda_update_velPfS_fiii_param_4,
	.param .u32 _Z15cuda_update_velPfS_fiii_param_5
)
{
	.reg .pred 	%p<25>;
	.reg .b32 	%r<97>;
	.reg .b32 	%f<47>;
	.reg .b64 	%rd<50>;

	ld.param.u64 	%rd3, [_Z15cuda_update_velPfS_fiii_param_0];
	ld.param.u64 	%rd4, [_Z15cuda_update_velPfS_fiii_param_1];
	ld.param.f32 	%f1, [_Z15cuda_update_velPfS_fiii_param_2];
	ld.param.u32 	%r60, [_Z15cuda_update_velPfS_fiii_param_3];
	ld.param.u32 	%r61, [_Z15cuda_update_velPfS_fiii_param_4];
	ld.param.u32 	%r62, [_Z15cuda_update_velPfS_fiii_param_5];
	cvta.to.global.u64 	%rd1, %rd4;
	cvta.to.global.u64 	%rd2, %rd3;
	mov.u32 	%r63, %ctaid.y;
	mov.u32 	%r64, %ntid.y;
	mul.lo.s32 	%r1, %r63, %r64;
	mov.u32 	%r2, %tid.y;
	add.s32 	%r3, %r1, %r2;
	setp.lt.s32 	%p1, %r61, 1;
	@%p1 bra 	$L__BB27_41;
	mov.u32 	%r66, %tid.x;
	mov.u32 	%r67, %ntid.x;
	mov.u32 	%r68, %ctaid.x;
	mad.lo.s32 	%r4, %r68, %r67, %r66;
	mul.lo.s32 	%r69, %r61, %r60;
	mul.lo.s32 	%r5, %r69, %r62;
	and.b32  	%r6, %r61, 7;
	setp.lt.u32 	%p2, %r61, 8;
	mov.b32 	%r95, 0;
	@%p2 bra 	$L__BB27_20;
	and.b32  	%r95, %r61, 2147483640;
	neg.s32 	%r93, %r95;
	add.s32 	%r70, %r2, %r60;
	add.s32 	%r71, %r70, %r1;
	mad.lo.s32 	%r92, %r62, %r71, %r4;
	mul.lo.s32 	%r10, %r62, %r60;
	shl.b32 	%r11, %r10, 3;
	shl.b32 	%r72, %r60, 1;
	add.s32 	%r73, %r3, %r72;
	mad.lo.s32 	%r91, %r62, %r73, %r4;
	mad.lo.s32 	%r74, %r60, 3, %r3;
	mad.lo.s32 	%r90, %r62, %r74, %r4;
	shl.b32 	%r75, %r60, 2;
	add.s32 	%r76, %r3, %r75;
	mad.lo.s32 	%r89, %r62, %r76, %r4;
	mad.lo.s32 	%r77, %r60, 5, %r3;
	mad.lo.s32 	%r88, %r62, %r77, %r4;
	mad.lo.s32 	%r78, %r60, 6, %r3;
	mad.lo.s32 	%r87, %r62, %r78, %r4;
	mad.lo.s32 	%r79, %r60, 7, %r3;
	mad.lo.s32 	%r86, %r62, %r79, %r4;
	mad.lo.s32 	%r85, %r62, %r3, %r4;
$L__BB27_3:
	.pragma "nounroll";
	setp.ge.s32 	%p3, %r85, %r5;
	@%p3 bra 	$L__BB27_5;
	mul.wide.s32 	%rd5, %r85, 4;
	add.s64 	%rd6, %rd2, %rd5;
	ld.global.f32 	%f2, [%rd6];
	add.s64 	%rd7, %rd1, %rd5;
	ld.global.f32 	%f3, [%rd7];
	fma.rn.f32 	%f4, %f1, %f3, %f2;
	st.global.f32 	[%rd6], %f4;
$L__BB27_5:
	add.s32 	%r28, %r10, %r85;
	setp.ge.s32 	%p4, %r28, %r5;
	@%p4 bra 	$L__BB27_7;
	mul.wide.s32 	%rd8, %r92, 4;
	add.s64 	%rd9, %rd2, %rd8;
	ld.global.f32 	%f5, [%rd9];
	add.s64 	%rd10, %rd1, %rd8;
	ld.global.f32 	%f6, [%rd10];
	fma.rn.f32 	%f7, %f1, %f6, %f5;
	st.global.f32 	[%rd9], %f7;
$L__BB27_7:
	add.s32 	%r29, %r10, %r28;
	setp.ge.s32 	%p5, %r29, %r5;
	@%p5 bra 	$L__BB27_9;
	mul.wide.s32 	%rd11, %r91, 4;
	add.s64 	%rd12, %rd2, %rd11;
	ld.global.f32 	%f8, [%rd12];
	add.s64 	%rd13, %rd1, %rd11;
	ld.global.f32 	%f9, [%rd13];
	fma.rn.f32 	%f10, %f1, %f9, %f8;
	st.global.f32 	[%rd12], %f10;
$L__BB27_9:
	add.s32 	%r30, %r10, %r29;
	setp.ge.s32 	%p6, %r30, %r5;
	@%p6 bra 	$L__BB27_11;
	mul.wide.s32 	%rd14, %r90, 4;
	add.s64 	%rd15, %rd2, %rd14;
	ld.global.f32 	%f11, [%rd15];
	add.s64 	%rd16, %rd1, %rd14;
	ld.global.f32 	%f12, [%rd16];
	fma.rn.f32 	%f13, %f1, %f12, %f11;
	st.global.f32 	[%rd15], %f13;
$L__BB27_11:
	add.s32 	%r31, %r10, %r30;
	setp.ge.s32 	%p7, %r31, %r5;
	@%p7 bra 	$L__BB27_13;
	mul.wide.s32 	%rd17, %r89, 4;
	add.s64 	%rd18, %rd2, %rd17;
	ld.global.f32 	%f14, [%rd18];
	add.s64 	%rd19, %rd1, %rd17;
	ld.global.f32 	%f15, [%rd19];
	fma.rn.f32 	%f16, %f1, %f15, %f14;
	st.global.f32 	[%rd18], %f16;
$L__BB27_13:
	add.s32 	%r32, %r10, %r31;
	setp.ge.s32 	%p8, %r32, %r5;
	@%p8 bra 	$L__BB27_15;
	mul.wide.s32 	%rd20, %r88, 4;
	add.s64 	%rd21, %rd2, %rd20;
	ld.global.f32 	%f17, [%rd21];
	add.s64 	%rd22, %rd1, %rd20;
	ld.global.f32 	%f18, [%rd22];
	fma.rn.f32 	%f19, %f1, %f18, %f17;
	st.global.f32 	[%rd21], %f19;
$L__BB27_15:
	add.s32 	%r33, %r10, %r32;
	setp.ge.s32 	%p9, %r33, %r5;
	@%p9 bra 	$L__BB27_17;
	mul.wide.s32 	%rd23, %r87, 4;
	add.s64 	%rd24, %rd2, %rd23;
	ld.global.f32 	%f20, [%rd24];
	add.s64 	%rd25, %rd1, %rd23;
	ld.global.f32 	%f21, [%rd25];
	fma.rn.f32 	%f22, %f1, %f21, %f20;
	st.global.f32 	[%rd24], %f22;
$L__BB27_17:
	add.s32 	%r80, %r10, %r33;
	setp.ge.s32 	%p10, %r80, %r5;
	@%p10 bra 	$L__BB27_19;
	mul.wide.s32 	%rd26, %r86, 4;
	add.s64 	%rd27, %rd2, %rd26;
	ld.global.f32 	%f23, [%rd27];
	add.s64 	%rd28, %rd1, %rd26;
	ld.global.f32 	%f24, [%rd28];
	fma.rn.f32 	%f25, %f1, %f24, %f23;
	st.global.f32 	[%rd27], %f25;
$L__BB27_19:
	add.s32 	%r93, %r93, 8;
	add.s32 	%r92, %r92, %r11;
	add.s32 	%r91, %r91, %r11;
	add.s32 	%r90, %r90, %r11;
	add.s32 	%r89, %r89, %r11;
	add.s32 	%r88, %r88, %r11;
	add.s32 	%r87, %r87, %r11;
	add.s32 	%r86, %r86, %r11;
	add.s32 	%r85, %r85, %r11;
	setp.ne.s32 	%p11, %r93, 0;
	@%p11 bra 	$L__BB27_3;
$L__BB27_20:
	setp.eq.s32 	%p12, %r6, 0;
	@%p12 bra 	$L__BB27_41;
	and.b32  	%r44, %r61, 3;
	setp.lt.u32 	%p13, %r6, 4;
	@%p13 bra 	$L__BB27_31;
	mad.lo.s32 	%r45, %r95, %r60, %r3;
	mad.lo.s32 	%r46, %r45, %r62, %r4;
	setp.ge.s32 	%p14, %r46, %r5;
	@%p14 bra 	$L__BB27_24;
	mul.wide.s32 	%rd29, %r46, 4;
	add.s64 	%rd30, %rd2, %rd29;
	ld.global.f32 	%f26, [%rd30];
	add.s64 	%rd31, %rd1, %rd29;
	ld.global.f32 	%f27, [%rd31];
	fma.rn.f32 	%f28, %f1, %f27, %f26;
	st.global.f32 	[%rd30], %f28;
$L__BB27_24:
	add.s32 	%r47, %r45, %r60;
	mad.lo.s32 	%r48, %r47, %r62, %r4;
	setp.ge.s32 	%p15, %r48, %r5;
	@%p15 bra 	$L__BB27_26;
	mul.wide.s32 	%rd32, %r48, 4;
	add.s64 	%rd33, %rd2, %rd32;
	ld.global.f32 	%f29, [%rd33];
	add.s64 	%rd34, %rd1, %rd32;
	ld.global.f32 	%f30, [%rd34];
	fma.rn.f32 	%f31, %f1, %f30, %f29;
	st.global.f32 	[%rd33], %f31;
$L__BB27_26:
	add.s32 	%r49, %r47, %r60;
	mad.lo.s32 	%r50, %r49, %r62, %r4;
	setp.ge.s32 	%p16, %r50, %r5;
	@%p16 bra 	$L__BB27_28;
	mul.wide.s32 	%rd35, %r50, 4;
	add.s64 	%rd36, %rd2, %rd35;
	ld.global.f32 	%f32, [%rd36];
	add.s64 	%rd37, %rd1, %rd35;
	ld.global.f32 	%f33, [%rd37];
	fma.rn.f32 	%f34, %f1, %f33, %f32;
	st.global.f32 	[%rd36], %f34;
$L__BB27_28:
	add.s32 	%r81, %r49, %r60;
	mad.lo.s32 	%r51, %r81, %r62, %r4;
	setp.ge.s32 	%p17, %r51, %r5;
	@%p17 bra 	$L__BB27_30;
	mul.wide.s32 	%rd38, %r51, 4;
	add.s64 	%rd39, %rd2, %rd38;
	ld.global.f32 	%f35, [%rd39];
	add.s64 	%rd40, %rd1, %rd38;
	ld.global.f32 	%f36, [%rd40];
	fma.rn.f32 	%f37, %f1, %f36, %f35;
	st.global.f32 	[%rd39], %f37;
$L__BB27_30:
	add.s32 	%r95, %r95, 4;
$L__BB27_31:
	setp.eq.s32 	%p18, %r44, 0;
	@%p18 bra 	$L__BB27_41;
	setp.eq.s32 	%p19, %r44, 1;
	@%p19 bra 	$L__BB27_38;
	mad.lo.s32 	%r54, %r95, %r60, %r3;
	mad.lo.s32 	%r55, %r54, %r62, %r4;
	setp.ge.s32 	%p20, %r55, %r5;
	@%p20 bra 	$L__BB27_35;
	mul.wide.s32 	%rd41, %r55, 4;
	add.s64 	%rd42, %rd2, %rd41;
	ld.global.f32 	%f38, [%rd42];
	add.s64 	%rd43, %rd1, %rd41;
	ld.global.f32 	%f39, [%rd43];
	fma.rn.f32 	%f40, %f1, %f39, %f38;
	st.global.f32 	[%rd42], %f40;
$L__BB27_35:
	add.s32 	%r82, %r54, %r60;
	mad.lo.s32 	%r56, %r82, %r62, %r4;
	setp.ge.s32 	%p21, %r56, %r5;
	@%p21 bra 	$L__BB27_37;
	mul.wide.s32 	%rd44, %r56, 4;
	add.s64 	%rd45, %rd2, %rd44;
	ld.global.f32 	%f41, [%rd45];
	add.s64 	%rd46, %rd1, %rd44;
	ld.global.f32 	%f42, [%rd46];
	fma.rn.f32 	%f43, %f1, %f42, %f41;
	st.global.f32 	[%rd45], %f43;
$L__BB27_37:
	add.s32 	%r95, %r95, 2;
$L__BB27_38:
	and.b32  	%r83, %r61, 1;
	setp.eq.b32 	%p22, %r83, 1;
	not.pred 	%p23, %p22;
	@%p23 bra 	$L__BB27_41;
	mad.lo.s32 	%r84, %r95, %r60, %r3;
	mad.lo.s32 	%r59, %r84, %r62, %r4;
	setp.ge.s32 	%p24, %r59, %r5;
	@%p24 bra 	$L__BB27_41;
	mul.wide.s32 	%rd47, %r59, 4;
	add.s64 	%rd48, %rd2, %rd47;
	ld.global.f32 	%f44, [%rd48];
	add.s64 	%rd49, %rd1, %rd47;
	ld.global.f32 	%f45, [%rd49];
	fma.rn.f32 	%f46, %f1, %f45, %f44;
	st.global.f32 	[%rd48], %f46;
$L__BB27_41:
	ret;

}
.func  (.param .b64 func_retval0) __internal_accurate_pow(
	.param .b64 __internal_accurate_pow_param_0
)
{
	.reg .pred 	%p<8>;
	.reg .b32 	%r<49>;
	.reg .b32 	%f<3>;
	.reg .b64 	%fd<109>;

	ld.param.f64 	%fd10, [__internal_accurate_pow_param_0];
	{
	.reg .b32 %temp; 
	mov.b64 	{%temp, %r46}, %fd10;
	}
	{
	.reg .b32 %temp; 
	mov.b64 	{%r45, %temp}, %fd10;
	}
	shr.u32 	%r47, %r46, 20;
	setp.gt.u32 	%p1, %r46, 1048575;
	@%p1 bra 	$L__BB28_2;
	mul.f64 	%fd11, %fd10, 0d4350000000000000;
	{
	.reg .b32 %temp; 
	mov.b64 	{%temp, %r46}, %fd11;
	}
	{
	.reg .b32 %temp; 
	mov.b64 	{%r45, %temp}, %fd11;
	}
	shr.u32 	%r16, %r46, 20;
	add.s32 	%r47, %r16, -54;
$L__BB28_2:
	add.s32 	%r48, %r47, -1023;
	and.b32  	%r17, %r46, -2146435073;
	or.b32  	%r18, %r17, 1072693248;
	mov.b64 	%fd107, {%r45, %r18};
	setp.lt.u32 	%p2, %r18, 1073127583;
	@%p2 bra 	$L__BB28_4;
	{
	.reg .b32 %temp; 
	mov.b64 	{%r19, %temp}, %fd107;
	}
	{
	.reg .b32 %temp; 
	mov.b64 	{%temp, %r20}, %fd107;
	}
	add.s32 	%r21, %r20, -1048576;
	mov.b64 	%fd107, {%r19, %r21};
	add.s32 	%r48, %r47, -1022;
$L__BB28_4:
	add.f64 	%fd12, %fd107, 0dBFF0000000000000;
	add.f64 	%fd13, %fd107, 0d3FF0000000000000;
	rcp.approx.ftz.f64 	%fd14, %fd13;
	neg.f64 	%fd15, %fd13;
	fma.rn.f64 	%fd16, %fd15, %fd14, 0d3FF0000000000000;
	fma.rn.f64 	%fd17, %fd16, %fd16, %fd16;
	fma.rn.f64 	%fd18, %fd17, %fd14, %fd14;
	mul.f64 	%fd19, %fd12, %fd18;
	fma.rn.f64 	%fd20, %fd12, %fd18, %fd19;
	mul.f64 	%fd21, %fd20, %fd20;
	fma.rn.f64 	%fd22, %fd21, 0d3EB0F5FF7D2CAFE2, 0d3ED0F5D241AD3B5A;
	fma.rn.f64 	%fd23, %fd22, %fd21, 0d3EF3B20A75488A3F;
	fma.rn.f64 	%fd24, %fd23, %fd21, 0d3F1745CDE4FAECD5;
	fma.rn.f64 	%fd25, %fd24, %fd21, 0d3F3C71C7258A578B;
	fma.rn.f64 	%fd26, %fd25, %fd21, 0d3F6249249242B910;
	fma.rn.f64 	%fd27, %fd26, %fd21, 0d3F89999999999DFB;
	sub.f64 	%fd28, %fd12, %fd20;
	add.f64 	%fd29, %fd28, %fd28;
	neg.f64 	%fd30, %fd20;
	fma.rn.f64 	%fd31, %fd30, %fd12, %fd29;
	mul.f64 	%fd32, %fd18, %fd31;
	fma.rn.f64 	%fd33, %fd21, %fd27, 0d3FB5555555555555;
	mov.f64 	%fd34, 0d3FB5555555555555;
	sub.f64 	%fd35, %fd34, %fd33;
	fma.rn.f64 	%fd36, %fd21, %fd27, %fd35;
	add.f64 	%fd37, %fd36, 0dBC46A4CB00B9E7B0;
	add.f64 	%fd38, %fd33, %fd37;
	sub.f64 	%fd39, %fd33, %fd38;
	add.f64 	%fd40, %fd37, %fd39;
	mul.rn.f64 	%fd41, %fd20, %fd20;
	neg.f64 	%fd42, %fd41;
	fma.rn.f64 	%fd43, %fd20, %fd20, %fd42;
	{
	.reg .b32 %temp; 
	mov.b64 	{%r22, %temp}, %fd32;
	}
	{
	.reg .b32 %temp; 
	mov.b64 	{%temp, %r23}, %fd32;
	}
	add.s32 	%r24, %r23, 1048576;
	mov.b64 	%fd44, {%r22, %r24};
	fma.rn.f64 	%fd45, %fd20, %fd44, %fd43;
	mul.rn.f64 	%fd46, %fd41, %fd20;
	neg.f64 	%fd47, %fd46;
	fma.rn.f64 	%fd48, %fd41, %fd20, %fd47;
	fma.rn.f64 	%fd49, %fd41, %fd32, %fd48;
	fma.rn.f64 	%fd50, %fd45, %fd20, %fd49;
	mul.rn.f64 	%fd51, %fd38, %fd46;
	neg.f64 	%fd52, %fd51;
	fma.rn.f64 	%fd53, %fd38, %fd46, %fd52;
	fma.rn.f64 	%fd54, %fd38, %fd50, %fd53;
	fma.rn.f64 	%fd55, %fd40, %fd46, %fd54;
	add.f64 	%fd56, %fd51, %fd55;
	sub.f64 	%fd57, %fd51, %fd56;
	add.f64 	%fd58, %fd55, %fd57;
	add.f64 	%fd59, %fd20, %fd56;
	sub.f64 	%fd60, %fd20, %fd59;
	add.f64 	%fd61, %fd56, %fd60;
	add.f64 	%fd62, %fd58, %fd61;
	add.f64 	%fd63, %fd32, %fd62;
	add.f64 	%fd64, %fd59, %fd63;
	sub.f64 	%fd65, %fd59, %fd64;
	add.f64 	%fd66, %fd63, %fd65;
	xor.b32  	%r25, %r48, -2147483648;
	mov.b32 	%r26, 1127219200;
	mov.b64 	%fd67, {%r25, %r26};
	mov.b32 	%r27, -2147483648;
	mov.b64 	%fd68, {%r27, %r26};
	sub.f64 	%fd69, %fd67, %fd68;
	fma.rn.f64 	%fd70, %fd69, 0d3FE62E42FEFA39EF, %fd64;
	fma.rn.f64 	%fd71, %fd69, 0dBFE62E42FEFA39EF, %fd70;
	sub.f64 	%fd72, %fd71, %fd64;
	sub.f64 	%fd73, %fd66, %fd72;
	fma.rn.f64 	%fd74, %fd69, 0d3C7ABC9E3B39803F, %fd73;
	add.f64 	%fd75, %fd70, %fd74;
	sub.f64 	%fd76, %fd70, %fd75;
	add.f64 	%fd77, %fd74, %fd76;
	mov.f64 	%fd78, 0d4000000000000000;
	{
	.reg .b32 %temp; 
	mov.b64 	{%temp, %r28}, %fd78;
	}
	{
	.reg .b32 %temp; 
	mov.b64 	{%r29, %temp}, %fd78;
	}
	shl.b32 	%r30, %r28, 1;
	setp.gt.u32 	%p3, %r30, -33554433;
	and.b32  	%r31, %r28, -15728641;
	selp.b32 	%r32, %r31, %r28, %p3;
	mov.b64 	%fd79, {%r29, %r32};
	mul.rn.f64 	%fd80, %fd75, %fd79;
	neg.f64 	%fd81, %fd80;
	fma.rn.f64 	%fd82, %fd75, %fd79, %fd81;
	fma.rn.f64 	%fd83, %fd77, %fd79, %fd82;
	add.f64 	%fd4, %fd80, %fd83;
	sub.f64 	%fd84, %fd80, %fd4;
	add.f64 	%fd5, %fd83, %fd84;
	fma.rn.f64 	%fd85, %fd4, 0d3FF71547652B82FE, 0d4338000000000000;
	{
	.reg .b32 %temp; 
	mov.b64 	{%r13, %temp}, %fd85;
	}
	mov.f64 	%fd86, 0dC338000000000000;
	add.rn.f64 	%fd87, %fd85, %fd86;
	fma.rn.f64 	%fd88, %fd87, 0dBFE62E42FEFA39EF, %fd4;
	fma.rn.f64 	%fd89, %fd87, 0dBC7ABC9E3B39803F, %fd88;
	fma.rn.f64 	%fd90, %fd89, 0d3E5ADE1569CE2BDF, 0d3E928AF3FCA213EA;
	fma.rn.f64 	%fd91, %fd90, %fd89, 0d3EC71DEE62401315;
	fma.rn.f64 	%fd92, %fd91, %fd89, 0d3EFA01997C89EB71;
	fma.rn.f64 	%fd93, %fd92, %fd89, 0d3F2A01A014761F65;
	fma.rn.f64 	%fd94, %fd93, %fd89, 0d3F56C16C1852B7AF;
	fma.rn.f64 	%fd95, %fd94, %fd89, 0d3F81111111122322;
	fma.rn.f64 	%fd96, %fd95, %fd89, 0d3FA55555555502A1;
	fma.rn.f64 	%fd97, %fd96, %fd89, 0d3FC5555555555511;
	fma.rn.f64 	%fd98, %fd97, %fd89, 0d3FE000000000000B;
	fma.rn.f64 	%fd99, %fd98, %fd89, 0d3FF0000000000000;
	fma.rn.f64 	%fd100, %fd99, %fd89, 0d3FF0000000000000;
	{
	.reg .b32 %temp; 
	mov.b64 	{%r14, %temp}, %fd100;
	}
	{
	.reg .b32 %temp; 
	mov.b64 	{%temp, %r15}, %fd100;
	}
	shl.b32 	%r33, %r13, 20;
	add.s32 	%r34, %r33, %r15;
	mov.b64 	%fd108, {%r14, %r34};
	{
	.reg .b32 %temp; 
	mov.b64 	{%temp, %r35}, %fd4;
	}
	mov.b32 	%f2, %r35;
	abs.f32 	%f1, %f2;
	setp.lt.f32 	%p4, %f1, 0f4086232B;
	@%p4 bra 	$L__BB28_7;
	setp.lt.f64 	%p5, %fd4, 0d0000000000000000;
	add.f64 	%fd101, %fd4, 0d7FF0000000000000;
	selp.f64 	%fd108, 0d0000000000000000, %fd101, %p5;
	setp.geu.f32 	%p6, %f1, 0f40874800;
	@%p6 bra 	$L__BB28_7;
	shr.u32 	%r36, %r13, 31;
	add.s32 	%r37, %r13, %r36;
	shr.s32 	%r38, %r37, 1;
	shl.b32 	%r39, %r38, 20;
	add.s32 	%r40, %r15, %r39;
	mov.b64 	%fd102, {%r14, %r40};
	sub.s32 	%r41, %r13, %r38;
	shl.b32 	%r42, %r41, 20;
	add.s32 	%r43, %r42, 1072693248;
	mov.b32 	%r44, 0;
	mov.b64 	%fd103, {%r44, %r43};
	mul.f64 	%fd108, %fd103, %fd102;
$L__BB28_7:
	abs.f64 	%fd104, %fd108;
	setp.eq.f64 	%p7, %fd104, 0d7FF0000000000000;
	fma.rn.f64 	%fd105, %fd108, %fd5, %fd108;
	selp.f64 	%fd106, %fd108, %fd105, %p7;
	st.param.f64 	[func_retval0], %fd106;
	ret;

}


// ===== COMPILED SASS (sm_100) =====

	.target	sm_100

	.elftype	@"ET_EXEC"


//--------------------- .note.nv.tkinfo           --------------------------
	.section	.note.nv.tkinfo,"",@"SHT_NOTE"
	.sectionflags	@"SHF_NOTE_NV_TKINFO"
	.tkinfo
        /*0018*/ 	.word	0x00000002
        /*0030*/ 	.string	""
        /*0030*/ 	.string	"ptxas"
        /*0030*/ 	.string	"Cuda compilation tools, release 13.0, V13.0.88"
        /*0030*/ 	.string	"Build cuda_13.0.r13.0/compiler.36424714_0"
        /*0030*/ 	.string	"-arch sm_100 -m 64 "



//--------------------- .note.nv.cuinfo           --------------------------
	.section	.note.nv.cuinfo,"",@"SHT_NOTE"
	.sectionflags	@"SHF_NOTE_NV_CUINFO"
        /*0018*/ 	.short	0x0002
        /*001a*/ 	.short	0x0064
        /*001c*/ 	.short	0x0082
	.zero		2


//--------------------- .nv.info                  --------------------------
	.section	.nv.info,"",@"SHT_CUDA_INFO"
	.align	4


	//----- nvinfo : EIATTR_REGCOUNT
	.align		4
        /*0000*/ 	.byte	0x04, 0x2f
        /*0002*/ 	.short	(.L_5 - .L_4)
	.align		4
.L_4:
        /*0004*/ 	.word	index@(_Z14cuda_step_fd3dPfS_S_fffiiifS_b)
        /*0008*/ 	.word	0x00000020


	//----- nvinfo : EIATTR_FRAME_SIZE
	.align		4
.L_5:
        /*000c*/ 	.byte	0x04, 0x11
        /*000e*/ 	.short	(.L_7 - .L_6)
	.align		4
.L_6:
        /*0010*/ 	.word	index@(_Z14cuda_step_fd3dPfS_S_fffiiifS_b)
        /*0014*/ 	.word	0x00000000


	//----- nvinfo : EIATTR_REGCOUNT
	.align		4
.L_7:
        /*0018*/ 	.byte	0x04, 0x2f
        /*001a*/ 	.short	(.L_9 - .L_8)
	.align		4
.L_8:
        /*001c*/ 	.word	index@(_Z15cuda_add_sourcebPfS_Pii)
        /*0020*/ 	.word	0x0000000e


	//----- nvinfo : EIATTR_FRAME_SIZE
	.align		4
.L_9:
        /*0024*/ 	.byte	0x04, 0x11
        /*0026*/ 	.short	(.L_11 - .L_10)
	.align		4
.L_10:
        /*0028*/ 	.word	index@(_Z15cuda_add_sourcebPfS_Pii)
        /*002c*/ 	.word	0x00000000


	//----- nvinfo : EIATTR_REGCOUNT
	.align		4
.L_11:
        /*0030*/ 	.byte	0x04, 0x2f
        /*0032*/ 	.short	(.L_13 - .L_12)
	.align		4
.L_12:
        /*0034*/ 	.word	index@(_Z11cuda_recordPfS_Piiiib)
        /*0038*/ 	.word	0x0000000e


	//----- nvinfo : EIATTR_FRAME_SIZE
	.align		4
.L_13:
        /*003c*/ 	.byte	0x04, 0x11
        /*003e*/ 	.short	(.L_15 - .L_14)
	.align		4
.L_14:
        /*0040*/ 	.word	index@(_Z11cuda_recordPfS_Piiiib)
        /*0044*/ 	.word	0x00000000


	//----- nvinfo : EIATTR_REGCOUNT
	.align		4
.L_15:
        /*0048*/ 	.byte	0x04, 0x2f
        /*004a*/ 	.short	(.L_17 - .L_16)
	.align		4
.L_16:
        /*004c*/ 	.word	index@(_Z14cuda_cal_illumPfS_iii)
        /*0050*/ 	.word	0x00000020


	//----- nvinfo : EIATTR_FRAME_SIZE
	.align		4
.L_17:
        /*0054*/ 	.byte	0x04, 0x11
        /*0056*/ 	.short	(.L_19 - .L_18)
	.align		4
.L_18:
        /*0058*/ 	.word	index@(_Z14cuda_cal_illumPfS_iii)
        /*005c*/ 	.word	0x00000000


	//----- nvinfo : EIATTR_REGCOUNT
	.align		4
.L_19:
        /*0060*/ 	.byte	0x04, 0x2f
        /*0062*/ 	.short	(.L_21 - .L_20)
	.align		4
.L_20:
        /*0064*/ 	.word	index@(_Z10cuda_illumPfS_iii)
        /*0068*/ 	.word	0x00000020


	//----- nvinfo : EIATTR_FRAME_SIZE
	.align		4
.L_21:
        /*006c*/ 	.byte	0x04, 0x11
        /*006e*/ 	.short	(.L_23 - .L_22)
	.align		4
.L_22:
        /*0070*/ 	.word	index@($__internal_10_$__cuda_sm3x_div_rn_noftz_f32_slowpath)
        /*0074*/ 	.word	0x00000000


	//----- nvinfo : EIATTR_FRAME_SIZE
	.align		4
.L_23:
        /*0078*/ 	.byte	0x04, 0x11
        /*007a*/ 	.short	(.L_25 - .L_24)
	.align		4
.L_24:
        /*007c*/ 	.word	index@(_Z10cuda_illumPfS_iii)
        /*0080*/ 	.word	0x00000000


	//----- nvinfo : EIATTR_REGCOUNT
	.align		4
.L_25:
        /*0084*/ 	.byte	0x04, 0x2f
        /*0086*/ 	.short	(.L_27 - .L_26)
	.align		4
.L_26:
        /*0088*/ 	.word	index@(_Z8cuda_sumPfS_iii)
        /*008c*/ 	.word	0x00000020


	//----- nvinfo : EIATTR_FRAME_SIZE
	.align		4
.L_27:
        /*0090*/ 	.byte	0x04, 0x11
        /*0092*/ 	.short	(.L_29 - .L_28)
	.align		4
.L_28:
        /*0094*/ 	.word	index@(_Z8cuda_sumPfS_iii)
        /*0098*/ 	.word	0x00000000


	//----- nvinfo : EIATTR_REGCOUNT
	.align		4
.L_29:
        /*009c*/ 	.byte	0x04, 0x2f
        /*009e*/ 	.short	(.L_31 - .L_30)
	.align		4
.L_30:
        /*00a0*/ 	.word	index@(_Z11cuda_cal_g1PfS_S_iii)
        /*00a4*/ 	.word	0x00000020


	//----- nvinfo : EIATTR_FRAME_SIZE
	.align		4
.L_31:
        /*00a8*/ 	.byte	0x04, 0x11
        /*00aa*/ 	.short	(.L_33 - .L_32)
	.align		4
.L_32:
        /*00ac*/ 	.word	index@(_Z11cuda_cal_g1PfS_S_iii)
        /*00b0*/ 	.word	0x00000000


	//----- nvinfo : EIATTR_REGCOUNT
	.align		4
.L_33:
        /*00b4*/ 	.byte	0x04, 0x2f
        /*00b6*/ 	.short	(.L_35 - .L_34)
	.align		4
.L_34:
        /*00b8*/ 	.word	index@(_Z16cuda_absorb_bndrPfS_iiif)
        /*00bc*/ 	.word	0x00000026


	//----- nvinfo : EIATTR_FRAME_SIZE
	.align		4
.L_35:
        /*00c0*/ 	.byte	0x04, 0x11
        /*00c2*/ 	.short	(.L_37 - .L_36)
	.align		4
.L_36:
        /*00c4*/ 	.word	index@($_Z16cuda_absorb_bndrPfS_iiif$__internal_accurate_pow)
        /*00c8*/ 	.word	0x00000000


	//----- nvinfo : EIATTR_FRAME_SIZE
	.align		4
.L_37:
        /*00cc*/ 	.byte	0x04, 0x11
        /*00ce*/ 	.short	(.L_39 - .L_38)
	.align		4
.L_38:
        /*00d0*/ 	.word	index@($__internal_9_$__cuda_sm20_div_rn_f64_full)
        /*00d4*/ 	.word	0x00000000


	//----- nvinfo : EIATTR_FRAME_SIZE
	.align		4
.L_39:
        /*00d8*/ 	.byte	0x04, 0x11
        /*00da*/ 	.short	(.L_41 - .L_40)
	.align		4
.L_40:
        /*00dc*/ 	.word	index@(_Z16cuda_absorb_bndrPfS_iiif)
        /*00e0*/ 	.word	0x00000000


	//----- nvinfo : EIATTR_REGCOUNT
	.align		4
.L_41:
        /*00e4*/ 	.byte	0x04, 0x2f
        /*00e6*/ 	.short	(.L_43 - .L_42)
	.align		4
.L_42:
        /*00e8*/ 	.word	index@(_Z18cuda_cal_residualsPfS_S_S_iiii)
        /*00ec*/ 	.word	0x00000020


	//----- nvinfo : EIATTR_FRAME_SIZE
	.align		4
.L_43:
        /*00f0*/ 	.byte	0x04, 0x11
        /*00f2*/ 	.short	(.L_45 - .L_44)
	.align		4
.L_44:
        /*00f4*/ 	.word	index@(_Z18cuda_cal_residualsPfS_S_S_iiii)
        /*00f8*/ 	.word	0x00000000


	//----- nvinfo : EIATTR_REGCOUNT
	.align		4
.L_45:
        /*00fc*/ 	.byte	0x04, 0x2f
        /*00fe*/ 	.short	(.L_47 - .L_46)
	.align		4
.L_46:
        /*0100*/ 	.word	index@(_Z19cuda_ricker_waveletPfffif)
        /*0104*/ 	.word	0x00000012


	//----- nvinfo : EIATTR_FRAME_SIZE
	.align		4
.L_47:
        /*0108*/ 	.byte	0x04, 0x11
        /*010a*/ 	.short	(.L_49 - .L_48)
	.align		4
.L_48:
        /*010c*/ 	.word	index@($__internal_8_$__cuda_sm20_dblrcp_rn_slowpath_v3)
        /*0110*/ 	.word	0x00000000


	//----- nvinfo : EIATTR_FRAME_SIZE
	.align		4
.L_49:
        /*0114*/ 	.byte	0x04, 0x11
        /*0116*/ 	.short	(.L_51 - .L_50)
	.align		4
.L_50:
        /*0118*/ 	.word	index@(_Z19cuda_ricker_waveletPfffif)
        /*011c*/ 	.word	0x00000000


	//----- nvinfo : EIATTR_REGCOUNT
	.align		4
.L_51:
        /*0120*/ 	.byte	0x04, 0x2f
        /*0122*/ 	.short	(.L_53 - .L_52)
	.align		4
.L_52:
        /*0124*/ 	.word	index@(_Z10cuda_set_sPiiiiiiiiiiii)
        /*0128*/ 	.word	0x0000000c


	//----- nvinfo : EIATTR_FRAME_SIZE
	.align		4
.L_53:
        /*012c*/ 	.byte	0x04, 0x11
        /*012e*/ 	.short	(.L_55 - .L_54)
	.align		4
.L_54:
        /*0130*/ 	.word	index@(_Z10cuda_set_sPiiiiiiiiiiii)
        /*0134*/ 	.word	0x00000000


	//----- nvinfo : EIATTR_REGCOUNT
	.align		4
.L_55:
        /*0138*/ 	.byte	0x04, 0x2f
        /*013a*/ 	.short	(.L_57 - .L_56)
	.align		4
.L_56:
        /*013c*/ 	.word	index@(_Z14cuda_set_up_doPiS_S_iiii)
        /*0140*/ 	.word	0x00000011


	//----- nvinfo : EIATTR_FRAME_SIZE
	.align		4
.L_57:
        /*0144*/ 	.byte	0x04, 0x11
        /*0146*/ 	.short	(.L_59 - .L_58)
	.align		4
.L_58:
        /*0148*/ 	.word	index@(_Z14cuda_set_up_doPiS_S_iiii)
        /*014c*/ 	.word	0x00000000


	//----- nvinfo : EIATTR_REGCOUNT
	.align		4
.L_59:
        /*0150*/ 	.byte	0x04, 0x2f
        /*0152*/ 	.short	(.L_61 - .L_60)
	.align		4
.L_60:
        /*0154*/ 	.word	index@(_Z14cuda_set_fr_baPiS_iiii)
        /*0158*/ 	.word	0x0000000e


	//----- nvinfo : EIATTR_FRAME_SIZE
	.align		4
.L_61:
        /*015c*/ 	.byte	0x04, 0x11
        /*015e*/ 	.short	(.L_63 - .L_62)
	.align		4
.L_62:
        /*0160*/ 	.word	index@(_Z14cuda_set_fr_baPiS_iiii)
        /*0164*/ 	.word	0x00000000


	//----- nvinfo : EIATTR_REGCOUNT
	.align		4
.L_63:
        /*0168*/ 	.byte	0x04, 0x2f
        /*016a*/ 	.short	(.L_65 - .L_64)
	.align		4
.L_64:
        /*016c*/ 	.word	index@(_Z14cuda_set_le_riPiS_iiii)
        /*0170*/ 	.word	0x0000000e


	//----- nvinfo : EIATTR_FRAME_SIZE
	.align		4
.L_65:
        /*0174*/ 	.byte	0x04, 0x11
        /*0176*/ 	.short	(.L_67 - .L_66)
	.align		4
.L_66:
        /*0178*/ 	.word	index@(_Z14cuda_set_le_riPiS_iiii)
        /*017c*/ 	.word	0x00000000


	//----- nvinfo : EIATTR_REGCOUNT
	.align		4
.L_67:
        /*0180*/ 	.byte	0x04, 0x2f
        /*0182*/ 	.short	(.L_69 - .L_68)
	.align		4
.L_68:
        /*0184*/ 	.word	index@(_Z14cuda_save_bndrPfS_PiS0_S0_S0_S0_S0_iiib)
        /*0188*/ 	.word	0x0000000c


	//----- nvinfo : EIATTR_FRAME_SIZE
	.align		4
.L_69:
        /*018c*/ 	.byte	0x04, 0x11
        /*018e*/ 	.short	(.L_71 - .L_70)
	.align		4
.L_70:
        /*0190*/ 	.word	index@(_Z14cuda_save_bndrPfS_PiS0_S0_S0_S0_S0_iiib)
        /*0194*/ 	.word	0x00000000


	//----- nvinfo : EIATTR_REGCOUNT
	.align		4
.L_71:
        /*0198*/ 	.byte	0x04, 0x2f
        /*019a*/ 	.short	(.L_73 - .L_72)
	.align		4
.L_72:
        /*019c*/ 	.word	index@(_Z19cuda_scale_gradientPfS_S_iiib)
        /*01a0*/ 	.word	0x00000028


	//----- nvinfo : EIATTR_FRAME_SIZE
	.align		4
.L_73:
        /*01a4*/ 	.byte	0x04, 0x11
        /*01a6*/ 	.short	(.L_75 - .L_74)
	.align		4
.L_74:
        /*01a8*/ 	.word	index@($__internal_7_$__cuda_sm20_sqrt_rn_f32_slowpath)
        /*01ac*/ 	.word	0x00000000


	//----- nvinfo : EIATTR_FRAME_SIZE
	.align		4
.L_75:
        /*01b0*/ 	.byte	0x04, 0x11
        /*01b2*/ 	.short	(.L_77 - .L_76)
	.align		4
.L_76:
        /*01b4*/ 	.word	index@($__internal_6_$__cuda_sm20_div_rn_f64_full)
        /*01b8*/ 	.word	0x00000000


	//----- nvinfo : EIATTR_FRAME_SIZE
	.align		4
.L_77:
        /*01bc*/ 	.byte	0x04, 0x11
        /*01be*/ 	.short	(.L_79 - .L_78)
	.align		4
.L_78:
        /*01c0*/ 	.word	index@(_Z19cuda_scale_gradientPfS_S_iiib)
        /*01c4*/ 	.word	0x00000000


	//----- nvinfo : EIATTR_REGCOUNT
	.align		4
.L_79:
        /*01c8*/ 	.byte	0x04, 0x2f
        /*01ca*/ 	.short	(.L_81 - .L_80)
	.align		4
.L_80:
        /*01cc*/ 	.word	index@(_Z17cuda_bell_smoothzPfiiii)
        /*01d0*/ 	.word	0x00000028


	//----- nvinfo : EIATTR_FRAME_SIZE
	.align		4
.L_81:
        /*01d4*/ 	.byte	0x04, 0x11
        /*01d6*/ 	.short	(.L_83 - .L_82)
	.align		4
.L_82:
        /*01d8*/ 	.word	index@($__internal_5_$__cuda_sm20_div_rn_f64_full)
        /*01dc*/ 	.word	0x00000000


	//----- nvinfo : EIATTR_FRAME_SIZE
	.align		4
.L_83:
        /*01e0*/ 	.byte	0x04, 0x11
        /*01e2*/ 	.short	(.L_85 - .L_84)
	.align		4
.L_84:
        /*01e4*/ 	.word	index@(_Z17cuda_bell_smoothzPfiiii)
        /*01e8*/ 	.word	0x00000000


	//----- nvinfo : EIATTR_REGCOUNT
	.align		4
.L_85:
        /*01ec*/ 	.byte	0x04, 0x2f
        /*01ee*/ 	.short	(.L_87 - .L_86)
	.align		4
.L_86:
        /*01f0*/ 	.word	index@(_Z17cuda_bell_smoothxPfiiii)
        /*01f4*/ 	.word	0x00000028


	//----- nvinfo : EIATTR_FRAME_SIZE
	.align		4
.L_87:
        /*01f8*/ 	.byte	0x04, 0x11
        /*01fa*/ 	.short	(.L_89 - .L_88)
	.align		4
.L_88:
        /*01fc*/ 	.word	index@($__internal_4_$__cuda_sm20_div_rn_f64_full)
        /*0200*/ 	.word	0x00000000


	//----- nvinfo : EIATTR_FRAME_SIZE
	.align		4
.L_89:
        /*0204*/ 	.byte	0x04, 0x11
        /*0206*/ 	.short	(.L_91 - .L_90)
	.align		4
.L_90:
        /*0208*/ 	.word	index@(_Z17cuda_bell_smoothxPfiiii)
        /*020c*/ 	.word	0x00000000


	//----- nvinfo : EIATTR_REGCOUNT
	.align		4
.L_91:
        /*0210*/ 	.byte	0x04, 0x2f
        /*0212*/ 	.short	(.L_93 - .L_92)
	.align		4
.L_92:
        /*0214*/ 	.word	index@(_Z17cuda_bell_smoothyPfiiii)
        /*0218*/ 	.word	0x00000028


	//----- nvinfo : EIATTR_FRAME_SIZE
	.align		4
.L_93:
        /*021c*/ 	.byte	0x04, 0x11
        /*021e*/ 	.short	(.L_95 - .L_94)
	.align		4
.L_94:
        /*0220*/ 	.word	index@($__internal_3_$__cuda_sm20_div_rn_f64_full)
        /*0224*/ 	.word	0x00000000


	//----- nvinfo : EIATTR_FRAME_SIZE
	.align		4
.L_95:
        /*0228*/ 	.byte	0x04, 0x11
        /*022a*/ 	.short	(.L_97 - .L_96)
	.align		4
.L_96:
        /*022c*/ 	.word	index@(_Z17cuda_bell_smoothyPfiiii)
        /*0230*/ 	.word	0x00000000


	//----- nvinfo : EIATTR_REGCOUNT
	.align		4
.L_97:
        /*0234*/ 	.byte	0x04, 0x2f
        /*0236*/ 	.short	(.L_99 - .L_98)
	.align		4
.L_98:
        /*0238*/ 	.word	index@(_Z19cuda_cal_beta_step1PfS_S_iii)
        /*023c*/ 	.word	0x00000020


	//----- nvinfo : EIATTR_FRAME_SIZE
	.align		4
.L_99:
        /*0240*/ 	.byte	0x04, 0x11
        /*0242*/ 	.short	(.L_101 - .L_100)
	.align		4
.L_100:
        /*0244*/ 	.word	index@(_Z19cuda_cal_beta_step1PfS_S_iii)
        /*0248*/ 	.word	0x00000000


	//----- nvinfo : EIATTR_REGCOUNT
	.align		4
.L_101:
        /*024c*/ 	.byte	0x04, 0x2f
        /*024e*/ 	.short	(.L_103 - .L_102)
	.align		4
.L_102:
        /*0250*/ 	.word	index@(_Z19cuda_cal_beta_step2Pfiii)
        /*0254*/ 	.word	0x00000011


	//----- nvinfo : EIATTR_FRAME_SIZE
	.align		4
.L_103:
        /*0258*/ 	.byte	0x04, 0x11
        /*025a*/ 	.short	(.L_105 - .L_104)
	.align		4
.L_104:
        /*025c*/ 	.word	index@($__internal_2_$__cuda_sm3x_div_rn_noftz_f32_slowpath)
        /*0260*/ 	.word	0x00000000


	//----- nvinfo : EIATTR_FRAME_SIZE
	.align		4
.L_105:
        /*0264*/ 	.byte	0x04, 0x11
        /*0266*/ 	.short	(.L_107 - .L_106)
	.align		4
.L_106:
        /*0268*/ 	.word	index@(_Z19cuda_cal_beta_step2Pfiii)
        /*026c*/ 	.word	0x00000000


	//----- nvinfo : EIATTR_REGCOUNT
	.align		4
.L_107:
        /*0270*/ 	.byte	0x04, 0x2f
        /*0272*/ 	.short	(.L_109 - .L_108)
	.align		4
.L_108:
        /*0274*/ 	.word	index@(_Z17cuda_cal_conjgradPfS_fiii)
        /*0278*/ 	.word	0x00000020


	//----- nvinfo : EIATTR_FRAME_SIZE
	.align		4
.L_109:
        /*027c*/ 	.byte	0x04, 0x11
        /*027e*/ 	.short	(.L_111 - .L_110)
	.align		4
.L_110:
        /*0280*/ 	.word	index@(_Z17cuda_cal_conjgradPfS_fiii)
        /*0284*/ 	.word	0x00000000


	//----- nvinfo : EIATTR_REGCOUNT
	.align		4
.L_111:
        /*0288*/ 	.byte	0x04, 0x2f
        /*028a*/ 	.short	(.L_113 - .L_112)
	.align		4
.L_112:
        /*028c*/ 	.word	index@(_Z16cuda_cal_epsilonPfS_S_i)
        /*0290*/ 	.word	0x00000020


	//----- nvinfo : EIATTR_FRAME_SIZE
	.align		4
.L_113:
        /*0294*/ 	.byte	0x04, 0x11
        /*0296*/ 	.short	(.L_115 - .L_114)
	.align		4
.L_114:
        /*0298*/ 	.word	index@($__internal_1_$__cuda_sm20_div_rn_f64_full)
        /*029c*/ 	.word	0x00000000


	//----- nvinfo : EIATTR_FRAME_SIZE
	.align		4
.L_115:
        /*02a0*/ 	.byte	0x04, 0x11
        /*02a2*/ 	.short	(.L_117 - .L_116)
	.align		4
.L_116:
        /*02a4*/ 	.word	index@(_Z16cuda_cal_epsilonPfS_S_i)
        /*02a8*/ 	.word	0x00000000


	//----- nvinfo : EIATTR_REGCOUNT
	.align		4
.L_117:
        /*02ac*/ 	.byte	0x04, 0x2f
        /*02ae*/ 	.short	(.L_119 - .L_118)
	.align		4
.L_118:
        /*02b0*/ 	.word	index@(_Z13cuda_com2derrPfS_iii)
        /*02b4*/ 	.word	0x00000020


	//----- nvinfo : EIATTR_FRAME_SIZE
	.align		4
.L_119:
        /*02b8*/ 	.byte	0x04, 0x11
        /*02ba*/ 	.short	(.L_121 - .L_120)
	.align		4
.L_120:
        /*02bc*/ 	.word	index@(_Z13cuda_com2derrPfS_iii)
        /*02c0*/ 	.word	0x00000000


	//----- nvinfo : EIATTR_REGCOUNT
	.align		4
.L_121:
        /*02c4*/ 	.byte	0x04, 0x2f
        /*02c6*/ 	.short	(.L_123 - .L_122)
	.align		4
.L_122:
        /*02c8*/ 	.word	index@(_Z13cuda_cal_vtmpPfS_S_fiii)
        /*02cc*/ 	.word	0x00000020


	//----- nvinfo : EIATTR_FRAME_SIZE
	.align		4
.L_123:
        /*02d0*/ 	.byte	0x04, 0x11
        /*02d2*/ 	.short	(.L_125 - .L_124)
	.align		4
.L_124:
        /*02d4*/ 	.word	index@(_Z13cuda_cal_vtmpPfS_S_fiii)
        /*02d8*/ 	.word	0x00000000


	//----- nvinfo : EIATTR_REGCOUNT
	.align		4
.L_125:
        /*02dc*/ 	.byte	0x04, 0x2f
        /*02de*/ 	.short	(.L_127 - .L_126)
	.align		4
.L_126:
        /*02e0*/ 	.word	index@(_Z16cuda_sum_alpha12PfS_S_S_S_iiii)
        /*02e4*/ 	.word	0x00000020


	//----- nvinfo : EIATTR_FRAME_SIZE
	.align		4
.L_127:
        /*02e8*/ 	.byte	0x04, 0x11
        /*02ea*/ 	.short	(.L_129 - .L_128)
	.align		4
.L_128:
        /*02ec*/ 	.word	index@(_Z16cuda_sum_alpha12PfS_S_S_S_iiii)
        /*02f0*/ 	.word	0x00000000


	//----- nvinfo : EIATTR_REGCOUNT
	.align		4
.L_129:
        /*02f4*/ 	.byte	0x04, 0x2f
        /*02f6*/ 	.short	(.L_131 - .L_130)
	.align		4
.L_130:
        /*02f8*/ 	.word	index@(_Z14cuda_cal_alphaPfS_S_fi)
        /*02fc*/ 	.word	0x0000001e


	//----- nvinfo : EIATTR_FRAME_SIZE
	.align		4
.L_131:
        /*0300*/ 	.byte	0x04, 0x11
        /*0302*/ 	.short	(.L_133 - .L_132)
	.align		4
.L_132:
        /*0304*/ 	.word	index@($__internal_0_$__cuda_sm20_div_rn_f64_full)
        /*0308*/ 	.word	0x00000000


	//----- nvinfo : EIATTR_FRAME_SIZE
	.align		4
.L_133:
        /*030c*/ 	.byte	0x04, 0x11
        /*030e*/ 	.short	(.L_135 - .L_134)
	.align		4
.L_134:
        /*0310*/ 	.word	index@(_Z14cuda_cal_alphaPfS_S_fi)
        /*0314*/ 	.word	0x00000000


	//----- nvinfo : EIATTR_REGCOUNT
	.align		4
.L_135:
        /*0318*/ 	.byte	0x04, 0x2f
        /*031a*/ 	.short	(.L_137 - .L_136)
	.align		4
.L_136:
        /*031c*/ 	.word	index@(_Z15cuda_update_velPfS_fiii)
        /*0320*/ 	.word	0x00000020


	//----- nvinfo : EIATTR_FRAME_SIZE
	.align		4
.L_137:
        /*0324*/ 	.byte	0x04, 0x11
        /*0326*/ 	.short	(.L_139 - .L_138)
	.align		4
.L_138:
        /*0328*/ 	.word	index@(_Z15cuda_update_velPfS_fiii)
        /*032c*/ 	.word	0x00000000


	//----- nvinfo : EIATTR_MIN_STACK_SIZE
	.align		4
.L_139:
        /*0330*/ 	.byte	0x04, 0x12
        /*0332*/ 	.short	(.L_141 - .L_140)
	.align		4
.L_140:
        /*0334*/ 	.word	index@(_Z15cuda_update_velPfS_fiii)
        /*0338*/ 	.word	0x00000000


	//----- nvinfo : EIATTR_MIN_STACK_SIZE
	.align		4
.L_141:
        /*033c*/ 	.byte	0x04, 0x12
        /*033e*/ 	.short	(.L_143 - .L_142)
	.align		4
.L_142:
        /*0340*/ 	.word	index@(_Z14cuda_cal_alphaPfS_S_fi)
        /*0344*/ 	.word	0x00000000


	//----- nvinfo : EIATTR_MIN_STACK_SIZE
	.align		4
.L_143:
        /*0348*/ 	.byte	0x04, 0x12
        /*034a*/ 	.short	(.L_145 - .L_144)
	.align		4
.L_144:
        /*034c*/ 	.word	index@(_Z16cuda_sum_alpha12PfS_S_S_S_iiii)
        /*0350*/ 	.word	0x00000000


	//----- nvinfo : EIATTR_MIN_STACK_SIZE
	.align		4
.L_145:
        /*0354*/ 	.byte	0x04, 0x12
        /*0356*/ 	.short	(.L_147 - .L_146)
	.align		4
.L_146:
        /*0358*/ 	.word	index@(_Z13cuda_cal_vtmpPfS_S_fiii)
        /*035c*/ 	.word	0x00000000


	//----- nvinfo : EIATTR_MIN_STACK_SIZE
	.align		4
.L_147:
        /*0360*/ 	.byte	0x04, 0x12
        /*0362*/ 	.short	(.L_149 - .L_148)
	.align		4
.L_148:
        /*0364*/ 	.word	index@(_Z13cuda_com2derrPfS_iii)
        /*0368*/ 	.word	0x00000000


	//----- nvinfo : EIATTR_MIN_STACK_SIZE
	.align		4
.L_149:
        /*036c*/ 	.byte	0x04, 0x12
        /*036e*/ 	.short	(.L_151 - .L_150)
	.align		4
.L_150:
        /*0370*/ 	.word	index@(_Z16cuda_cal_epsilonPfS_S_i)
        /*0374*/ 	.word	0x00000000


	//----- nvinfo : EIATTR_MIN_STACK_SIZE
	.align		4
.L_151:
        /*0378*/ 	.byte	0x04, 0x12
        /*037a*/ 	.short	(.L_153 - .L_152)
	.align		4
.L_152:
        /*037c*/ 	.word	index@(_Z17cuda_cal_conjgradPfS_fiii)
        /*0380*/ 	.word	0x00000000


	//----- nvinfo : EIATTR_MIN_STACK_SIZE
	.align		4
.L_153:
        /*0384*/ 	.byte	0x04, 0x12
        /*0386*/ 	.short	(.L_155 - .L_154)
	.align		4
.L_154:
        /*0388*/ 	.word	index@(_Z19cuda_cal_beta_step2Pfiii)
        /*038c*/ 	.word	0x00000000


	//----- nvinfo : EIATTR_MIN_STACK_SIZE
	.align		4
.L_155:
        /*0390*/ 	.byte	0x04, 0x12
        /*0392*/ 	.short	(.L_157 - .L_156)
	.align		4
.L_156:
        /*0394*/ 	.word	index@(_Z19cuda_cal_beta_step1PfS_S_iii)
        /*0398*/ 	.word	0x00000000


	//----- nvinfo : EIATTR_MIN_STACK_SIZE
	.align		4
.L_157:
        /*039c*/ 	.byte	0x04, 0x12
        /*039e*/ 	.short	(.L_159 - .L_158)
	.align		4
.L_158:
        /*03a0*/ 	.word	index@(_Z17cuda_bell_smoothyPfiiii)
        /*03a4*/ 	.word	0x00000000


	//----- nvinfo : EIATTR_MIN_STACK_SIZE
	.align		4
.L_159:
        /*03a8*/ 	.byte	0x04, 0x12
        /*03aa*/ 	.short	(.L_161 - .L_160)
	.align		4
.L_160:
        /*03ac*/ 	.word	index@(_Z17cuda_bell_smoothxPfiiii)
        /*03b0*/ 	.word	0x00000000


	//----- nvinfo : EIATTR_MIN_STACK_SIZE
	.align		4
.L_161:
        /*03b4*/ 	.byte	0x04, 0x12
        /*03b6*/ 	.short	(.L_163 - .L_162)
	.align		4
.L_162:
        /*03b8*/ 	.word	index@(_Z17cuda_bell_smoothzPfiiii)
        /*03bc*/ 	.word	0x00000000


	//----- nvinfo : EIATTR_MIN_STACK_SIZE
	.align		4
.L_163:
        /*03c0*/ 	.byte	0x04, 0x12
        /*03c2*/ 	.short	(.L_165 - .L_164)
	.align		4
.L_164:
        /*03c4*/ 	.word	index@(_Z19cuda_scale_gradientPfS_S_iiib)
        /*03c8*/ 	.word	0x00000000


	//----- nvinfo : EIATTR_MIN_STACK_SIZE
	.align		4
.L_165:
        /*03cc*/ 	.byte	0x04, 0x12
        /*03ce*/ 	.short	(.L_167 - .L_166)
	.align		4
.L_166:
        /*03d0*/ 	.word	index@(_Z14cuda_save_bndrPfS_PiS0_S0_S0_S0_S0_iiib)
        /*03d4*/ 	.word	0x00000000


	//----- nvinfo : EIATTR_MIN_STACK_SIZE
	.align		4
.L_167:
        /*03d8*/ 	.byte	0x04, 0x12
        /*03da*/ 	.short	(.L_169 - .L_168)
	.align		4
.L_168:
        /*03dc*/ 	.word	index@(_Z14cuda_set_le_riPiS_iiii)
        /*03e0*/ 	.word	0x00000000


	//----- nvinfo : EIATTR_MIN_STACK_SIZE
	.align		4
.L_169:
        /*03e4*/ 	.byte	0x04, 0x12
        /*03e6*/ 	.short	(.L_171 - .L_170)
	.align		4
.L_170:
        /*03e8*/ 	.word	index@(_Z14cuda_set_fr_baPiS_iiii)
        /*03ec*/ 	.word	0x00000000


	//----- nvinfo : EIATTR_MIN_STACK_SIZE
	.align		4
.L_171:
        /*03f0*/ 	.byte	0x04, 0x12
        /*03f2*/ 	.short	(.L_173 - .L_172)
	.align		4
.L_172:
        /*03f4*/ 	.word	index@(_Z14cuda_set_up_doPiS_S_iiii)
        /*03f8*/ 	.word	0x00000000


	//----- nvinfo : EIATTR_MIN_STACK_SIZE
	.align		4
.L_173:
        /*03fc*/ 	.byte	0x04, 0x12
        /*03fe*/ 	.short	(.L_175 - .L_174)
	.align		4
.L_174:
        /*0400*/ 	.word	index@(_Z10cuda_set_sPiiiiiiiiiiii)
        /*0404*/ 	.word	0x00000000


	//----- nvinfo : EIATTR_MIN_STACK_SIZE
	.align		4
.L_175:
        /*0408*/ 	.byte	0x04, 0x12
        /*040a*/ 	.short	(.L_177 - .L_176)
	.align		4
.L_176:
        /*040c*/ 	.word	index@(_Z19cuda_ricker_waveletPfffif)
        /*0410*/ 	.word	0x00000000


	//----- nvinfo : EIATTR_MIN_STACK_SIZE
	.align		4
.L_177:
        /*0414*/ 	.byte	0x04, 0x12
        /*0416*/ 	.short	(.L_179 - .L_178)
	.align		4
.L_178:
        /*0418*/ 	.word	index@(_Z18cuda_cal_residualsPfS_S_S_iiii)
        /*041c*/ 	.word	0x00000000


	//----- nvinfo : EIATTR_MIN_STACK_SIZE
	.align		4
.L_179:
        /*0420*/ 	.byte	0x04, 0x12
        /*0422*/ 	.short	(.L_181 - .L_180)
	.align		4
.L_180:
        /*0424*/ 	.word	index@(_Z16cuda_absorb_bndrPfS_iiif)
        /*0428*/ 	.word	0x00000000


	//----- nvinfo : EIATTR_MIN_STACK_SIZE
	.align		4
.L_181:
        /*042c*/ 	.byte	0x04, 0x12
        /*042e*/ 	.short	(.L_183 - .L_182)
	.align		4
.L_182:
        /*0430*/ 	.word	index@(_Z11cuda_cal_g1PfS_S_iii)
        /*0434*/ 	.word	0x00000000


	//----- nvinfo : EIATTR_MIN_STACK_SIZE
	.align		4
.L_183:
        /*0438*/ 	.byte	0x04, 0x12
        /*043a*/ 	.short	(.L_185 - .L_184)
	.align		4
.L_184:
        /*043c*/ 	.word	index@(_Z8cuda_sumPfS_iii)
        /*0440*/ 	.word	0x00000000


	//----- nvinfo : EIATTR_MIN_STACK_SIZE
	.align		4
.L_185:
        /*0444*/ 	.byte	0x04, 0x12
        /*0446*/ 	.short	(.L_187 - .L_186)
	.align		4
.L_186:
        /*0448*/ 	.word	index@(_Z10cuda_illumPfS_iii)
        /*044c*/ 	.word	0x00000000


	//----- nvinfo : EIATTR_MIN_STACK_SIZE
	.align		4
.L_187:
        /*0450*/ 	.byte	0x04, 0x12
        /*0452*/ 	.short	(.L_189 - .L_188)
	.align		4
.L_188:
        /*0454*/ 	.word	index@(_Z14cuda_cal_illumPfS_iii)
        /*0458*/ 	.word	0x00000000


	//----- nvinfo : EIATTR_MIN_STACK_SIZE
	.align		4
.L_189:
        /*045c*/ 	.byte	0x04, 0x12
        /*045e*/ 	.short	(.L_191 - .L_190)
	.align		4
.L_190:
        /*0460*/ 	.word	index@(_Z11cuda_recordPfS_Piiiib)
        /*0464*/ 	.word	0x00000000


	//----- nvinfo : EIATTR_MIN_STACK_SIZE
	.align		4
.L_191:
        /*0468*/ 	.byte	0x04, 0x12
        /*046a*/ 	.short	(.L_193 - .L_192)
	.align		4
.L_192:
        /*046c*/ 	.word	index@(_Z15cuda_add_sourcebPfS_Pii)
        /*0470*/ 	.word	0x00000000


	//----- nvinfo : EIATTR_MIN_STACK_SIZE
	.align		4
.L_193:
        /*0474*/ 	.byte	0x04, 0x12
        /*0476*/ 	.short	(.L_195 - .L_194)
	.align		4
.L_194:
        /*0478*/ 	.word	index@(_Z14cuda_step_fd3dPfS_S_fffiiifS_b)
        /*047c*/ 	.word	0x00000000
.L_195:


//--------------------- .nv.compat                --------------------------
	.section	.nv.compat,"",@"SHT_CUDA_COMPAT_INFO"
	.align	4
        /*0000*/ 	.byte	0x02, 0x09, 0x00, 0x00, 0x02, 0x02, 0x01, 0x00, 0x02, 0x05, 0x05, 0x00, 0x03, 0x07, 0x01, 0x01
        /*0010*/ 	.byte	0x02, 0x03, 0x00, 0x00, 0x02, 0x06, 0x01, 0x00, 0x04, 0x0b, 0x08, 0x00, 0x01, 0x00, 0x00, 0x00
        /*0020*/ 	.byte	0x00, 0x00, 0x00, 0x00


//--------------------- .nv.info._Z15cuda_update_velPfS_fiii --------------------------
	.section	.nv.info._Z15cuda_update_velPfS_fiii,"",@"SHT_CUDA_INFO"
	.sectionflags	@""
	.align	4


	//----- nvinfo : EIATTR_CUDA_API_VERSION
	.align		4
        /*0000*/ 	.byte	0x04, 0x37
        /*0002*/ 	.short	(.L_197 - .L_196)
.L_196:
        /*0004*/ 	.word	0x00000082


	//----- nvinfo : EIATTR_KPARAM_INFO
	.align		4
.L_197:
        /*0008*/ 	.byte	0x04, 0x17
        /*000a*/ 	.short	(.L_199 - .L_198)
.L_198:
        /*000c*/ 	.word	0x00000000
        /*0010*/ 	.short	0x0005
        /*0012*/ 	.short	0x001c
        /*0014*/ 	.byte	0x00, 0xf0, 0x11, 0x00


	//----- nvinfo : EIATTR_KPARAM_INFO
	.align		4
.L_199:
        /*0018*/ 	.byte	0x04, 0x17
        /*001a*/ 	.short	(.L_201 - .L_200)
.L_200:
        /*001c*/ 	.word	0x00000000
        /*0020*/ 	.short	0x0004
        /*0022*/ 	.short	0x0018
        /*0024*/ 	.byte	0x00, 0xf0, 0x11, 0x00


	//----- nvinfo : EIATTR_KPARAM_INFO
	.align		4
.L_201:
        /*0028*/ 	.byte	0x04, 0x17
        /*002a*/ 	.short	(.L_203 - .L_202)
.L_202:
        /*002c*/ 	.word	0x00000000
        /*0030*/ 	.short	0x0003
        /*0032*/ 	.short	0x0014
        /*0034*/ 	.byte	0x00, 0xf0, 0x11, 0x00


	//----- nvinfo : EIATTR_KPARAM_INFO
	.align		4
.L_203:
        /*0038*/ 	.byte	0x04, 0x17
        /*003a*/ 	.short	(.L_205 - .L_204)
.L_204:
        /*003c*/ 	.word	0x00000000
        /*0040*/ 	.short	0x0002
        /*0042*/ 	.short	0x0010
        /*0044*/ 	.byte	0x00, 0xf0, 0x11, 0x00


	//----- nvinfo : EIATTR_KPARAM_INFO
	.align		4
.L_205:
        /*0048*/ 	.byte	0x04, 0x17
        /*004a*/ 	.short	(.L_207 - .L_206)
.L_206:
        /*004c*/ 	.word	0x00000000
        /*0050*/ 	.short	0x0001
        /*0052*/ 	.short	0x0008
        /*0054*/ 	.byte	0x00, 0xf5, 0x21, 0x00


	//----- nvinfo : EIATTR_KPARAM_INFO
	.align		4
.L_207:
        /*0058*/ 	.byte	0x04, 0x17
        /*005a*/ 	.short	(.L_209 - .L_208)
.L_208:
        /*005c*/ 	.word	0x00000000
        /*0060*/ 	.short	0x0000
        /*0062*/ 	.short	0x0000
        /*0064*/ 	.byte	0x00, 0xf5, 0x21, 0x00


	//----- nvinfo : EIATTR_SPARSE_MMA_MASK
	.align		4
.L_209:
        /*0068*/ 	.byte	0x03, 0x50
        /*006a*/ 	.short	0x0000


	//----- nvinfo : EIATTR_MAXREG_COUNT
	.align		4
        /*006c*/ 	.byte	0x03, 0x1b
        /*006e*/ 	.short	0x00ff


	//----- nvinfo : EIATTR_MERCURY_ISA_VERSION
	.align		4
        /*0070*/ 	.byte	0x03, 0x5f
        /*0072*/ 	.short	0x0101


	//----- nvinfo : EIATTR_VRC_CTA_INIT_COUNT
	.align		4
        /*0074*/ 	.byte	0x02, 0x4a
	.zero		1
	.zero		1


	//----- nvinfo : EIATTR_EXIT_INSTR_OFFSETS
	.align		4
        /*0078*/ 	.byte	0x04, 0x1c
        /*007a*/ 	.short	(.L_211 - .L_210)


	//   ....[0]....
.L_210:
        /*007c*/ 	.word	0x00000060


	//   ....[1]....
        /*0080*/ 	.word	0x000008b0


	//   ....[2]....
        /*0084*/ 	.word	0x00000c40


	//   ....[3]....
        /*0088*/ 	.word	0x00000e40


	//   ....[4]....
        /*008c*/ 	.word	0x00000ea0


	//   ....[5]....
        /*0090*/ 	.word	0x00000f40


	//----- nvinfo : EIATTR_CBANK_PARAM_SIZE
	.align		4
.L_211:
        /*0094*/ 	.byte	0x03, 0x19
        /*0096*/ 	.short	0x0020


	//----- nvinfo : EIATTR_PARAM_CBANK
	.align		4
        /*0098*/ 	.byte	0x04, 0x0a
        /*009a*/ 	.short	(.L_213 - .L_212)
	.align		4
.L_212:
        /*009c*/ 	.word	index@(.nv.constant0._Z15cuda_update_velPfS_fiii)
        /*00a0*/ 	.short	0x0380
        /*00a2*/ 	.short	0x0020


	//----- nvinfo : EIATTR_SW_WAR
	.align		4
.L_213:
        /*00a4*/ 	.byte	0x04, 0x36
        /*00a6*/ 	.short	(.L_215 - .L_214)
.L_214:
        /*00a8*/ 	.word	0x00000008
.L_215:


//--------------------- .nv.info._Z14cuda_cal_alphaPfS_S_fi --------------------------
	.section	.nv.info._Z14cuda_cal_alphaPfS_S_fi,"",@"SHT_CUDA_INFO"
	.sectionflags	@""
	.align	4


	//----- nvinfo : EIATTR_CUDA_API_VERSION
	.align		4
        /*0000*/ 	.byte	0x04, 0x37
        /*0002*/ 	.short	(.L_217 - .L_216)
.L_216:
        /*0004*/ 	.word	0x00000082


	//----- nvinfo : EIATTR_KPARAM_INFO
	.align		4
.L_217:
        /*0008*/ 	.byte	0x04, 0x17
        /*000a*/ 	.short	(.L_219 - .L_218)
.L_218:
        /*000c*/ 	.word	0x00000000
        /*0010*/ 	.short	0x0004
        /*0012*/ 	.short	0x001c
        /*0014*/ 	.byte	0x00, 0xf0, 0x11, 0x00


	//----- nvinfo : EIATTR_KPARAM_INFO
	.align		4
.L_219:
        /*0018*/ 	.byte	0x04, 0x17
        /*001a*/ 	.short	(.L_221 - .L_220)
.L_220:
        /*001c*/ 	.word	0x00000000
        /*0020*/ 	.short	0x0003
        /*0022*/ 	.short	0x0018
        /*0024*/ 	.byte	0x00, 0xf0, 0x11, 0x00


	//----- nvinfo : EIATTR_KPARAM_INFO
	.align		4
.L_221:
        /*0028*/ 	.byte	0x04, 0x17
        /*002a*/ 	.short	(.L_223 - .L_222)
.L_222:
        /*002c*/ 	.word	0x00000000
        /*0030*/ 	.short	0x0002
        /*0032*/ 	.short	0x0010
        /*0034*/ 	.byte	0x00, 0xf5, 0x21, 0x00


	//----- nvinfo : EIATTR_KPARAM_INFO
	.align		4
.L_223:
        /*0038*/ 	.byte	0x04, 0x17
        /*003a*/ 	.short	(.L_225 - .L_224)
.L_224:
        /*003c*/ 	.word	0x00000000
        /*0040*/ 	.short	0x0001
        /*0042*/ 	.short	0x0008
        /*0044*/ 	.byte	0x00, 0xf5, 0x21, 0x00


	//----- nvinfo : EIATTR_KPARAM_INFO
	.align		4
.L_225:
        /*0048*/ 	.byte	0x04, 0x17
        /*004a*/ 	.short	(.L_227 - .L_226)
.L_226:
        /*004c*/ 	.word	0x00000000
        /*0050*/ 	.short	0x0000
        /*0052*/ 	.short	0x0000
        /*0054*/ 	.byte	0x00, 0xf5, 0x21, 0x00


	//----- nvinfo : EIATTR_SPARSE_MMA_MASK
	.align		4
.L_227:
        /*0058*/ 	.byte	0x03, 0x50
        /*005a*/ 	.short	0x0000


	//----- nvinfo : EIATTR_MAXREG_COUNT
	.align		4
        /*005c*/ 	.byte	0x03, 0x1b
        /*005e*/ 	.short	0x00ff


	//----- nvinfo : EIATTR_NUM_BARRIERS
	.align		4
        /*0060*/ 	.byte	0x02, 0x4c
        /*0062*/ 	.byte	0x01
	.zero		1


	//----- nvinfo : EIATTR_MERCURY_ISA_VERSION
	.align		4
        /*0064*/ 	.byte	0x03, 0x5f
        /*0066*/ 	.short	0x0101


	//----- nvinfo : EIATTR_VRC_CTA_INIT_COUNT
	.align		4
        /*0068*/ 	.byte	0x02, 0x4a
	.zero		1
	.zero		1


	//----- nvinfo : EIATTR_EXIT_INSTR_OFFSETS
	.align		4
        /*006c*/ 	.byte	0x04, 0x1c
        /*006e*/ 	.short	(.L_229 - .L_228)


	//   ....[0]....
.L_228:
        /*0070*/ 	.word	0x00001070


	//   ....[1]....
        /*0074*/ 	.word	0x00001420


	//   ....[2]....
        /*0078*/ 	.word	0x00001660


	//   ....[3]....
        /*007c*/ 	.word	0x00001690


	//----- nvinfo : EIATTR_CRS_STACK_SIZE
	.align		4
.L_229:
        /*0080*/ 	.byte	0x04, 0x1e
        /*0082*/ 	.short	(.L_231 - .L_230)
.L_230:
        /*0084*/ 	.word	0x00000000


	//----- nvinfo : EIATTR_CBANK_PARAM_SIZE
	.align		4
.L_231:
        /*0088*/ 	.byte	0x03, 0x19
        /*008a*/ 	.short	0x0020


	//----- nvinfo : EIATTR_PARAM_CBANK
	.align		4
        /*008c*/ 	.byte	0x04, 0x0a
        /*008e*/ 	.short	(.L_233 - .L_232)
	.align		4
.L_232:
        /*0090*/ 	.word	index@(.nv.constant0._Z14cuda_cal_alphaPfS_S_fi)
        /*0094*/ 	.short	0x0380
        /*0096*/ 	.short	0x0020


	//----- nvinfo : EIATTR_SW_WAR
	.align		4
.L_233:
        /*0098*/ 	.byte	0x04, 0x36
        /*009a*/ 	.short	(.L_235 - .L_234)
.L_234:
        /*009c*/ 	.word	0x00000008
.L_235:


//--------------------- .nv.info._Z16cuda_sum_alpha12PfS_S_S_S_iiii --------------------------
	.section	.nv.info._Z16cuda_sum_alpha12PfS_S_S_S_iiii,"",@"SHT_CUDA_INFO"
	.sectionflags	@""
	.align	4


	//----- nvinfo : EIATTR_CUDA_API_VERSION
	.align		4
        /*0000*/ 	.byte	0x04, 0x37
        /*0002*/ 	.short	(.L_237 - .L_236)
.L_236:
        /*0004*/ 	.word	0x00000082


	//----- nvinfo : EIATTR_KPARAM_INFO
	.align		4
.L_237:
        /*0008*/ 	.byte	0x04, 0x17
        /*000a*/ 	.short	(.L_239 - .L_238)
.L_238:
        /*000c*/ 	.word	0x00000000
        /*0010*/ 	.short	0x0008
        /*0012*/ 	.short	0x0034
        /*0014*/ 	.byte	0x00, 0xf0, 0x11, 0x00


	//----- nvinfo : EIATTR_KPARAM_INFO
	.align		4
.L_239:
        /*0018*/ 	.byte	0x04, 0x17
        /*001a*/ 	.short	(.L_241 - .L_240)
.L_240:
        /*001c*/ 	.word	0x00000000
        /*0020*/ 	.short	0x0007
        /*0022*/ 	.short	0x0030
        /*0024*/ 	.byte	0x00, 0xf0, 0x11, 0x00


	//----- nvinfo : EIATTR_KPARAM_INFO
	.align		4
.L_241:
        /*0028*/ 	.byte	0x04, 0x17
        /*002a*/ 	.short	(.L_243 - .L_242)
.L_242:
        /*002c*/ 	.word	0x00000000
        /*0030*/ 	.short	0x0006
        /*0032*/ 	.short	0x002c
        /*0034*/ 	.byte	0x00, 0xf0, 0x11, 0x00


	//----- nvinfo : EIATTR_KPARAM_INFO
	.align		4
.L_243:
        /*0038*/ 	.byte	0x04, 0x17
        /*003a*/ 	.short	(.L_245 - .L_244)
.L_244:
        /*003c*/ 	.word	0x00000000
        /*0040*/ 	.short	0x0005
        /*0042*/ 	.short	0x0028
        /*0044*/ 	.byte	0x00, 0xf0, 0x11, 0x00


	//----- nvinfo : EIATTR_KPARAM_INFO
	.align		4
.L_245:
        /*0048*/ 	.byte	0x04, 0x17
        /*004a*/ 	.short	(.L_247 - .L_246)
.L_246:
        /*004c*/ 	.word	0x00000000
        /*0050*/ 	.short	0x0004
        /*0052*/ 	.short	0x0020
        /*0054*/ 	.byte	0x00, 0xf5, 0x21, 0x00


	//----- nvinfo : EIATTR_KPARAM_INFO
	.align		4
.L_247:
        /*0058*/ 	.byte	0x04, 0x17
        /*005a*/ 	.short	(.L_249 - .L_248)
.L_248:
        /*005c*/ 	.word	0x00000000
        /*0060*/ 	.short	0x0003
        /*0062*/ 	.short	0x0018
        /*0064*/ 	.byte	0x00, 0xf5, 0x21, 0x00


	//----- nvinfo : EIATTR_KPARAM_INFO
	.align		4
.L_249:
        /*0068*/ 	.byte	0x04, 0x17
        /*006a*/ 	.short	(.L_251 - .L_250)
.L_250:
        /*006c*/ 	.word	0x00000000
        /*0070*/ 	.short	0x0002
        /*0072*/ 	.short	0x0010
        /*0074*/ 	.byte	0x00, 0xf5, 0x21, 0x00


	//----- nvinfo : EIATTR_KPARAM_INFO
	.align		4
.L_251:
        /*0078*/ 	.byte	0x04, 0x17
        /*007a*/ 	.short	(.L_253 - .L_252)
.L_252:
        /*007c*/ 	.word	0x00000000
        /*0080*/ 	.short	0x0001
        /*0082*/ 	.short	0x0008
        /*0084*/ 	.byte	0x00, 0xf5, 0x21, 0x00


	//----- nvinfo : EIATTR_KPARAM_INFO
	.align		4
.L_253:
        /*0088*/ 	.byte	0x04, 0x17
        /*008a*/ 	.short	(.L_255 - .L_254)
.L_254:
        /*008c*/ 	.word	0x00000000
        /*0090*/ 	.short	0x0000
        /*0092*/ 	.short	0x0000
        /*0094*/ 	.byte	0x00, 0xf5, 0x21, 0x00


	//----- nvinfo : EIATTR_SPARSE_MMA_MASK
	.align		4
.L_255:
        /*0098*/ 	.byte	0x03, 0x50
        /*009a*/ 	.short	0x0000


	//----- nvinfo : EIATTR_MAXREG_COUNT
	.align		4
        /*009c*/ 	.byte	0x03, 0x1b
        /*009e*/ 	.short	0x00ff


	//----- nvinfo : EIATTR_MERCURY_ISA_VERSION
	.align		4
        /*00a0*/ 	.byte	0x03, 0x5f
        /*00a2*/ 	.short	0x0101


	//----- nvinfo : EIATTR_VRC_CTA_INIT_COUNT
	.align		4
        /*00a4*/ 	.byte	0x02, 0x4a
	.zero		1
	.zero		1


	//----- nvinfo : EIATTR_EXIT_INSTR_OFFSETS
	.align		4
        /*00a8*/ 	.byte	0x04, 0x1c
        /*00aa*/ 	.short	(.L_257 - .L_256)


	//   ....[0]....
.L_256:
        /*00ac*/ 	.word	0x000000c0


	//   ....[1]....
        /*00b0*/ 	.word	0x00000890


	//   ....[2]....
        /*00b4*/ 	.word	0x00000c00


	//   ....[3]....
        /*00b8*/ 	.word	0x00000c50


	//   ....[4]....
        /*00bc*/ 	.word	0x00000db0


	//----- nvinfo : EIATTR_CBANK_PARAM_SIZE
	.align		4
.L_257:
        /*00c0*/ 	.byte	0x03, 0x19
        /*00c2*/ 	.short	0x0038


	//----- nvinfo : EIATTR_PARAM_CBANK
	.align		4
        /*00c4*/ 	.byte	0x04, 0x0a
        /*00c6*/ 	.short	(.L_259 - .L_258)
	.align		4
.L_258:
        /*00c8*/ 	.word	index@(.nv.constant0._Z16cuda_sum_alpha12PfS_S_S_S_iiii)
        /*00cc*/ 	.short	0x0380
        /*00ce*/ 	.short	0x0038


	//----- nvinfo : EIATTR_SW_WAR
	.align		4
.L_259:
        /*00d0*/ 	.byte	0x04, 0x36
        /*00d2*/ 	.short	(.L_261 - .L_260)
.L_260:
        /*00d4*/ 	.word	0x00000008
.L_261:


//--------------------- .nv.info._Z13cuda_cal_vtmpPfS_S_fiii --------------------------
	.section	.nv.info._Z13cuda_cal_vtmpPfS_S_fiii,"",@"SHT_CUDA_INFO"
	.sectionflags	@""
	.align	4


	//----- nvinfo : EIATTR_CUDA_API_VERSION
	.align		4
        /*0000*/ 	.byte	0x04, 0x37
        /*0002*/ 	.short	(.L_263 - .L_262)
.L_262:
        /*0004*/ 	.word	0x00000082


	//----- nvinfo : EIATTR_KPARAM_INFO
	.align		4
.L_263:
        /*0008*/ 	.byte	0x04, 0x17
        /*000a*/ 	.short	(.L_265 - .L_264)
.L_264:
        /*000c*/ 	.word	0x00000000
        /*0010*/ 	.short	0x0006
        /*0012*/ 	.short	0x0024
        /*0014*/ 	.byte	0x00, 0xf0, 0x11, 0x00


	//----- nvinfo : EIATTR_KPARAM_INFO
	.align		4
.L_265:
        /*0018*/ 	.byte	0x04, 0x17
        /*001a*/ 	.short	(.L_267 - .L_266)
.L_266:
        /*001c*/ 	.word	0x00000000
        /*0020*/ 	.short	0x0005
        /*0022*/ 	.short	0x0020
        /*0024*/ 	.byte	0x00, 0xf0, 0x11, 0x00


	//----- nvinfo : EIATTR_KPARAM_INFO
	.align		4
.L_267:
        /*0028*/ 	.byte	0x04, 0x17
        /*002a*/ 	.short	(.L_269 - .L_268)
.L_268:
        /*002c*/ 	.word	0x00000000
        /*0030*/ 	.short	0x0004
        /*0032*/ 	.short	0x001c
        /*0034*/ 	.byte	0x00, 0xf0, 0x11, 0x00


	//----- nvinfo : EIATTR_KPARAM_INFO
	.align		4
.L_269:
        /*0038*/ 	.byte	0x04, 0x17
        /*003a*/ 	.short	(.L_271 - .L_270)
.L_270:
        /*003c*/ 	.word	0x00000000
        /*0040*/ 	.short	0x0003
        /*0042*/ 	.short	0x0018
        /*0044*/ 	.byte	0x00, 0xf0, 0x11, 0x00


	//----- nvinfo : EIATTR_KPARAM_INFO
	.align		4
.L_271:
        /*0048*/ 	.byte	0x04, 0x17
        /*004a*/ 	.short	(.L_273 - .L_272)
.L_272:
        /*004c*/ 	.word	0x00000000
        /*0050*/ 	.short	0x0002
        /*0052*/ 	.short	0x0010
        /*0054*/ 	.byte	0x00, 0xf5, 0x21, 0x00


	//----- nvinfo : EIATTR_KPARAM_INFO
	.align		4
.L_273:
        /*0058*/ 	.byte	0x04, 0x17
        /*005a*/ 	.short	(.L_275 - .L_274)
.L_274:
        /*005c*/ 	.word	0x00000000
        /*0060*/ 	.short	0x0001
        /*0062*/ 	.short	0x0008
        /*0064*/ 	.byte	0x00, 0xf5, 0x21, 0x00


	//----- nvinfo : EIATTR_KPARAM_INFO
	.align		4
.L_275:
        /*0068*/ 	.byte	0x04, 0x17
        /*006a*/ 	.short	(.L_277 - .L_276)
.L_276:
        /*006c*/ 	.word	0x00000000
        /*0070*/ 	.short	0x0000
        /*0072*/ 	.short	0x0000
        /*0074*/ 	.byte	0x00, 0xf5, 0x21, 0x00


	//----- nvinfo : EIATTR_SPARSE_MMA_MASK
	.align		4
.L_277:
        /*0078*/ 	.byte	0x03, 0x50
        /*007a*/ 	.short	0x0000


	//----- nvinfo : EIATTR_MAXREG_COUNT
	.align		4
        /*007c*/ 	.byte	0x03, 0x1b
        /*007e*/ 	.short	0x00ff


	//----- nvinfo : EIATTR_MERCURY_ISA_VERSION
	.align		4
        /*0080*/ 	.byte	0x03, 0x5f
        /*0082*/ 	.short	0x0101


	//----- nvinfo : EIATTR_VRC_CTA_INIT_COUNT
	.align		4
        /*0084*/ 	.byte	0x02, 0x4a
	.zero		1
	.zero		1


	//----- nvinfo : EIATTR_EXIT_INSTR_OFFSETS
	.align		4
        /*0088*/ 	.byte	0x04, 0x1c
        /*008a*/ 	.short	(.L_279 - .L_278)


	//   ....[0]....
.L_278:
        /*008c*/ 	.word	0x00000060


	//   ....[1]....
        /*0090*/ 	.word	0x000009b0


	//   ....[2]....
        /*0094*/ 	.word	0x00000dc0


	//   ....[3]....
        /*0098*/ 	.word	0x00001000


	//   ....[4]....
        /*009c*/ 	.word	0x00001060


	//   ....[5]....
        /*00a0*/ 	.word	0x00001120


	//----- nvinfo : EIATTR_CBANK_PARAM_SIZE
	.align		4
.L_279:
        /*00a4*/ 	.byte	0x03, 0x19
        /*00a6*/ 	.short	0x0028


	//----- nvinfo : EIATTR_PARAM_CBANK
	.align		4
        /*00a8*/ 	.byte	0x04, 0x0a
        /*00aa*/ 	.short	(.L_281 - .L_280)
	.align		4
.L_280:
        /*00ac*/ 	.word	index@(.nv.constant0._Z13cuda_cal_vtmpPfS_S_fiii)
        /*00b0*/ 	.short	0x0380
        /*00b2*/ 	.short	0x0028


	//----- nvinfo : EIATTR_SW_WAR
	.align		4
.L_281:
        /*00b4*/ 	.byte	0x04, 0x36
        /*00b6*/ 	.short	(.L_283 - .L_282)
.L_282:
        /*00b8*/ 	.word	0x00000008
.L_283:


//--------------------- .nv.info._Z13cuda_com2derrPfS_iii --------------------------
	.section	.nv.info._Z13cuda_com2derrPfS_iii,"",@"SHT_CUDA_INFO"
	.sectionflags	@""
	.align	4


	//----- nvinfo : EIATTR_CUDA_API_VERSION
	.align		4
        /*0000*/ 	.byte	0x04, 0x37
        /*0002*/ 	.short	(.L_285 - .L_284)
.L_284:
        /*0004*/ 	.word	0x00000082


	//----- nvinfo : EIATTR_KPARAM_INFO
	.align		4
.L_285:
        /*0008*/ 	.byte	0x04, 0x17
        /*000a*/ 	.short	(.L_287 - .L_286)
.L_286:
        /*000c*/ 	.word	0x00000000
        /*0010*/ 	.short	0x0004
        /*0012*/ 	.short	0x0018
        /*0014*/ 	.byte	0x00, 0xf0, 0x11, 0x00


	//----- nvinfo : EIATTR_KPARAM_INFO
	.align		4
.L_287:
        /*0018*/ 	.byte	0x04, 0x17
        /*001a*/ 	.short	(.L_289 - .L_288)
.L_288:
        /*001c*/ 	.word	0x00000000
        /*0020*/ 	.short	0x0003
        /*0022*/ 	.short	0x0014
        /*0024*/ 	.byte	0x00, 0xf0, 0x11, 0x00


	//----- nvinfo : EIATTR_KPARAM_INFO
	.align		4
.L_289:
        /*0028*/ 	.byte	0x04, 0x17
        /*002a*/ 	.short	(.L_291 - .L_290)
.L_290:
        /*002c*/ 	.word	0x00000000
        /*0030*/ 	.short	0x0002
        /*0032*/ 	.short	0x0010
        /*0034*/ 	.byte	0x00, 0xf0, 0x11, 0x00


	//----- nvinfo : EIATTR_KPARAM_INFO
	.align		4
.L_291:
        /*0038*/ 	.byte	0x04, 0x17
        /*003a*/ 	.short	(.L_293 - .L_292)
.L_292:
        /*003c*/ 	.word	0x00000000
        /*0040*/ 	.short	0x0001
        /*0042*/ 	.short	0x0008
        /*0044*/ 	.byte	0x00, 0xf5, 0x21, 0x00


	//----- nvinfo : EIATTR_KPARAM_INFO
	.align		4
.L_293:
        /*0048*/ 	.byte	0x04, 0x17
        /*004a*/ 	.short	(.L_295 - .L_294)
.L_294:
        /*004c*/ 	.word	0x00000000
        /*0050*/ 	.short	0x0000
        /*0052*/ 	.short	0x0000
        /*0054*/ 	.byte	0x00, 0xf5, 0x21, 0x00


	//----- nvinfo : EIATTR_SPARSE_MMA_MASK
	.align		4
.L_295:
        /*0058*/ 	.byte	0x03, 0x50
        /*005a*/ 	.short	0x0000


	//----- nvinfo : EIATTR_MAXREG_COUNT
	.align		4
        /*005c*/ 	.byte	0x03, 0x1b
        /*005e*/ 	.short	0x00ff


	//----- nvinfo : EIATTR_MERCURY_ISA_VERSION
	.align		4
        /*0060*/ 	.byte	0x03, 0x5f
        /*0062*/ 	.short	0x0101


	//----- nvinfo : EIATTR_VRC_CTA_INIT_COUNT
	.align		4
        /*0064*/ 	.byte	0x02, 0x4a
	.zero		1
	.zero		1


	//----- nvinfo : EIATTR_EXIT_INSTR_OFFSETS
	.align		4
        /*0068*/ 	.byte	0x04, 0x1c
        /*006a*/ 	.short	(.L_297 - .L_296)


	//   ....[0]....
.L_296:
        /*006c*/ 	.word	0x000000c0


	//   ....[1]....
        /*0070*/ 	.word	0x00000740


	//   ....[2]....
        /*0074*/ 	.word	0x00000a10


	//   ....[3]....
        /*0078*/ 	.word	0x00000bb0


	//   ....[4]....
        /*007c*/ 	.word	0x00000c10


	//   ....[5]....
        /*0080*/ 	.word	0x00000c80


	//----- nvinfo : EIATTR_CBANK_PARAM_SIZE
	.align		4
.L_297:
        /*0084*/ 	.byte	0x03, 0x19
        /*0086*/ 	.short	0x001c


	//----- nvinfo : EIATTR_PARAM_CBANK
	.align		4
        /*0088*/ 	.byte	0x04, 0x0a
        /*008a*/ 	.short	(.L_299 - .L_298)
	.align		4
.L_298:
        /*008c*/ 	.word	index@(.nv.constant0._Z13cuda_com2derrPfS_iii)
        /*0090*/ 	.short	0x0380
        /*0092*/ 	.short	0x001c


	//----- nvinfo : EIATTR_SW_WAR
	.align		4
.L_299:
        /*0094*/ 	.byte	0x04, 0x36
        /*0096*/ 	.short	(.L_301 - .L_300)
.L_300:
        /*0098*/ 	.word	0x00000008
.L_301:


//--------------------- .nv.info._Z16cuda_cal_epsilonPfS_S_i --------------------------
	.section	.nv.info._Z16cuda_cal_epsilonPfS_S_i,"",@"SHT_CUDA_INFO"
	.sectionflags	@""
	.align	4


	//----- nvinfo : EIATTR_CUDA_API_VERSION
	.align		4
        /*0000*/ 	.byte	0x04, 0x37
        /*0002*/ 	.short	(.L_303 - .L_302)
.L_302:
        /*0004*/ 	.word	0x00000082


	//----- nvinfo : EIATTR_KPARAM_INFO
	.align		4
.L_303:
        /*0008*/ 	.byte	0x04, 0x17
        /*000a*/ 	.short	(.L_305 - .L_304)
.L_304:
        /*000c*/ 	.word	0x00000000
        /*0010*/ 	.short	0x0003
        /*0012*/ 	.short	0x0018
        /*0014*/ 	.byte	0x00, 0xf0, 0x11, 0x00


	//----- nvinfo : EIATTR_KPARAM_INFO
	.align		4
.L_305:
        /*0018*/ 	.byte	0x04, 0x17
        /*001a*/ 	.short	(.L_307 - .L_306)
.L_306:
        /*001c*/ 	.word	0x00000000
        /*0020*/ 	.short	0x0002
        /*0022*/ 	.short	0x0010
        /*0024*/ 	.byte	0x00, 0xf5, 0x21, 0x00


	//----- nvinfo : EIATTR_KPARAM_INFO
	.align		4
.L_307:
        /*0028*/ 	.byte	0x04, 0x17
        /*002a*/ 	.short	(.L_309 - .L_308)
.L_308:
        /*002c*/ 	.word	0x00000000
        /*0030*/ 	.short	0x0001
        /*0032*/ 	.short	0x0008
        /*0034*/ 	.byte	0x00, 0xf5, 0x21, 0x00


	//----- nvinfo : EIATTR_KPARAM_INFO
	.align		4
.L_309:
        /*0038*/ 	.byte	0x04, 0x17
        /*003a*/ 	.short	(.L_311 - .L_310)
.L_310:
        /*003c*/ 	.word	0x00000000
        /*0040*/ 	.short	0x0000
        /*0042*/ 	.short	0x0000
        /*0044*/ 	.byte	0x00, 0xf5, 0x21, 0x00


	//----- nvinfo : EIATTR_SPARSE_MMA_MASK
	.align		4
.L_311:
        /*0048*/ 	.byte	0x03, 0x50
        /*004a*/ 	.short	0x0000


	//----- nvinfo : EIATTR_MAXREG_COUNT
	.align		4
        /*004c*/ 	.byte	0x03, 0x1b
        /*004e*/ 	.short	0x00ff


	//----- nvinfo : EIATTR_NUM_BARRIERS
	.align		4
        /*0050*/ 	.byte	0x02, 0x4c
        /*0052*/ 	.byte	0x01
	.zero		1


	//----- nvinfo : EIATTR_MERCURY_ISA_VERSION
	.align		4
        /*0054*/ 	.byte	0x03, 0x5f
        /*0056*/ 	.short	0x0101


	//----- nvinfo : EIATTR_VRC_CTA_INIT_COUNT
	.align		4
        /*0058*/ 	.byte	0x02, 0x4a
	.zero		1
	.zero		1


	//----- nvinfo : EIATTR_EXIT_INSTR_OFFSETS
	.align		4
        /*005c*/ 	.byte	0x04, 0x1c
        /*005e*/ 	.short	(.L_313 - .L_312)


	//   ....[0]....
.L_312:
        /*0060*/ 	.word	0x00001290


	//   ....[1]....
        /*0064*/ 	.word	0x00001640


	//   ....[2]....
        /*0068*/ 	.word	0x00001880


	//   ....[3]....
        /*006c*/ 	.word	0x000018b0


	//----- nvinfo : EIATTR_CRS_STACK_SIZE
	.align		4
.L_313:
        /*0070*/ 	.byte	0x04, 0x1e
        /*0072*/ 	.short	(.L_315 - .L_314)
.L_314:
        /*0074*/ 	.word	0x00000000


	//----- nvinfo : EIATTR_CBANK_PARAM_SIZE
	.align		4
.L_315:
        /*0078*/ 	.byte	0x03, 0x19
        /*007a*/ 	.short	0x001c


	//----- nvinfo : EIATTR_PARAM_CBANK
	.align		4
        /*007c*/ 	.byte	0x04, 0x0a
        /*007e*/ 	.short	(.L_317 - .L_316)
	.align		4
.L_316:
        /*0080*/ 	.word	index@(.nv.constant0._Z16cuda_cal_epsilonPfS_S_i)
        /*0084*/ 	.short	0x0380
        /*0086*/ 	.short	0x001c


	//----- nvinfo : EIATTR_SW_WAR
	.align		4
.L_317:
        /*0088*/ 	.byte	0x04, 0x36
        /*008a*/ 	.short	(.L_319 - .L_318)
.L_318:
        /*008c*/ 	.word	0x00000008
.L_319:


//--------------------- .nv.info._Z17cuda_cal_conjgradPfS_fiii --------------------------
	.section	.nv.info._Z17cuda_cal_conjgradPfS_fiii,"",@"SHT_CUDA_INFO"
	.sectionflags	@""
	.align	4


	//----- nvinfo : EIATTR_CUDA_API_VERSION
	.align		4
        /*0000*/ 	.byte	0x04, 0x37
        /*0002*/ 	.short	(.L_321 - .L_320)
.L_320:
        /*0004*/ 	.word	0x00000082


	//----- nvinfo : EIATTR_KPARAM_INFO
	.align		4
.L_321:
        /*0008*/ 	.byte	0x04, 0x17
        /*000a*/ 	.short	(.L_323 - .L_322)
.L_322:
        /*000c*/ 	.word	0x00000000
        /*0010*/ 	.short	0x0005
        /*0012*/ 	.short	0x001c
        /*0014*/ 	.byte	0x00, 0xf0, 0x11, 0x00


	//----- nvinfo : EIATTR_KPARAM_INFO
	.align		4
.L_323:
        /*0018*/ 	.byte	0x04, 0x17
        /*001a*/ 	.short	(.L_325 - .L_324)
.L_324:
        /*001c*/ 	.word	0x00000000
        /*0020*/ 	.short	0x0004
        /*0022*/ 	.short	0x0018
        /*0024*/ 	.byte	0x00, 0xf0, 0x11, 0x00


	//----- nvinfo : EIATTR_KPARAM_INFO
	.align		4
.L_325:
        /*0028*/ 	.byte	0x04, 0x17
        /*002a*/ 	.short	(.L_327 - .L_326)
.L_326:
        /*002c*/ 	.word	0x00000000
        /*0030*/ 	.short	0x0003
        /*0032*/ 	.short	0x0014
        /*0034*/ 	.byte	0x00, 0xf0, 0x11, 0x00


	//----- nvinfo : EIATTR_KPARAM_INFO
	.align		4
.L_327:
        /*0038*/ 	.byte	0x04, 0x17
        /*003a*/ 	.short	(.L_329 - .L_328)
.L_328:
        /*003c*/ 	.word	0x00000000
        /*0040*/ 	.short	0x0002
        /*0042*/ 	.short	0x0010
        /*0044*/ 	.byte	0x00, 0xf0, 0x11, 0x00


	//----- nvinfo : EIATTR_KPARAM_INFO
	.align		4
.L_329:
        /*0048*/ 	.byte	0x04, 0x17
        /*004a*/ 	.short	(.L_331 - .L_330)
.L_330:
        /*004c*/ 	.word	0x00000000
        /*0050*/ 	.short	0x0001
        /*0052*/ 	.short	0x0008
        /*0054*/ 	.byte	0x00, 0xf5, 0x21, 0x00


	//----- nvinfo : EIATTR_KPARAM_INFO
	.align		4
.L_331:
        /*0058*/ 	.byte	0x04, 0x17
        /*005a*/ 	.short	(.L_333 - .L_332)
.L_332:
        /*005c*/ 	.word	0x00000000
        /*0060*/ 	.short	0x0000
        /*0062*/ 	.short	0x0000
        /*0064*/ 	.byte	0x00, 0xf5, 0x21, 0x00


	//----- nvinfo : EIATTR_SPARSE_MMA_MASK
	.align		4
.L_333:
        /*0068*/ 	.byte	0x03, 0x50
        /*006a*/ 	.short	0x0000


	//----- nvinfo : EIATTR_MAXREG_COUNT
	.align		4
        /*006c*/ 	.byte	0x03, 0x1b
        /*006e*/ 	.short	0x00ff


	//----- nvinfo : EIATTR_MERCURY_ISA_VERSION
	.align		4
        /*0070*/ 	.byte	0x03, 0x5f
        /*0072*/ 	.short	0x0101


	//----- nvinfo : EIATTR_VRC_CTA_INIT_COUNT
	.align		4
        /*0074*/ 	.byte	0x02, 0x4a
	.zero		1
	.zero		1


	//----- nvinfo : EIATTR_EXIT_INSTR_OFFSETS
	.align		4
        /*0078*/ 	.byte	0x04, 0x1c
        /*007a*/ 	.short	(.L_335 - .L_334)


	//   ....[0]....
.L_334:
        /*007c*/ 	.word	0x00000060


	//   ....[1]....
        /*0080*/ 	.word	0x000008b0


	//   ....[2]....
        /*0084*/ 	.word	0x00000c40


	//   ....[3]....
        /*0088*/ 	.word	0x00000e40


	//   ....[4]....
        /*008c*/ 	.word	0x00000ea0


	//   ....[5]....
        /*0090*/ 	.word	0x00000f40


	//----- nvinfo : EIATTR_CBANK_PARAM_SIZE
	.align		4
.L_335:
        /*0094*/ 	.byte	0x03, 0x19
        /*0096*/ 	.short	0x0020


	//----- nvinfo : EIATTR_PARAM_CBANK
	.align		4
        /*0098*/ 	.byte	0x04, 0x0a
        /*009a*/ 	.short	(.L_337 - .L_336)
	.align		4
.L_336:
        /*009c*/ 	.word	index@(.nv.constant0._Z17cuda_cal_conjgradPfS_fiii)
        /*00a0*/ 	.short	0x0380
        /*00a2*/ 	.short	0x0020


	//----- nvinfo : EIATTR_SW_WAR
	.align		4
.L_337:
        /*00a4*/ 	.byte	0x04, 0x36
        /*00a6*/ 	.short	(.L_339 - .L_338)
.L_338:
        /*00a8*/ 	.word	0x00000008
.L_339:


//--------------------- .nv.info._Z19cuda_cal_beta_step2Pfiii --------------------------
	.section	.nv.info._Z19cuda_cal_beta_step2Pfiii,"",@"SHT_CUDA_INFO"
	.sectionflags	@""
	.align	4


	//----- nvinfo : EIATTR_CUDA_API_VERSION
	.align		4
        /*0000*/ 	.byte	0x04, 0x37
        /*0002*/ 	.short	(.L_341 - .L_340)
.L_340:
        /*0004*/ 	.word	0x00000082


	//----- nvinfo : EIATTR_KPARAM_INFO
	.align		4
.L_341:
        /*0008*/ 	.byte	0x04, 0x17
        /*000a*/ 	.short	(.L_343 - .L_342)
.L_342:
        /*000c*/ 	.word	0x00000000
        /*0010*/ 	.short	0x0003
        /*0012*/ 	.short	0x0010
        /*0014*/ 	.byte	0x00, 0xf0, 0x11, 0x00


	//----- nvinfo : EIATTR_KPARAM_INFO
	.align		4
.L_343:
        /*0018*/ 	.byte	0x04, 0x17
        /*001a*/ 	.short	(.L_345 - .L_344)
.L_344:
        /*001c*/ 	.word	0x00000000
        /*0020*/ 	.short	0x0002
        /*0022*/ 	.short	0x000c
        /*0024*/ 	.byte	0x00, 0xf0, 0x11, 0x00


	//----- nvinfo : EIATTR_KPARAM_INFO
	.align		4
.L_345:
        /*0028*/ 	.byte	0x04, 0x17
        /*002a*/ 	.short	(.L_347 - .L_346)
.L_346:
        /*002c*/ 	.word	0x00000000
        /*0030*/ 	.short	0x0001
        /*0032*/ 	.short	0x0008
        /*0034*/ 	.byte	0x00, 0xf0, 0x11, 0x00


	//----- nvinfo : EIATTR_KPARAM_INFO
	.align		4
.L_347:
        /*0038*/ 	.byte	0x04, 0x17
        /*003a*/ 	.short	(.L_349 - .L_348)
.L_348:
        /*003c*/ 	.word	0x00000000
        /*0040*/ 	.short	0x0000
        /*0042*/ 	.short	0x0000
        /*0044*/ 	.byte	0x00, 0xf5, 0x21, 0x00


	//----- nvinfo : EIATTR_SPARSE_MMA_MASK
	.align		4
.L_349:
        /*0048*/ 	.byte	0x03, 0x50
        /*004a*/ 	.short	0x0000


	//----- nvinfo : EIATTR_MAXREG_COUNT
	.align		4
        /*004c*/ 	.byte	0x03, 0x1b
        /*004e*/ 	.short	0x00ff


	//----- nvinfo : EIATTR_MERCURY_ISA_VERSION
	.align		4
        /*0050*/ 	.byte	0x03, 0x5f
        /*0052*/ 	.short	0x0101


	//----- nvinfo : EIATTR_VRC_CTA_INIT_COUNT
	.align		4
        /*0054*/ 	.byte	0x02, 0x4a
	.zero		1
	.zero		1


	//----- nvinfo : EIATTR_EXIT_INSTR_OFFSETS
	.align		4
        /*0058*/ 	.byte	0x04, 0x1c
        /*005a*/ 	.short	(.L_351 - .L_350)


	//   ....[0]....
.L_350:
        /*005c*/ 	.word	0x00000060


	//   ....[1]....
        /*0060*/ 	.word	0x00000370


	//----- nvinfo : EIATTR_CRS_STACK_SIZE
	.align		4
.L_351:
        /*0064*/ 	.byte	0x04, 0x1e
        /*0066*/ 	.short	(.L_353 - .L_352)
.L_352:
        /*0068*/ 	.word	0x00000000


	//----- nvinfo : EIATTR_CBANK_PARAM_SIZE
	.align		4
.L_353:
        /*006c*/ 	.byte	0x03, 0x19
        /*006e*/ 	.short	0x0014


	//----- nvinfo : EIATTR_PARAM_CBANK
	.align		4
        /*0070*/ 	.byte	0x04, 0x0a
        /*0072*/ 	.short	(.L_355 - .L_354)
	.align		4
.L_354:
        /*0074*/ 	.word	index@(.nv.constant0._Z19cuda_cal_beta_step2Pfiii)
        /*0078*/ 	.short	0x0380
        /*007a*/ 	.short	0x0014


	//----- nvinfo : EIATTR_SW_WAR
	.align		4
.L_355:
        /*007c*/ 	.byte	0x04, 0x36
        /*007e*/ 	.short	(.L_357 - .L_356)
.L_356:
        /*0080*/ 	.word	0x00000008
.L_357:


//--------------------- .nv.info._Z19cuda_cal_beta_step1PfS_S_iii --------------------------
	.section	.nv.info._Z19cuda_cal_beta_step1PfS_S_iii,"",@"SHT_CUDA_INFO"
	.sectionflags	@""
	.align	4


	//----- nvinfo : EIATTR_CUDA_API_VERSION
	.align		4
        /*0000*/ 	.byte	0x04, 0x37
        /*0002*/ 	.short	(.L_359 - .L_358)
.L_358:
        /*0004*/ 	.word	0x00000082


	//----- nvinfo : EIATTR_KPARAM_INFO
	.align		4
.L_359:
        /*0008*/ 	.byte	0x04, 0x17
        /*000a*/ 	.short	(.L_361 - .L_360)
.L_360:
        /*000c*/ 	.word	0x00000000
        /*0010*/ 	.short	0x0005
        /*0012*/ 	.short	0x0020
        /*0014*/ 	.byte	0x00, 0xf0, 0x11, 0x00


	//----- nvinfo : EIATTR_KPARAM_INFO
	.align		4
.L_361:
        /*0018*/ 	.byte	0x04, 0x17
        /*001a*/ 	.short	(.L_363 - .L_362)
.L_362:
        /*001c*/ 	.word	0x00000000
        /*0020*/ 	.short	0x0004
        /*0022*/ 	.short	0x001c
        /*0024*/ 	.byte	0x00, 0xf0, 0x11, 0x00


	//----- nvinfo : EIATTR_KPARAM_INFO
	.align		4
.L_363:
        /*0028*/ 	.byte	0x04, 0x17
        /*002a*/ 	.short	(.L_365 - .L_364)
.L_364:
        /*002c*/ 	.word	0x00000000
        /*0030*/ 	.short	0x0003
        /*0032*/ 	.short	0x0018
        /*0034*/ 	.byte	0x00, 0xf0, 0x11, 0x00


	//----- nvinfo : EIATTR_KPARAM_INFO
	.align		4
.L_365:
        /*0038*/ 	.byte	0x04, 0x17
        /*003a*/ 	.short	(.L_367 - .L_366)
.L_366:
        /*003c*/ 	.word	0x00000000
        /*0040*/ 	.short	0x0002
        /*0042*/ 	.short	0x0010
        /*0044*/ 	.byte	0x00, 0xf5, 0x21, 0x00


	//----- nvinfo : EIATTR_KPARAM_INFO
	.align		4
.L_367:
        /*0048*/ 	.byte	0x04, 0x17
        /*004a*/ 	.short	(.L_369 - .L_368)
.L_368:
        /*004c*/ 	.word	0x00000000
        /*0050*/ 	.short	0x0001
        /*0052*/ 	.short	0x0008
        /*0054*/ 	.byte	0x00, 0xf5, 0x21, 0x00


	//----- nvinfo : EIATTR_KPARAM_INFO
	.align		4
.L_369:
        /*0058*/ 	.byte	0x04, 0x17
        /*005a*/ 	.short	(.L_371 - .L_370)
.L_370:
        /*005c*/ 	.word	0x00000000
        /*0060*/ 	.short	0x0000
        /*0062*/ 	.short	0x0000
        /*0064*/ 	.byte	0x00, 0xf5, 0x21, 0x00


	//----- nvinfo : EIATTR_SPARSE_MMA_MASK
	.align		4
.L_371:
        /*0068*/ 	.byte	0x03, 0x50
        /*006a*/ 	.short	0x0000


	//----- nvinfo : EIATTR_MAXREG_COUNT
	.align		4
        /*006c*/ 	.byte	0x03, 0x1b
        /*006e*/ 	.short	0x00ff


	//----- nvinfo : EIATTR_MERCURY_ISA_VERSION
	.align		4
        /*0070*/ 	.byte	0x03, 0x5f
        /*0072*/ 	.short	0x0101


	//----- nvinfo : EIATTR_VRC_CTA_INIT_COUNT
	.align		4
        /*0074*/ 	.byte	0x02, 0x4a
	.zero		1
	.zero		1


	//----- nvinfo : EIATTR_EXIT_INSTR_OFFSETS
	.align		4
        /*0078*/ 	.byte	0x04, 0x1c
        /*007a*/ 	.short	(.L_373 - .L_372)


	//   ....[0]....
.L_372:
        /*007c*/ 	.word	0x000000b0


	//   ....[1]....
        /*0080*/ 	.word	0x00000e50


	//   ....[2]....
        /*0084*/ 	.word	0x00001450


	//   ....[3]....
        /*0088*/ 	.word	0x00001790


	//   ....[4]....
        /*008c*/ 	.word	0x000017f0


	//   ....[5]....
        /*0090*/ 	.word	0x00001930


	//----- nvinfo : EIATTR_CBANK_PARAM_SIZE
	.align		4
.L_373:
        /*0094*/ 	.byte	0x03, 0x19
        /*0096*/ 	.short	0x0024


	//----- nvinfo : EIATTR_PARAM_CBANK
	.align		4
        /*0098*/ 	.byte	0x04, 0x0a
        /*009a*/ 	.short	(.L_375 - .L_374)
	.align		4
.L_374:
        /*009c*/ 	.word	index@(.nv.constant0._Z19cuda_cal_beta_step1PfS_S_iii)
        /*00a0*/ 	.short	0x0380
        /*00a2*/ 	.short	0x0024


	//----- nvinfo : EIATTR_SW_WAR
	.align		4
.L_375:
        /*00a4*/ 	.byte	0x04, 0x36
        /*00a6*/ 	.short	(.L_377 - .L_376)
.L_376:
        /*00a8*/ 	.word	0x00000008
.L_377:


//--------------------- .nv.info._Z17cuda_bell_smoothyPfiiii --------------------------
	.section	.nv.info._Z17cuda_bell_smoothyPfiiii,"",@"SHT_CUDA_INFO"
	.sectionflags	@""
	.align	4


	//----- nvinfo : EIATTR_CUDA_API_VERSION
	.align		4
        /*0000*/ 	.byte	0x04, 0x37
        /*0002*/ 	.short	(.L_379 - .L_378)
.L_378:
        /*0004*/ 	.word	0x00000082


	//----- nvinfo : EIATTR_KPARAM_INFO
	.align		4
.L_379:
        /*0008*/ 	.byte	0x04, 0x17
        /*000a*/ 	.short	(.L_381 - .L_380)
.L_380:
        /*000c*/ 	.word	0x00000000
        /*0010*/ 	.short	0x0004
        /*0012*/ 	.short	0x0014
        /*0014*/ 	.byte	0x00, 0xf0, 0x11, 0x00


	//----- nvinfo : EIATTR_KPARAM_INFO
	.align		4
.L_381:
        /*0018*/ 	.byte	0x04, 0x17
        /*001a*/ 	.short	(.L_383 - .L_382)
.L_382:
        /*001c*/ 	.word	0x00000000
        /*0020*/ 	.short	0x0003
        /*0022*/ 	.short	0x0010
        /*0024*/ 	.byte	0x00, 0xf0, 0x11, 0x00


	//----- nvinfo : EIATTR_KPARAM_INFO
	.align		4
.L_383:
        /*0028*/ 	.byte	0x04, 0x17
        /*002a*/ 	.short	(.L_385 - .L_384)
.L_384:
        /*002c*/ 	.word	0x00000000
        /*0030*/ 	.short	0x0002
        /*0032*/ 	.short	0x000c
        /*0034*/ 	.byte	0x00, 0xf0, 0x11, 0x00


	//----- nvinfo : EIATTR_KPARAM_INFO
	.align		4
.L_385:
        /*0038*/ 	.byte	0x04, 0x17
        /*003a*/ 	.short	(.L_387 - .L_386)
.L_386:
        /*003c*/ 	.word	0x00000000
        /*0040*/ 	.short	0x0001
        /*0042*/ 	.short	0x0008
        /*0044*/ 	.byte	0x00, 0xf0, 0x11, 0x00


	//----- nvinfo : EIATTR_KPARAM_INFO
	.align		4
.L_387:
        /*0048*/ 	.byte	0x04, 0x17
        /*004a*/ 	.short	(.L_389 - .L_388)
.L_388:
        /*004c*/ 	.word	0x00000000
        /*0050*/ 	.short	0x0000
        /*0052*/ 	.short	0x0000
        /*0054*/ 	.byte	0x00, 0xf5, 0x21, 0x00


	//----- nvinfo : EIATTR_SPARSE_MMA_MASK
	.align		4
.L_389:
        /*0058*/ 	.byte	0x03, 0x50
        /*005a*/ 	.short	0x0000


	//----- nvinfo : EIATTR_MAXREG_COUNT
	.align		4
        /*005c*/ 	.byte	0x03, 0x1b
        /*005e*/ 	.short	0x00ff


	//----- nvinfo : EIATTR_MERCURY_ISA_VERSION
	.align		4
        /*0060*/ 	.byte	0x03, 0x5f
        /*0062*/ 	.short	0x0101


	//----- nvinfo : EIATTR_VRC_CTA_INIT_COUNT
	.align		4
        /*0064*/ 	.byte	0x02, 0x4a
	.zero		1
	.zero		1


	//----- nvinfo : EIATTR_EXIT_INSTR_OFFSETS
	.align		4
        /*0068*/ 	.byte	0x04, 0x1c
        /*006a*/ 	.short	(.L_391 - .L_390)


	//   ....[0]....
.L_390:
        /*006c*/ 	.word	0x00000040


	//   ....[1]....
        /*0070*/ 	.word	0x00000390


	//   ....[2]....
        /*0074*/ 	.word	0x00000450


	//   ....[3]....
        /*0078*/ 	.word	0x00001ab0


	//----- nvinfo : EIATTR_CRS_STACK_SIZE
	.align		4
.L_391:
        /*007c*/ 	.byte	0x04, 0x1e
        /*007e*/ 	.short	(.L_393 - .L_392)
.L_392:
        /*0080*/ 	.word	0x00000000


	//----- nvinfo : EIATTR_CBANK_PARAM_SIZE
	.align		4
.L_393:
        /*0084*/ 	.byte	0x03, 0x19
        /*0086*/ 	.short	0x0018


	//----- nvinfo : EIATTR_PARAM_CBANK
	.align		4
        /*0088*/ 	.byte	0x04, 0x0a
        /*008a*/ 	.short	(.L_395 - .L_394)
	.align		4
.L_394:
        /*008c*/ 	.word	index@(.nv.constant0._Z17cuda_bell_smoothyPfiiii)
        /*0090*/ 	.short	0x0380
        /*0092*/ 	.short	0x0018


	//----- nvinfo : EIATTR_SW_WAR
	.align		4
.L_395:
        /*0094*/ 	.byte	0x04, 0x36
        /*0096*/ 	.short	(.L_397 - .L_396)
.L_396:
        /*0098*/ 	.word	0x00000008
.L_397:


//--------------------- .nv.info._Z17cuda_bell_smoothxPfiiii --------------------------
	.section	.nv.info._Z17cuda_bell_smoothxPfiiii,"",@"SHT_CUDA_INFO"
	.sectionflags	@""
	.align	4


	//----- nvinfo : EIATTR_CUDA_API_VERSION
	.align		4
        /*0000*/ 	.byte	0x04, 0x37
        /*0002*/ 	.short	(.L_399 - .L_398)
.L_398:
        /*0004*/ 	.word	0x00000082


	//----- nvinfo : EIATTR_KPARAM_INFO
	.align		4
.L_399:
        /*0008*/ 	.byte	0x04, 0x17
        /*000a*/ 	.short	(.L_401 - .L_400)
.L_400:
        /*000c*/ 	.word	0x00000000
        /*0010*/ 	.short	0x0004
        /*0012*/ 	.short	0x0014
        /*0014*/ 	.byte	0x00, 0xf0, 0x11, 0x00


	//----- nvinfo : EIATTR_KPARAM_INFO
	.align		4
.L_401:
        /*0018*/ 	.byte	0x04, 0x17
        /*001a*/ 	.short	(.L_403 - .L_402)
.L_402:
        /*001c*/ 	.word	0x00000000
        /*0020*/ 	.short	0x0003
        /*0022*/ 	.short	0x0010
        /*0024*/ 	.byte	0x00, 0xf0, 0x11, 0x00


	//----- nvinfo : EIATTR_KPARAM_INFO
	.align		4
.L_403:
        /*0028*/ 	.byte	0x04, 0x17
        /*002a*/ 	.short	(.L_405 - .L_404)
.L_404:
        /*002c*/ 	.word	0x00000000
        /*0030*/ 	.short	0x0002
        /*0032*/ 	.short	0x000c
        /*0034*/ 	.byte	0x00, 0xf0, 0x11, 0x00


	//----- nvinfo : EIATTR_KPARAM_INFO
	.align		4
.L_405:
        /*0038*/ 	.byte	0x04, 0x17
        /*003a*/ 	.short	(.L_407 - .L_406)
.L_406:
        /*003c*/ 	.word	0x00000000
        /*0040*/ 	.short	0x0001
        /*0042*/ 	.short	0x0008
        /*0044*/ 	.byte	0x00, 0xf0, 0x11, 0x00


	//----- nvinfo : EIATTR_KPARAM_INFO
	.align		4
.L_407:
        /*0048*/ 	.byte	0x04, 0x17
        /*004a*/ 	.short	(.L_409 - .L_408)
.L_408:
        /*004c*/ 	.word	0x00000000
        /*0050*/ 	.short	0x0000
        /*0052*/ 	.short	0x0000
        /*0054*/ 	.byte	0x00, 0xf5, 0x21, 0x00


	//----- nvinfo : EIATTR_SPARSE_MMA_MASK
	.align		4
.L_409:
        /*0058*/ 	.byte	0x03, 0x50
        /*005a*/ 	.short	0x0000


	//----- nvinfo : EIATTR_MAXREG_COUNT
	.align		4
        /*005c*/ 	.byte	0x03, 0x1b
        /*005e*/ 	.short	0x00ff


	//----- nvinfo : EIATTR_MERCURY_ISA_VERSION
	.align		4
        /*0060*/ 	.byte	0x03, 0x5f
        /*0062*/ 	.short	0x0101


	//----- nvinfo : EIATTR_VRC_CTA_INIT_COUNT
	.align		4
        /*0064*/ 	.byte	0x02, 0x4a
	.zero		1
	.zero		1


	//----- nvinfo : EIATTR_EXIT_INSTR_OFFSETS
	.align		4
        /*0068*/ 	.byte	0x04, 0x1c
        /*006a*/ 	.short	(.L_411 - .L_410)


	//   ....[0]....
.L_410:
        /*006c*/ 	.word	0x00000040


	//   ....[1]....
        /*0070*/ 	.word	0x000003a0


	//   ....[2]....
        /*0074*/ 	.word	0x00000480


	//   ....[3]....
        /*0078*/ 	.word	0x00001cc0


	//----- nvinfo : EIATTR_CRS_STACK_SIZE
	.align		4
.L_411:
        /*007c*/ 	.byte	0x04, 0x1e
        /*007e*/ 	.short	(.L_413 - .L_412)
.L_412:
        /*0080*/ 	.word	0x00000000


	//----- nvinfo : EIATTR_CBANK_PARAM_SIZE
	.align		4
.L_413:
        /*0084*/ 	.byte	0x03, 0x19
        /*0086*/ 	.short	0x0018


	//----- nvinfo : EIATTR_PARAM_CBANK
	.align		4
        /*0088*/ 	.byte	0x04, 0x0a
        /*008a*/ 	.short	(.L_415 - .L_414)
	.align		4
.L_414:
        /*008c*/ 	.word	index@(.nv.constant0._Z17cuda_bell_smoothxPfiiii)
        /*0090*/ 	.short	0x0380
        /*0092*/ 	.short	0x0018


	//----- nvinfo : EIATTR_SW_WAR
	.align		4
.L_415:
        /*0094*/ 	.byte	0x04, 0x36
        /*0096*/ 	.short	(.L_417 - .L_416)
.L_416:
        /*0098*/ 	.word	0x00000008
.L_417:


//--------------------- .nv.info._Z17cuda_bell_smoothzPfiiii --------------------------
	.section	.nv.info._Z17cuda_bell_smoothzPfiiii,"",@"SHT_CUDA_INFO"
	.sectionflags	@""
	.align	4


	//----- nvinfo : EIATTR_CUDA_API_VERSION
	.align		4
        /*0000*/ 	.byte	0x04, 0x37
        /*0002*/ 	.short	(.L_419 - .L_418)
.L_418:
        /*0004*/ 	.word	0x00000082


	//----- nvinfo : EIATTR_KPARAM_INFO
	.align		4
.L_419:
        /*0008*/ 	.byte	0x04, 0x17
        /*000a*/ 	.short	(.L_421 - .L_420)
.L_420:
        /*000c*/ 	.word	0x00000000
        /*0010*/ 	.short	0x0004
        /*0012*/ 	.short	0x0014
        /*0014*/ 	.byte	0x00, 0xf0, 0x11, 0x00


	//----- nvinfo : EIATTR_KPARAM_INFO
	.align		4
.L_421:
        /*0018*/ 	.byte	0x04, 0x17
        /*001a*/ 	.short	(.L_423 - .L_422)
.L_422:
        /*001c*/ 	.word	0x00000000
        /*0020*/ 	.short	0x0003
        /*0022*/ 	.short	0x0010
        /*0024*/ 	.byte	0x00, 0xf0, 0x11, 0x00


	//----- nvinfo : EIATTR_KPARAM_INFO
	.align		4
.L_423:
        /*0028*/ 	.byte	0x04, 0x17
        /*002a*/ 	.short	(.L_425 - .L_424)
.L_424:
        /*002c*/ 	.word	0x00000000
        /*0030*/ 	.short	0x0002
        /*0032*/ 	.short	0x000c
        /*0034*/ 	.byte	0x00, 0xf0, 0x11, 0x00


	//----- nvinfo : EIATTR_KPARAM_INFO
	.align		4
.L_425:
        /*0038*/ 	.byte	0x04, 0x17
        /*003a*/ 	.short	(.L_427 - .L_426)
.L_426:
        /*003c*/ 	.word	0x00000000
        /*0040*/ 	.short	0x0001
        /*0042*/ 	.short	0x0008
        /*0044*/ 	.byte	0x00, 0xf0, 0x11, 0x00


	//----- nvinfo : EIATTR_KPARAM_INFO
	.align		4
.L_427:
        /*0048*/ 	.byte	0x04, 0x17
        /*004a*/ 	.short	(.L_429 - .L_428)
.L_428:
        /*004c*/ 	.word	0x00000000
        /*0050*/ 	.short	0x0000
        /*0052*/ 	.short	0x0000
        /*0054*/ 	.byte	0x00, 0xf5, 0x21, 0x00


	//----- nvinfo : EIATTR_SPARSE_MMA_MASK
	.align		4
.L_429:
        /*0058*/ 	.byte	0x03, 0x50
        /*005a*/ 	.short	0x0000


	//----- nvinfo : EIATTR_MAXREG_COUNT
	.align		4
        /*005c*/ 	.byte	0x03, 0x1b
        /*005e*/ 	.short	0x00ff


	//----- nvinfo : EIATTR_MERCURY_ISA_VERSION
	.align		4
        /*0060*/ 	.byte	0x03, 0x5f
        /*0062*/ 	.short	0x0101


	//----- nvinfo : EIATTR_VRC_CTA_INIT_COUNT
	.align		4
        /*0064*/ 	.byte	0x02, 0x4a
	.zero		1
	.zero		1


	//----- nvinfo : EIATTR_EXIT_INSTR_OFFSETS
	.align		4
        /*0068*/ 	.byte	0x04, 0x1c
        /*006a*/ 	.short	(.L_431 - .L_430)


	//   ....[0]....
.L_430:
        /*006c*/ 	.word	0x00000060


	//   ....[1]....
        /*0070*/ 	.word	0x000003a0


	//   ....[2]....
        /*0074*/ 	.word	0x00000480


	//   ....[3]....
        /*0078*/ 	.word	0x00001a80


	//----- nvinfo : EIATTR_CRS_STACK_SIZE
	.align		4
.L_431:
        /*007c*/ 	.byte	0x04, 0x1e
        /*007e*/ 	.short	(.L_433 - .L_432)
.L_432:
        /*0080*/ 	.word	0x00000000


	//----- nvinfo : EIATTR_CBANK_PARAM_SIZE
	.align		4
.L_433:
        /*0084*/ 	.byte	0x03, 0x19
        /*0086*/ 	.short	0x0018


	//----- nvinfo : EIATTR_PARAM_CBANK
	.align		4
        /*0088*/ 	.byte	0x04, 0x0a
        /*008a*/ 	.short	(.L_435 - .L_434)
	.align		4
.L_434:
        /*008c*/ 	.word	index@(.nv.constant0._Z17cuda_bell_smoothzPfiiii)
        /*0090*/ 	.short	0x0380
        /*0092*/ 	.short	0x0018


	//----- nvinfo : EIATTR_SW_WAR
	.align		4
.L_435:
        /*0094*/ 	.byte	0x04, 0x36
        /*0096*/ 	.short	(.L_437 - .L_436)
.L_436:
        /*0098*/ 	.word	0x00000008
.L_437:


//--------------------- .nv.info._Z19cuda_scale_gradientPfS_S_iiib --------------------------
	.section	.nv.info._Z19cuda_scale_gradientPfS_S_iiib,"",@"SHT_CUDA_INFO"
	.sectionflags	@""
	.align	4


	//----- nvinfo : EIATTR_CUDA_API_VERSION
	.align		4
        /*0000*/ 	.byte	0x04, 0x37
        /*0002*/ 	.short	(.L_439 - .L_438)
.L_438:
        /*0004*/ 	.word	0x00000082


	//----- nvinfo : EIATTR_KPARAM_INFO
	.align		4
.L_439:
        /*0008*/ 	.byte	0x04, 0x17
        /*000a*/ 	.short	(.L_441 - .L_440)
.L_440:
        /*000c*/ 	.word	0x00000000
        /*0010*/ 	.short	0x0006
        /*0012*/ 	.short	0x0024
        /*0014*/ 	.byte	0x00, 0xf0, 0x05, 0x00


	//----- nvinfo : EIATTR_KPARAM_INFO
	.align		4
.L_441:
        /*0018*/ 	.byte	0x04, 0x17
        /*001a*/ 	.short	(.L_443 - .L_442)
.L_442:
        /*001c*/ 	.word	0x00000000
        /*0020*/ 	.short	0x0005
        /*0022*/ 	.short	0x0020
        /*0024*/ 	.byte	0x00, 0xf0, 0x11, 0x00


	//----- nvinfo : EIATTR_KPARAM_INFO
	.align		4
.L_443:
        /*0028*/ 	.byte	0x04, 0x17
        /*002a*/ 	.short	(.L_445 - .L_444)
.L_444:
        /*002c*/ 	.word	0x00000000
        /*0030*/ 	.short	0x0004
        /*0032*/ 	.short	0x001c
        /*0034*/ 	.byte	0x00, 0xf0, 0x11, 0x00


	//----- nvinfo : EIATTR_KPARAM_INFO
	.align		4
.L_445:
        /*0038*/ 	.byte	0x04, 0x17
        /*003a*/ 	.short	(.L_447 - .L_446)
.L_446:
        /*003c*/ 	.word	0x00000000
        /*0040*/ 	.short	0x0003
        /*0042*/ 	.short	0x0018
        /*0044*/ 	.byte	0x00, 0xf0, 0x11, 0x00


	//----- nvinfo : EIATTR_KPARAM_INFO
	.align		4
.L_447:
        /*0048*/ 	.byte	0x04, 0x17
        /*004a*/ 	.short	(.L_449 - .L_448)
.L_448:
        /*004c*/ 	.word	0x00000000
        /*0050*/ 	.short	0x0002
        /*0052*/ 	.short	0x0010
        /*0054*/ 	.byte	0x00, 0xf5, 0x21, 0x00


	//----- nvinfo : EIATTR_KPARAM_INFO
	.align		4
.L_449:
        /*0058*/ 	.byte	0x04, 0x17
        /*005a*/ 	.short	(.L_451 - .L_450)
.L_450:
        /*005c*/ 	.word	0x00000000
        /*0060*/ 	.short	0x0001
        /*0062*/ 	.short	0x0008
        /*0064*/ 	.byte	0x00, 0xf5, 0x21, 0x00


	//----- nvinfo : EIATTR_KPARAM_INFO
	.align		4
.L_451:
        /*0068*/ 	.byte	0x04, 0x17
        /*006a*/ 	.short	(.L_453 - .L_452)
.L_452:
        /*006c*/ 	.word	0x00000000
        /*0070*/ 	.short	0x0000
        /*0072*/ 	.short	0x0000
        /*0074*/ 	.byte	0x00, 0xf5, 0x21, 0x00


	//----- nvinfo : EIATTR_SPARSE_MMA_MASK
	.align		4
.L_453:
        /*0078*/ 	.byte	0x03, 0x50
        /*007a*/ 	.short	0x0000


	//----- nvinfo : EIATTR_MAXREG_COUNT
	.align		4
        /*007c*/ 	.byte	0x03, 0x1b
        /*007e*/ 	.short	0x00ff


	//----- nvinfo : EIATTR_MERCURY_ISA_VERSION
	.align		4
        /*0080*/ 	.byte	0x03, 0x5f
        /*0082*/ 	.short	0x0101


	//----- nvinfo : EIATTR_VRC_CTA_INIT_COUNT
	.align		4
        /*0084*/ 	.byte	0x02, 0x4a
	.zero		1
	.zero		1


	//----- nvinfo : EIATTR_EXIT_INSTR_OFFSETS
	.align		4
        /*0088*/ 	.byte	0x04, 0x1c
        /*008a*/ 	.short	(.L_455 - .L_454)


	//   ....[0]....
.L_454:
        /*008c*/ 	.word	0x00000080


	//   ....[1]....
        /*0090*/ 	.word	0x00000b00


	//   ....[2]....
        /*0094*/ 	.word	0x00000de0


	//   ....[3]....
        /*0098*/ 	.word	0x00001d10


	//   ....[4]....
        /*009c*/ 	.word	0x00002170


	//----- nvinfo : EIATTR_CRS_STACK_SIZE
	.align		4
.L_455:
        /*00a0*/ 	.byte	0x04, 0x1e
        /*00a2*/ 	.short	(.L_457 - .L_456)
.L_456:
        /*00a4*/ 	.word	0x00000000


	//----- nvinfo : EIATTR_CBANK_PARAM_SIZE
	.align		4
.L_457:
        /*00a8*/ 	.byte	0x03, 0x19
        /*00aa*/ 	.short	0x0025


	//----- nvinfo : EIATTR_PARAM_CBANK
	.align		4
        /*00ac*/ 	.byte	0x04, 0x0a
        /*00ae*/ 	.short	(.L_459 - .L_458)
	.align		4
.L_458:
        /*00b0*/ 	.word	index@(.nv.constant0._Z19cuda_scale_gradientPfS_S_iiib)
        /*00b4*/ 	.short	0x0380
        /*00b6*/ 	.short	0x0025


	//----- nvinfo : EIATTR_SW_WAR
	.align		4
.L_459:
        /*00b8*/ 	.byte	0x04, 0x36
        /*00ba*/ 	.short	(.L_461 - .L_460)
.L_460:
        /*00bc*/ 	.word	0x00000008
.L_461:


//--------------------- .nv.info._Z14cuda_save_bndrPfS_PiS0_S0_S0_S0_S0_iiib --------------------------
	.section	.nv.info._Z14cuda_save_bndrPfS_PiS0_S0_S0_S0_S0_iiib,"",@"SHT_CUDA_INFO"
	.sectionflags	@""
	.align	4


	//----- nvinfo : EIATTR_CUDA_API_VERSION
	.align		4
        /*0000*/ 	.byte	0x04, 0x37
        /*0002*/ 	.short	(.L_463 - .L_462)
.L_462:
        /*0004*/ 	.word	0x00000082


	//----- nvinfo : EIATTR_KPARAM_INFO
	.align		4
.L_463:
        /*0008*/ 	.byte	0x04, 0x17
        /*000a*/ 	.short	(.L_465 - .L_464)
.L_464:
        /*000c*/ 	.word	0x00000000
        /*0010*/ 	.short	0x000b
        /*0012*/ 	.short	0x004c
        /*0014*/ 	.byte	0x00, 0xf0, 0x05, 0x00


	//----- nvinfo : EIATTR_KPARAM_INFO
	.align		4
.L_465:
        /*0018*/ 	.byte	0x04, 0x17
        /*001a*/ 	.short	(.L_467 - .L_466)
.L_466:
        /*001c*/ 	.word	0x00000000
        /*0020*/ 	.short	0x000a
        /*0022*/ 	.short	0x0048
        /*0024*/ 	.byte	0x00, 0xf0, 0x11, 0x00


	//----- nvinfo : EIATTR_KPARAM_INFO
	.align		4
.L_467:
        /*0028*/ 	.byte	0x04, 0x17
        /*002a*/ 	.short	(.L_469 - .L_468)
.L_468:
        /*002c*/ 	.word	0x00000000
        /*0030*/ 	.short	0x0009
        /*0032*/ 	.short	0x0044
        /*0034*/ 	.byte	0x00, 0xf0, 0x11, 0x00


	//----- nvinfo : EIATTR_KPARAM_INFO
	.align		4
.L_469:
        /*0038*/ 	.byte	0x04, 0x17
        /*003a*/ 	.short	(.L_471 - .L_470)
.L_470:
        /*003c*/ 	.word	0x00000000
        /*0040*/ 	.short	0x0008
        /*0042*/ 	.short	0x0040
        /*0044*/ 	.byte	0x00, 0xf0, 0x11, 0x00


	//----- nvinfo : EIATTR_KPARAM_INFO
	.align		4
.L_471:
        /*0048*/ 	.byte	0x04, 0x17
        /*004a*/ 	.short	(.L_473 - .L_472)
.L_472:
        /*004c*/ 	.word	0x00000000
        /*0050*/ 	.short	0x0007
        /*0052*/ 	.short	0x0038
        /*0054*/ 	.byte	0x00, 0xf5, 0x21, 0x00


	//----- nvinfo : EIATTR_KPARAM_INFO
	.align		4
.L_473:
        /*0058*/ 	.byte	0x04, 0x17
        /*005a*/ 	.short	(.L_475 - .L_474)
.L_474:
        /*005c*/ 	.word	0x00000000
        /*0060*/ 	.short	0x0006
        /*0062*/ 	.short	0x0030
        /*0064*/ 	.byte	0x00, 0xf5, 0x21, 0x00


	//----- nvinfo : EIATTR_KPARAM_INFO
	.align		4
.L_475:
        /*0068*/ 	.byte	0x04, 0x17
        /*006a*/ 	.short	(.L_477 - .L_476)
.L_476:
        /*006c*/ 	.word	0x00000000
        /*0070*/ 	.short	0x0005
        /*0072*/ 	.short	0x0028
        /*0074*/ 	.byte	0x00, 0xf5, 0x21, 0x00


	//----- nvinfo : EIATTR_KPARAM_INFO
	.align		4
.L_477:
        /*0078*/ 	.byte	0x04, 0x17
        /*007a*/ 	.short	(.L_479 - .L_478)
.L_478:
        /*007c*/ 	.word	0x00000000
        /*0080*/ 	.short	0x0004
        /*0082*/ 	.short	0x0020
        /*0084*/ 	.byte	0x00, 0xf5, 0x21, 0x00


	//----- nvinfo : EIATTR_KPARAM_INFO
	.align		4
.L_479:
        /*0088*/ 	.byte	0x04, 0x17
        /*008a*/ 	.short	(.L_481 - .L_480)
.L_480:
        /*008c*/ 	.word	0x00000000
        /*0090*/ 	.short	0x0003
        /*0092*/ 	.short	0x0018
        /*0094*/ 	.byte	0x00, 0xf5, 0x21, 0x00


	//----- nvinfo : EIATTR_KPARAM_INFO
	.align		4
.L_481:
        /*0098*/ 	.byte	0x04, 0x17
        /*009a*/ 	.short	(.L_483 - .L_482)
.L_482:
        /*009c*/ 	.word	0x00000000
        /*00a0*/ 	.short	0x0002
        /*00a2*/ 	.short	0x0010
        /*00a4*/ 	.byte	0x00, 0xf5, 0x21, 0x00


	//----- nvinfo : EIATTR_KPARAM_INFO
	.align		4
.L_483:
        /*00a8*/ 	.byte	0x04, 0x17
        /*00aa*/ 	.short	(.L_485 - .L_484)
.L_484:
        /*00ac*/ 	.word	0x00000000
        /*00b0*/ 	.short	0x0001
        /*00b2*/ 	.short	0x0008
        /*00b4*/ 	.byte	0x00, 0xf5, 0x21, 0x00


	//----- nvinfo : EIATTR_KPARAM_INFO
	.align		4
.L_485:
        /*00b8*/ 	.byte	0x04, 0x17
        /*00ba*/ 	.short	(.L_487 - .L_486)
.L_486:
        /*00bc*/ 	.word	0x00000000
        /*00c0*/ 	.short	0x0000
        /*00c2*/ 	.short	0x0000
        /*00c4*/ 	.byte	0x00, 0xf5, 0x21, 0x00


	//----- nvinfo : EIATTR_SPARSE_MMA_MASK
	.align		4
.L_487:
        /*00c8*/ 	.byte	0x03, 0x50
        /*00ca*/ 	.short	0x0000


	//----- nvinfo : EIATTR_MAXREG_COUNT
	.align		4
        /*00cc*/ 	.byte	0x03, 0x1b
        /*00ce*/ 	.short	0x00ff


	//----- nvinfo : EIATTR_MERCURY_ISA_VERSION
	.align		4
        /*00d0*/ 	.byte	0x03, 0x5f
        /*00d2*/ 	.short	0x0101


	//----- nvinfo : EIATTR_VRC_CTA_INIT_COUNT
	.align		4
        /*00d4*/ 	.byte	0x02, 0x4a
	.zero		1
	.zero		1


	//----- nvinfo : EIATTR_EXIT_INSTR_OFFSETS
	.align		4
        /*00d8*/ 	.byte	0x04, 0x1c
        /*00da*/ 	.short	(.L_489 - .L_488)


	//   ....[0]....
.L_488:
        /*00dc*/ 	.word	0x00000170


	//   ....[1]....
        /*00e0*/ 	.word	0x00000250


	//   ....[2]....
        /*00e4*/ 	.word	0x00000340


	//   ....[3]....
        /*00e8*/ 	.word	0x00000420


	//   ....[4]....
        /*00ec*/ 	.word	0x00000500


	//   ....[5]....
        /*00f0*/ 	.word	0x00000520


	//   ....[6]....
        /*00f4*/ 	.word	0x00000550


	//   ....[7]....
        /*00f8*/ 	.word	0x00000600


	//   ....[8]....
        /*00fc*/ 	.word	0x000006e0


	//   ....[9]....
        /*0100*/ 	.word	0x000007c0


	//   ....[10]....
        /*0104*/ 	.word	0x000008b0


	//   ....[11]....
        /*0108*/ 	.word	0x00000990


	//   ....[12]....
        /*010c*/ 	.word	0x00000a70


	//   ....[13]....
        /*0110*/ 	.word	0x00000a90


	//   ....[14]....
        /*0114*/ 	.word	0x00000ac0


	//   ....[15]....
        /*0118*/ 	.word	0x00000b70


	//----- nvinfo : EIATTR_CRS_STACK_SIZE
	.align		4
.L_489:
        /*011c*/ 	.byte	0x04, 0x1e
        /*011e*/ 	.short	(.L_491 - .L_490)
.L_490:
        /*0120*/ 	.word	0x00000000


	//----- nvinfo : EIATTR_CBANK_PARAM_SIZE
	.align		4
.L_491:
        /*0124*/ 	.byte	0x03, 0x19
        /*0126*/ 	.short	0x004d


	//----- nvinfo : EIATTR_PARAM_CBANK
	.align		4
        /*0128*/ 	.byte	0x04, 0x0a
        /*012a*/ 	.short	(.L_493 - .L_492)
	.align		4
.L_492:
        /*012c*/ 	.word	index@(.nv.constant0._Z14cuda_save_bndrPfS_PiS0_S0_S0_S0_S0_iiib)
        /*0130*/ 	.short	0x0380
        /*0132*/ 	.short	0x004d


	//----- nvinfo : EIATTR_SW_WAR
	.align		4
.L_493:
        /*0134*/ 	.byte	0x04, 0x36
        /*0136*/ 	.short	(.L_495 - .L_494)
.L_494:
        /*0138*/ 	.word	0x00000008
.L_495:


//--------------------- .nv.info._Z14cuda_set_le_riPiS_iiii --------------------------
	.section	.nv.info._Z14cuda_set_le_riPiS_iiii,"",@"SHT_CUDA_INFO"
	.sectionflags	@""
	.align	4


	//----- nvinfo : EIATTR_CUDA_API_VERSION
	.align		4
        /*0000*/ 	.byte	0x04, 0x37
        /*0002*/ 	.short	(.L_497 - .L_496)
.L_496:
        /*0004*/ 	.word	0x00000082


	//----- nvinfo : EIATTR_KPARAM_INFO
	.align		4
.L_497:
        /*0008*/ 	.byte	0x04, 0x17
        /*000a*/ 	.short	(.L_499 - .L_498)
.L_498:
        /*000c*/ 	.word	0x00000000
        /*0010*/ 	.short	0x0005
        /*0012*/ 	.short	0x001c
        /*0014*/ 	.byte	0x00, 0xf0, 0x11, 0x00


	//----- nvinfo : EIATTR_KPARAM_INFO
	.align		4
.L_499:
        /*0018*/ 	.byte	0x04, 0x17
        /*001a*/ 	.short	(.L_501 - .L_500)
.L_500:
        /*001c*/ 	.word	0x00000000
        /*0020*/ 	.short	0x0004
        /*0022*/ 	.short	0x0018
        /*0024*/ 	.byte	0x00, 0xf0, 0x11, 0x00


	//----- nvinfo : EIATTR_KPARAM_INFO
	.align		4
.L_501:
        /*0028*/ 	.byte	0x04, 0x17
        /*002a*/ 	.short	(.L_503 - .L_502)
.L_502:
        /*002c*/ 	.word	0x00000000
        /*0030*/ 	.short	0x0003
        /*0032*/ 	.short	0x0014
        /*0034*/ 	.byte	0x00, 0xf0, 0x11, 0x00


	//----- nvinfo : EIATTR_KPARAM_INFO
	.align		4
.L_503:
        /*0038*/ 	.byte	0x04, 0x17
        /*003a*/ 	.short	(.L_505 - .L_504)
.L_504:
        /*003c*/ 	.word	0x00000000
        /*0040*/ 	.short	0x0002
        /*0042*/ 	.short	0x0010
        /*0044*/ 	.byte	0x00, 0xf0, 0x11, 0x00


	//----- nvinfo : EIATTR_KPARAM_INFO
	.align		4
.L_505:
        /*0048*/ 	.byte	0x04, 0x17
        /*004a*/ 	.short	(.L_507 - .L_506)
.L_506:
        /*004c*/ 	.word	0x00000000
        /*0050*/ 	.short	0x0001
        /*0052*/ 	.short	0x0008
        /*0054*/ 	.byte	0x00, 0xf5, 0x21, 0x00


	//----- nvinfo : EIATTR_KPARAM_INFO
	.align		4
.L_507:
        /*0058*/ 	.byte	0x04, 0x17
        /*005a*/ 	.short	(.L_509 - .L_508)
.L_508:
        /*005c*/ 	.word	0x00000000
        /*0060*/ 	.short	0x0000
        /*0062*/ 	.short	0x0000
        /*0064*/ 	.byte	0x00, 0xf5, 0x21, 0x00


	//----- nvinfo : EIATTR_SPARSE_MMA_MASK
	.align		4
.L_509:
        /*0068*/ 	.byte	0x03, 0x50
        /*006a*/ 	.short	0x0000


	//----- nvinfo : EIATTR_MAXREG_COUNT
	.align		4
        /*006c*/ 	.byte	0x03, 0x1b
        /*006e*/ 	.short	0x00ff


	//----- nvinfo : EIATTR_MERCURY_ISA_VERSION
	.align		4
        /*0070*/ 	.byte	0x03, 0x5f
        /*0072*/ 	.short	0x0101


	//----- nvinfo : EIATTR_VRC_CTA_INIT_COUNT
	.align		4
        /*0074*/ 	.byte	0x02, 0x4a
	.zero		1
	.zero		1


	//----- nvinfo : EIATTR_EXIT_INSTR_OFFSETS
	.align		4
        /*0078*/ 	.byte	0x04, 0x1c
        /*007a*/ 	.short	(.L_511 - .L_510)


	//   ....[0]....
.L_510:
        /*007c*/ 	.word	0x00000070


	//   ....[1]....
        /*0080*/ 	.word	0x00000350


	//----- nvinfo : EIATTR_CBANK_PARAM_SIZE
	.align		4
.L_511:
        /*0084*/ 	.byte	0x03, 0x19
        /*0086*/ 	.short	0x0020


	//----- nvinfo : EIATTR_PARAM_CBANK
	.align		4
        /*0088*/ 	.byte	0x04, 0x0a
        /*008a*/ 	.short	(.L_513 - .L_512)
	.align		4
.L_512:
        /*008c*/ 	.word	index@(.nv.constant0._Z14cuda_set_le_riPiS_iiii)
        /*0090*/ 	.short	0x0380
        /*0092*/ 	.short	0x0020


	//----- nvinfo : EIATTR_SW_WAR
	.align		4
.L_513:
        /*0094*/ 	.byte	0x04, 0x36
        /*0096*/ 	.short	(.L_515 - .L_514)
.L_514:
        /*0098*/ 	.word	0x00000008
.L_515:


//--------------------- .nv.info._Z14cuda_set_fr_baPiS_iiii --------------------------
	.section	.nv.info._Z14cuda_set_fr_baPiS_iiii,"",@"SHT_CUDA_INFO"
	.sectionflags	@""
	.align	4


	//----- nvinfo : EIATTR_CUDA_API_VERSION
	.align		4
        /*0000*/ 	.byte	0x04, 0x37
        /*0002*/ 	.short	(.L_517 - .L_516)
.L_516:
        /*0004*/ 	.word	0x00000082


	//----- nvinfo : EIATTR_KPARAM_INFO
	.align		4
.L_517:
        /*0008*/ 	.byte	0x04, 0x17
        /*000a*/ 	.short	(.L_519 - .L_518)
.L_518:
        /*000c*/ 	.word	0x00000000
        /*0010*/ 	.short	0x0005
        /*0012*/ 	.short	0x001c
        /*0014*/ 	.byte	0x00, 0xf0, 0x11, 0x00


	//----- nvinfo : EIATTR_KPARAM_INFO
	.align		4
.L_519:
        /*0018*/ 	.byte	0x04, 0x17
        /*001a*/ 	.short	(.L_521 - .L_520)
.L_520:
        /*001c*/ 	.word	0x00000000
        /*0020*/ 	.short	0x0004
        /*0022*/ 	.short	0x0018
        /*0024*/ 	.byte	0x00, 0xf0, 0x11, 0x00


	//----- nvinfo : EIATTR_KPARAM_INFO
	.align		4
.L_521:
        /*0028*/ 	.byte	0x04, 0x17
        /*002a*/ 	.short	(.L_523 - .L_522)
.L_522:
        /*002c*/ 	.word	0x00000000
        /*0030*/ 	.short	0x0003
        /*0032*/ 	.short	0x0014
        /*0034*/ 	.byte	0x00, 0xf0, 0x11, 0x00


	//----- nvinfo : EIATTR_KPARAM_INFO
	.align		4
.L_523:
        /*0038*/ 	.byte	0x04, 0x17
        /*003a*/ 	.short	(.L_525 - .L_524)
.L_524:
        /*003c*/ 	.word	0x00000000
        /*0040*/ 	.short	0x0002
        /*0042*/ 	.short	0x0010
        /*0044*/ 	.byte	0x00, 0xf0, 0x11, 0x00


	//----- nvinfo : EIATTR_KPARAM_INFO
	.align		4
.L_525:
        /*0048*/ 	.byte	0x04, 0x17
        /*004a*/ 	.short	(.L_527 - .L_526)
.L_526:
        /*004c*/ 	.word	0x00000000
        /*0050*/ 	.short	0x0001
        /*0052*/ 	.short	0x0008
        /*0054*/ 	.byte	0x00, 0xf5, 0x21, 0x00


	//----- nvinfo : EIATTR_KPARAM_INFO
	.align		4
.L_527:
        /*0058*/ 	.byte	0x04, 0x17
        /*005a*/ 	.short	(.L_529 - .L_528)
.L_528:
        /*005c*/ 	.word	0x00000000
        /*0060*/ 	.short	0x0000
        /*0062*/ 	.short	0x0000
        /*0064*/ 	.byte	0x00, 0xf5, 0x21, 0x00


	//----- nvinfo : EIATTR_SPARSE_MMA_MASK
	.align		4
.L_529:
        /*0068*/ 	.byte	0x03, 0x50
        /*006a*/ 	.short	0x0000


	//----- nvinfo : EIATTR_MAXREG_COUNT
	.align		4
        /*006c*/ 	.byte	0x03, 0x1b
        /*006e*/ 	.short	0x00ff


	//----- nvinfo : EIATTR_MERCURY_ISA_VERSION
	.align		4
        /*0070*/ 	.byte	0x03, 0x5f
        /*0072*/ 	.short	0x0101


	//----- nvinfo : EIATTR_VRC_CTA_INIT_COUNT
	.align		4
        /*0074*/ 	.byte	0x02, 0x4a
	.zero		1
	.zero		1


	//----- nvinfo : EIATTR_EXIT_INSTR_OFFSETS
	.align		4
        /*0078*/ 	.byte	0x04, 0x1c
        /*007a*/ 	.short	(.L_531 - .L_530)


	//   ....[0]....
.L_530:
        /*007c*/ 	.word	0x00000070


	//   ....[1]....
        /*0080*/ 	.word	0x00000350


	//----- nvinfo : EIATTR_CBANK_PARAM_SIZE
	.align		4
.L_531:
        /*0084*/ 	.byte	0x03, 0x19
        /*0086*/ 	.short	0x0020


	//----- nvinfo : EIATTR_PARAM_CBANK
	.align		4
        /*0088*/ 	.byte	0x04, 0x0a
        /*008a*/ 	.short	(.L_533 - .L_532)
	.align		4
.L_532:
        /*008c*/ 	.word	index@(.nv.constant0._Z14cuda_set_fr_baPiS_iiii)
        /*0090*/ 	.short	0x0380
        /*0092*/ 	.short	0x0020


	//----- nvinfo : EIATTR_SW_WAR
	.align		4
.L_533:
        /*0094*/ 	.byte	0x04, 0x36
        /*0096*/ 	.short	(.L_535 - .L_534)
.L_534:
        /*0098*/ 	.word	0x00000008
.L_535:


//--------------------- .nv.info._Z14cuda_set_up_doPiS_S_iiii --------------------------
	.section	.nv.info._Z14cuda_set_up_doPiS_S_iiii,"",@"SHT_CUDA_INFO"
	.sectionflags	@""
	.align	4


	//----- nvinfo : EIATTR_CUDA_API_VERSION
	.align		4
        /*0000*/ 	.byte	0x04, 0x37
        /*0002*/ 	.short	(.L_537 - .L_536)
.L_536:
        /*0004*/ 	.word	0x00000082


	//----- nvinfo : EIATTR_KPARAM_INFO
	.align		4
.L_537:
        /*0008*/ 	.byte	0x04, 0x17
        /*000a*/ 	.short	(.L_539 - .L_538)
.L_538:
        /*000c*/ 	.word	0x00000000
        /*0010*/ 	.short	0x0006
        /*0012*/ 	.short	0x0024
        /*0014*/ 	.byte	0x00, 0xf0, 0x11, 0x00


	//----- nvinfo : EIATTR_KPARAM_INFO
	.align		4
.L_539:
        /*0018*/ 	.byte	0x04, 0x17
        /*001a*/ 	.short	(.L_541 - .L_540)
.L_540:
        /*001c*/ 	.word	0x00000000
        /*0020*/ 	.short	0x0005
        /*0022*/ 	.short	0x0020
        /*0024*/ 	.byte	0x00, 0xf0, 0x11, 0x00


	//----- nvinfo : EIATTR_KPARAM_INFO
	.align		4
.L_541:
        /*0028*/ 	.byte	0x04, 0x17
        /*002a*/ 	.short	(.L_543 - .L_542)
.L_542:
        /*002c*/ 	.word	0x00000000
        /*0030*/ 	.short	0x0004
        /*0032*/ 	.short	0x001c
        /*0034*/ 	.byte	0x00, 0xf0, 0x11, 0x00


	//----- nvinfo : EIATTR_KPARAM_INFO
	.align		4
.L_543:
        /*0038*/ 	.byte	0x04, 0x17
        /*003a*/ 	.short	(.L_545 - .L_544)
.L_544:
        /*003c*/ 	.word	0x00000000
        /*0040*/ 	.short	0x0003
        /*0042*/ 	.short	0x0018
        /*0044*/ 	.byte	0x00, 0xf0, 0x11, 0x00


	//----- nvinfo : EIATTR_KPARAM_INFO
	.align		4
.L_545:
        /*0048*/ 	.byte	0x04, 0x17
        /*004a*/ 	.short	(.L_547 - .L_546)
.L_546:
        /*004c*/ 	.word	0x00000000
        /*0050*/ 	.short	0x0002
        /*0052*/ 	.short	0x0010
        /*0054*/ 	.byte	0x00, 0xf5, 0x21, 0x00


	//----- nvinfo : EIATTR_KPARAM_INFO
	.align		4
.L_547:
        /*0058*/ 	.byte	0x04, 0x17
        /*005a*/ 	.short	(.L_549 - .L_548)
.L_548:
        /*005c*/ 	.word	0x00000000
        /*0060*/ 	.short	0x0001
        /*0062*/ 	.short	0x0008
        /*0064*/ 	.byte	0x00, 0xf5, 0x21, 0x00


	//----- nvinfo : EIATTR_KPARAM_INFO
	.align		4
.L_549:
        /*0068*/ 	.byte	0x04, 0x17
        /*006a*/ 	.short	(.L_551 - .L_550)
.L_550:
        /*006c*/ 	.word	0x00000000
        /*0070*/ 	.short	0x0000
        /*0072*/ 	.short	0x0000
        /*0074*/ 	.byte	0x00, 0xf5, 0x21, 0x00


	//----- nvinfo : EIATTR_SPARSE_MMA_MASK
	.align		4
.L_551:
        /*0078*/ 	.byte	0x03, 0x50
        /*007a*/ 	.short	0x0000


	//----- nvinfo : EIATTR_MAXREG_COUNT
	.align		4
        /*007c*/ 	.byte	0x03, 0x1b
        /*007e*/ 	.short	0x00ff


	//----- nvinfo : EIATTR_MERCURY_ISA_VERSION
	.align		4
        /*0080*/ 	.byte	0x03, 0x5f
        /*0082*/ 	.short	0x0101


	//----- nvinfo : EIATTR_VRC_CTA_INIT_COUNT
	.align		4
        /*0084*/ 	.byte	0x02, 0x4a
	.zero		1
	.zero		1


	//----- nvinfo : EIATTR_EXIT_INSTR_OFFSETS
	.align		4
        /*0088*/ 	.byte	0x04, 0x1c
        /*008a*/ 	.short	(.L_553 - .L_552)


	//   ....[0]....
.L_552:
        /*008c*/ 	.word	0x00000070


	//   ....[1]....
        /*0090*/ 	.word	0x00000360


	//----- nvinfo : EIATTR_CBANK_PARAM_SIZE
	.align		4
.L_553:
        /*0094*/ 	.byte	0x03, 0x19
        /*0096*/ 	.short	0x0028


	//----- nvinfo : EIATTR_PARAM_CBANK
	.align		4
        /*0098*/ 	.byte	0x04, 0x0a
        /*009a*/ 	.short	(.L_555 - .L_554)
	.align		4
.L_554:
        /*009c*/ 	.word	index@(.nv.constant0._Z14cuda_set_up_doPiS_S_iiii)
        /*00a0*/ 	.short	0x0380
        /*00a2*/ 	.short	0x0028


	//----- nvinfo : EIATTR_SW_WAR
	.align		4
.L_555:
        /*00a4*/ 	.byte	0x04, 0x36
        /*00a6*/ 	.short	(.L_557 - .L_556)
.L_556:
        /*00a8*/ 	.word	0x00000008
.L_557:


//--------------------- .nv.info._Z10cuda_set_sPiiiiiiiiiiii --------------------------
	.section	.nv.info._Z10cuda_set_sPiiiiiiiiiiii,"",@"SHT_CUDA_INFO"
	.sectionflags	@""
	.align	4


	//----- nvinfo : EIATTR_CUDA_API_VERSION
	.align		4
        /*0000*/ 	.byte	0x04, 0x37
        /*0002*/ 	.short	(.L_559 - .L_558)
.L_558:
        /*0004*/ 	.word	0x00000082


	//----- nvinfo : EIATTR_KPARAM_INFO
	.align		4
.L_559:
        /*0008*/ 	.byte	0x04, 0x17
        /*000a*/ 	.short	(.L_561 - .L_560)
.L_560:
        /*000c*/ 	.word	0x00000000
        /*0010*/ 	.short	0x000b
        /*0012*/ 	.short	0x0030
        /*0014*/ 	.byte	0x00, 0xf0, 0x11, 0x00


	//----- nvinfo : EIATTR_KPARAM_INFO
	.align		4
.L_561:
        /*0018*/ 	.byte	0x04, 0x17
        /*001a*/ 	.short	(.L_563 - .L_562)
.L_562:
        /*001c*/ 	.word	0x00000000
        /*0020*/ 	.short	0x000a
        /*0022*/ 	.short	0x002c
        /*0024*/ 	.byte	0x00, 0xf0, 0x11, 0x00


	//----- nvinfo : EIATTR_KPARAM_INFO
	.align		4
.L_563:
        /*0028*/ 	.byte	0x04, 0x17
        /*002a*/ 	.short	(.L_565 - .L_564)
.L_564:
        /*002c*/ 	.word	0x00000000
        /*0030*/ 	.short	0x0009
        /*0032*/ 	.short	0x0028
        /*0034*/ 	.byte	0x00, 0xf0, 0x11, 0x00


	//----- nvinfo : EIATTR_KPARAM_INFO
	.align		4
.L_565:
        /*0038*/ 	.byte	0x04, 0x17
        /*003a*/ 	.short	(.L_567 - .L_566)
.L_566:
        /*003c*/ 	.word	0x00000000
        /*0040*/ 	.short	0x0008
        /*0042*/ 	.short	0x0024
        /*0044*/ 	.byte	0x00, 0xf0, 0x11, 0x00


	//----- nvinfo : EIATTR_KPARAM_INFO
	.align		4
.L_567:
        /*0048*/ 	.byte	0x04, 0x17
        /*004a*/ 	.short	(.L_569 - .L_568)
.L_568:
        /*004c*/ 	.word	0x00000000
        /*0050*/ 	.short	0x0007
        /*0052*/ 	.short	0x0020
        /*0054*/ 	.byte	0x00, 0xf0, 0x11, 0x00


	//----- nvinfo : EIATTR_KPARAM_INFO
	.align		4
.L_569:
        /*0058*/ 	.byte	0x04, 0x17
        /*005a*/ 	.short	(.L_571 - .L_570)
.L_570:
        /*005c*/ 	.word	0x00000000
        /*0060*/ 	.short	0x0006
        /*0062*/ 	.short	0x001c
        /*0064*/ 	.byte	0x00, 0xf0, 0x11, 0x00


	//----- nvinfo : EIATTR_KPARAM_INFO
	.align		4
.L_571:
        /*0068*/ 	.byte	0x04, 0x17
        /*006a*/ 	.short	(.L_573 - .L_572)
.L_572:
        /*006c*/ 	.word	0x00000000
        /*0070*/ 	.short	0x0005
        /*0072*/ 	.short	0x0018
        /*0074*/ 	.byte	0x00, 0xf0, 0x11, 0x00


	//----- nvinfo : EIATTR_KPARAM_INFO
	.align		4
.L_573:
        /*0078*/ 	.byte	0x04, 0x17
        /*007a*/ 	.short	(.L_575 - .L_574)
.L_574:
        /*007c*/ 	.word	0x00000000
        /*0080*/ 	.short	0x0004
        /*0082*/ 	.short	0x0014
        /*0084*/ 	.byte	0x00, 0xf0, 0x11, 0x00


	//----- nvinfo : EIATTR_KPARAM_INFO
	.align		4
.L_575:
        /*0088*/ 	.byte	0x04, 0x17
        /*008a*/ 	.short	(.L_577 - .L_576)
.L_576:
        /*008c*/ 	.word	0x00000000
        /*0090*/ 	.short	0x0003
        /*0092*/ 	.short	0x0010
        /*0094*/ 	.byte	0x00, 0xf0, 0x11, 0x00


	//----- nvinfo : EIATTR_KPARAM_INFO
	.align		4
.L_577:
        /*0098*/ 	.byte	0x04, 0x17
        /*009a*/ 	.short	(.L_579 - .L_578)
.L_578:
        /*009c*/ 	.word	0x00000000
        /*00a0*/ 	.short	0x0002
        /*00a2*/ 	.short	0x000c
        /*00a4*/ 	.byte	0x00, 0xf0, 0x11, 0x00


	//----- nvinfo : EIATTR_KPARAM_INFO
	.align		4
.L_579:
        /*00a8*/ 	.byte	0x04, 0x17
        /*00aa*/ 	.short	(.L_581 - .L_580)
.L_580:
        /*00ac*/ 	.word	0x00000000
        /*00b0*/ 	.short	0x0001
        /*00b2*/ 	.short	0x0008
        /*00b4*/ 	.byte	0x00, 0xf0, 0x11, 0x00


	//----- nvinfo : EIATTR_KPARAM_INFO
	.align		4
.L_581:
        /*00b8*/ 	.byte	0x04, 0x17
        /*00ba*/ 	.short	(.L_583 - .L_582)
.L_582:
        /*00bc*/ 	.word	0x00000000
        /*00c0*/ 	.short	0x0000
        /*00c2*/ 	.short	0x0000
        /*00c4*/ 	.byte	0x00, 0xf5, 0x21, 0x00


	//----- nvinfo : EIATTR_SPARSE_MMA_MASK
	.align		4
.L_583:
        /*00c8*/ 	.byte	0x03, 0x50
        /*00ca*/ 	.short	0x0000


	//----- nvinfo : EIATTR_MAXREG_COUNT
	.align		4
        /*00cc*/ 	.byte	0x03, 0x1b
        /*00ce*/ 	.short	0x00ff


	//----- nvinfo : EIATTR_MERCURY_ISA_VERSION
	.align		4
        /*00d0*/ 	.byte	0x03, 0x5f
        /*00d2*/ 	.short	0x0101


	//----- nvinfo : EIATTR_VRC_CTA_INIT_COUNT
	.align		4
        /*00d4*/ 	.byte	0x02, 0x4a
	.zero		1
	.zero		1


	//----- nvinfo : EIATTR_EXIT_INSTR_OFFSETS
	.align		4
        /*00d8*/ 	.byte	0x04, 0x1c
        /*00da*/ 	.short	(.L_585 - .L_584)


	//   ....[0]....
.L_584:
        /*00dc*/ 	.word	0x00000070


	//   ....[1]....
        /*00e0*/ 	.word	0x00000330


	//----- nvinfo : EIATTR_CBANK_PARAM_SIZE
	.align		4
.L_585:
        /*00e4*/ 	.byte	0x03, 0x19
        /*00e6*/ 	.short	0x0034


	//----- nvinfo : EIATTR_PARAM_CBANK
	.align		4
        /*00e8*/ 	.byte	0x04, 0x0a
        /*00ea*/ 	.short	(.L_587 - .L_586)
	.align		4
.L_586:
        /*00ec*/ 	.word	index@(.nv.constant0._Z10cuda_set_sPiiiiiiiiiiii)
        /*00f0*/ 	.short	0x0380
        /*00f2*/ 	.short	0x0034


	//----- nvinfo : EIATTR_SW_WAR
	.align		4
.L_587:
        /*00f4*/ 	.byte	0x04, 0x36
        /*00f6*/ 	.short	(.L_589 - .L_588)
.L_588:
        /*00f8*/ 	.word	0x00000008
.L_589:


//--------------------- .nv.info._Z19cuda_ricker_waveletPfffif --------------------------
	.section	.nv.info._Z19cuda_ricker_waveletPfffif,"",@"SHT_CUDA_INFO"
	.sectionflags	@""
	.align	4


	//----- nvinfo : EIATTR_CUDA_API_VERSION
	.align		4
        /*0000*/ 	.byte	0x04, 0x37
        /*0002*/ 	.short	(.L_591 - .L_590)
.L_590:
        /*0004*/ 	.word	0x00000082


	//----- nvinfo : EIATTR_KPARAM_INFO
	.align		4
.L_591:
        /*0008*/ 	.byte	0x04, 0x17
        /*000a*/ 	.short	(.L_593 - .L_592)
.L_592:
        /*000c*/ 	.word	0x00000000
        /*0010*/ 	.short	0x0004
        /*0012*/ 	.short	0x0014
        /*0014*/ 	.byte	0x00, 0xf0, 0x11, 0x00


	//----- nvinfo : EIATTR_KPARAM_INFO
	.align		4
.L_593:
        /*0018*/ 	.byte	0x04, 0x17
        /*001a*/ 	.short	(.L_595 - .L_594)
.L_594:
        /*001c*/ 	.word	0x00000000
        /*0020*/ 	.short	0x0003
        /*0022*/ 	.short	0x0010
        /*0024*/ 	.byte	0x00, 0xf0, 0x11, 0x00


	//----- nvinfo : EIATTR_KPARAM_INFO
	.align		4
.L_595:
        /*0028*/ 	.byte	0x04, 0x17
        /*002a*/ 	.short	(.L_597 - .L_596)
.L_596:
        /*002c*/ 	.word	0x00000000
        /*0030*/ 	.short	0x0002
        /*0032*/ 	.short	0x000c
        /*0034*/ 	.byte	0x00, 0xf0, 0x11, 0x00


	//----- nvinfo : EIATTR_KPARAM_INFO
	.align		4
.L_597:
        /*0038*/ 	.byte	0x04, 0x17
        /*003a*/ 	.short	(.L_599 - .L_598)
.L_598:
        /*003c*/ 	.word	0x00000000
        /*0040*/ 	.short	0x0001
        /*0042*/ 	.short	0x0008
        /*0044*/ 	.byte	0x00, 0xf0, 0x11, 0x00


	//----- nvinfo : EIATTR_KPARAM_INFO
	.align		4
.L_599:
        /*0048*/ 	.byte	0x04, 0x17
        /*004a*/ 	.short	(.L_601 - .L_600)
.L_600:
        /*004c*/ 	.word	0x00000000
        /*0050*/ 	.short	0x0000
        /*0052*/ 	.short	0x0000
        /*0054*/ 	.byte	0x00, 0xf5, 0x21, 0x00


	//----- nvinfo : EIATTR_SPARSE_MMA_MASK
	.align		4
.L_601:
        /*0058*/ 	.byte	0x03, 0x50
        /*005a*/ 	.short	0x0000


	//----- nvinfo : EIATTR_MAXREG_COUNT
	.align		4
        /*005c*/ 	.byte	0x03, 0x1b
        /*005e*/ 	.short	0x00ff


	//----- nvinfo : EIATTR_MERCURY_ISA_VERSION
	.align		4
        /*0060*/ 	.byte	0x03, 0x5f
        /*0062*/ 	.short	0x0101


	//----- nvinfo : EIATTR_VRC_CTA_INIT_COUNT
	.align		4
        /*0064*/ 	.byte	0x02, 0x4a
	.zero		1
	.zero		1


	//----- nvinfo : EIATTR_EXIT_INSTR_OFFSETS
	.align		4
        /*0068*/ 	.byte	0x04, 0x1c
        /*006a*/ 	.short	(.L_603 - .L_602)


	//   ....[0]....
.L_602:
        /*006c*/ 	.word	0x00000070


	//   ....[1]....
        /*0070*/ 	.word	0x00000390


	//----- nvinfo : EIATTR_CRS_STACK_SIZE
	.align		4
.L_603:
        /*0074*/ 	.byte	0x04, 0x1e
        /*0076*/ 	.short	(.L_605 - .L_604)
.L_604:
        /*0078*/ 	.word	0x00000000


	//----- nvinfo : EIATTR_CBANK_PARAM_SIZE
	.align		4
.L_605:
        /*007c*/ 	.byte	0x03, 0x19
        /*007e*/ 	.short	0x0018


	//----- nvinfo : EIATTR_PARAM_CBANK
	.align		4
        /*0080*/ 	.byte	0x04, 0x0a
        /*0082*/ 	.short	(.L_607 - .L_606)
	.align		4
.L_606:
        /*0084*/ 	.word	index@(.nv.constant0._Z19cuda_ricker_waveletPfffif)
        /*0088*/ 	.short	0x0380
        /*008a*/ 	.short	0x0018


	//----- nvinfo : EIATTR_SW_WAR
	.align		4
.L_607:
        /*008c*/ 	.byte	0x04, 0x36
        /*008e*/ 	.short	(.L_609 - .L_608)
.L_608:
        /*0090*/ 	.word	0x00000008
.L_609:


//--------------------- .nv.info._Z18cuda_cal_residualsPfS_S_S_iiii --------------------------
	.section	.nv.info._Z18cuda_cal_residualsPfS_S_S_iiii,"",@"SHT_CUDA_INFO"
	.sectionflags	@""
	.align	4


	//----- nvinfo : EIATTR_CUDA_API_VERSION
	.align		4
        /*0000*/ 	.byte	0x04, 0x37
        /*0002*/ 	.short	(.L_611 - .L_610)
.L_610:
        /*0004*/ 	.word	0x00000082


	//----- nvinfo : EIATTR_KPARAM_INFO
	.align		4
.L_611:
        /*0008*/ 	.byte	0x04, 0x17
        /*000a*/ 	.short	(.L_613 - .L_612)
.L_612:
        /*000c*/ 	.word	0x00000000
        /*0010*/ 	.short	0x0007
        /*0012*/ 	.short	0x002c
        /*0014*/ 	.byte	0x00, 0xf0, 0x11, 0x00


	//----- nvinfo : EIATTR_KPARAM_INFO
	.align		4
.L_613:
        /*0018*/ 	.byte	0x04, 0x17
        /*001a*/ 	.short	(.L_615 - .L_614)
.L_614:
        /*001c*/ 	.word	0x00000000
        /*0020*/ 	.short	0x0006
        /*0022*/ 	.short	0x0028
        /*0024*/ 	.byte	0x00, 0xf0, 0x11, 0x00


	//----- nvinfo : EIATTR_KPARAM_INFO
	.align		4
.L_615:
        /*0028*/ 	.byte	0x04, 0x17
        /*002a*/ 	.short	(.L_617 - .L_616)
.L_616:
        /*002c*/ 	.word	0x00000000
        /*0030*/ 	.short	0x0005
        /*0032*/ 	.short	0x0024
        /*0034*/ 	.byte	0x00, 0xf0, 0x11, 0x00


	//----- nvinfo : EIATTR_KPARAM_INFO
	.align		4
.L_617:
        /*0038*/ 	.byte	0x04, 0x17
        /*003a*/ 	.short	(.L_619 - .L_618)
.L_618:
        /*003c*/ 	.word	0x00000000
        /*0040*/ 	.short	0x0004
        /*0042*/ 	.short	0x0020
        /*0044*/ 	.byte	0x00, 0xf0, 0x11, 0x00


	//----- nvinfo : EIATTR_KPARAM_INFO
	.align		4
.L_619:
        /*0048*/ 	.byte	0x04, 0x17
        /*004a*/ 	.short	(.L_621 - .L_620)
.L_620:
        /*004c*/ 	.word	0x00000000
        /*0050*/ 	.short	0x0003
        /*0052*/ 	.short	0x0018
        /*0054*/ 	.byte	0x00, 0xf5, 0x21, 0x00


	//----- nvinfo : EIATTR_KPARAM_INFO
	.align		4
.L_621:
        /*0058*/ 	.byte	0x04, 0x17
        /*005a*/ 	.short	(.L_623 - .L_622)
.L_622:
        /*005c*/ 	.word	0x00000000
        /*0060*/ 	.short	0x0002
        /*0062*/ 	.short	0x0010
        /*0064*/ 	.byte	0x00, 0xf5, 0x21, 0x00


	//----- nvinfo : EIATTR_KPARAM_INFO
	.align		4
.L_623:
        /*0068*/ 	.byte	0x04, 0x17
        /*006a*/ 	.short	(.L_625 - .L_624)
.L_624:
        /*006c*/ 	.word	0x00000000
        /*0070*/ 	.short	0x0001
        /*0072*/ 	.short	0x0008
        /*0074*/ 	.byte	0x00, 0xf5, 0x21, 0x00


	//----- nvinfo : EIATTR_KPARAM_INFO
	.align		4
.L_625:
        /*0078*/ 	.byte	0x04, 0x17
        /*007a*/ 	.short	(.L_627 - .L_626)
.L_626:
        /*007c*/ 	.word	0x00000000
        /*0080*/ 	.short	0x0000
        /*0082*/ 	.short	0x0000
        /*0084*/ 	.byte	0x00, 0xf5, 0x21, 0x00


	//----- nvinfo : EIATTR_SPARSE_MMA_MASK
	.align		4
.L_627:
        /*0088*/ 	.byte	0x03, 0x50
        /*008a*/ 	.short	0x0000


	//----- nvinfo : EIATTR_MAXREG_COUNT
	.align		4
        /*008c*/ 	.byte	0x03, 0x1b
        /*008e*/ 	.short	0x00ff


	//----- nvinfo : EIATTR_MERCURY_ISA_VERSION
	.align		4
        /*0090*/ 	.byte	0x03, 0x5f
        /*0092*/ 	.short	0x0101


	//----- nvinfo : EIATTR_VRC_CTA_INIT_COUNT
	.align		4
        /*0094*/ 	.byte	0x02, 0x4a
	.zero		1
	.zero		1


	//----- nvinfo : EIATTR_EXIT_INSTR_OFFSETS
	.align		4
        /*0098*/ 	.byte	0x04, 0x1c
        /*009a*/ 	.short	(.L_629 - .L_628)


	//   ....[0]....
.L_628:
        /*009c*/ 	.word	0x000000b0


	//   ....[1]....
        /*00a0*/ 	.word	0x00000b50


	//   ....[2]....
        /*00a4*/ 	.word	0x00001050


	//   ....[3]....
        /*00a8*/ 	.word	0x00001320


	//   ....[4]....
        /*00ac*/ 	.word	0x00001490


	//----- nvinfo : EIATTR_CBANK_PARAM_SIZE
	.align		4
.L_629:
        /*00b0*/ 	.byte	0x03, 0x19
        /*00b2*/ 	.short	0x0030


	//----- nvinfo : EIATTR_PARAM_CBANK
	.align		4
        /*00b4*/ 	.byte	0x04, 0x0a
        /*00b6*/ 	.short	(.L_631 - .L_630)
	.align		4
.L_630:
        /*00b8*/ 	.word	index@(.nv.constant0._Z18cuda_cal_residualsPfS_S_S_iiii)
        /*00bc*/ 	.short	0x0380
        /*00be*/ 	.short	0x0030


	//----- nvinfo : EIATTR_SW_WAR
	.align		4
.L_631:
        /*00c0*/ 	.byte	0x04, 0x36
        /*00c2*/ 	.short	(.L_633 - .L_632)
.L_632:
        /*00c4*/ 	.word	0x00000008
.L_633:


//--------------------- .nv.info._Z16cuda_absorb_bndrPfS_iiif --------------------------
	.section	.nv.info._Z16cuda_absorb_bndrPfS_iiif,"",@"SHT_CUDA_INFO"
	.sectionflags	@""
	.align	4


	//----- nvinfo : EIATTR_CUDA_API_VERSION
	.align		4
        /*0000*/ 	.byte	0x04, 0x37
        /*0002*/ 	.short	(.L_635 - .L_634)
.L_634:
        /*0004*/ 	.word	0x00000082


	//----- nvinfo : EIATTR_KPARAM_INFO
	.align		4
.L_635:
        /*0008*/ 	.byte	0x04, 0x17
        /*000a*/ 	.short	(.L_637 - .L_636)
.L_636:
        /*000c*/ 	.word	0x00000000
        /*0010*/ 	.short	0x0005
        /*0012*/ 	.short	0x001c
        /*0014*/ 	.byte	0x00, 0xf0, 0x11, 0x00


	//----- nvinfo : EIATTR_KPARAM_INFO
	.align		4
.L_637:
        /*0018*/ 	.byte	0x04, 0x17
        /*001a*/ 	.short	(.L_639 - .L_638)
.L_638:
        /*001c*/ 	.word	0x00000000
        /*0020*/ 	.short	0x0004
        /*0022*/ 	.short	0x0018
        /*0024*/ 	.byte	0x00, 0xf0, 0x11, 0x00


	//----- nvinfo : EIATTR_KPARAM_INFO
	.align		4
.L_639:
        /*0028*/ 	.byte	0x04, 0x17
        /*002a*/ 	.short	(.L_641 - .L_640)
.L_640:
        /*002c*/ 	.word	0x00000000
        /*0030*/ 	.short	0x0003
        /*0032*/ 	.short	0x0014
        /*0034*/ 	.byte	0x00, 0xf0, 0x11, 0x00


	//----- nvinfo : EIATTR_KPARAM_INFO
	.align		4
.L_641:
        /*0038*/ 	.byte	0x04, 0x17
        /*003a*/ 	.short	(.L_643 - .L_642)
.L_642:
        /*003c*/ 	.word	0x00000000
        /*0040*/ 	.short	0x0002
        /*0042*/ 	.short	0x0010
        /*0044*/ 	.byte	0x00, 0xf0, 0x11, 0x00


	//----- nvinfo : EIATTR_KPARAM_INFO
	.align		4
.L_643:
        /*0048*/ 	.byte	0x04, 0x17
        /*004a*/ 	.short	(.L_645 - .L_644)
.L_644:
        /*004c*/ 	.word	0x00000000
        /*0050*/ 	.short	0x0001
        /*0052*/ 	.short	0x0008
        /*0054*/ 	.byte	0x00, 0xf5, 0x21, 0x00


	//----- nvinfo : EIATTR_KPARAM_INFO
	.align		4
.L_645:
        /*0058*/ 	.byte	0x04, 0x17
        /*005a*/ 	.short	(.L_647 - .L_646)
.L_646:
        /*005c*/ 	.word	0x00000000
        /*0060*/ 	.short	0x0000
        /*0062*/ 	.short	0x0000
        /*0064*/ 	.byte	0x00, 0xf5, 0x21, 0x00


	//----- nvinfo : EIATTR_SPARSE_MMA_MASK
	.align		4
.L_647:
        /*0068*/ 	.byte	0x03, 0x50
        /*006a*/ 	.short	0x0000


	//----- nvinfo : EIATTR_MAXREG_COUNT
	.align		4
        /*006c*/ 	.byte	0x03, 0x1b
        /*006e*/ 	.short	0x00ff


	//----- nvinfo : EIATTR_MERCURY_ISA_VERSION
	.align		4
        /*0070*/ 	.byte	0x03, 0x5f
        /*0072*/ 	.short	0x0101


	//----- nvinfo : EIATTR_VRC_CTA_INIT_COUNT
	.align		4
        /*0074*/ 	.byte	0x02, 0x4a
	.zero		1
	.zero		1


	//----- nvinfo : EIATTR_EXIT_INSTR_OFFSETS
	.align		4
        /*0078*/ 	.byte	0x04, 0x1c
        /*007a*/ 	.short	(.L_649 - .L_648)


	//   ....[0]....
.L_648:
        /*007c*/ 	.word	0x00000040


	//   ....[1]....
        /*0080*/ 	.word	0x000019a0


	//----- nvinfo : EIATTR_CRS_STACK_SIZE
	.align		4
.L_649:
        /*0084*/ 	.byte	0x04, 0x1e
        /*0086*/ 	.short	(.L_651 - .L_650)
.L_650:
        /*0088*/ 	.word	0x00000000


	//----- nvinfo : EIATTR_CBANK_PARAM_SIZE
	.align		4
.L_651:
        /*008c*/ 	.byte	0x03, 0x19
        /*008e*/ 	.short	0x0020


	//----- nvinfo : EIATTR_PARAM_CBANK
	.align		4
        /*0090*/ 	.byte	0x04, 0x0a
        /*0092*/ 	.short	(.L_653 - .L_652)
	.align		4
.L_652:
        /*0094*/ 	.word	index@(.nv.constant0._Z16cuda_absorb_bndrPfS_iiif)
        /*0098*/ 	.short	0x0380
        /*009a*/ 	.short	0x0020


	//----- nvinfo : EIATTR_SW_WAR
	.align		4
.L_653:
        /*009c*/ 	.byte	0x04, 0x36
        /*009e*/ 	.short	(.L_655 - .L_654)
.L_654:
        /*00a0*/ 	.word	0x00000008
.L_655:


//--------------------- .nv.info._Z11cuda_cal_g1PfS_S_iii --------------------------
	.section	.nv.info._Z11cuda_cal_g1PfS_S_iii,"",@"SHT_CUDA_INFO"
	.sectionflags	@""
	.align	4


	//----- nvinfo : EIATTR_CUDA_API_VERSION
	.align		4
        /*0000*/ 	.byte	0x04, 0x37
        /*0002*/ 	.short	(.L_657 - .L_656)
.L_656:
        /*0004*/ 	.word	0x00000082


	//----- nvinfo : EIATTR_KPARAM_INFO
	.align		4
.L_657:
        /*0008*/ 	.byte	0x04, 0x17
        /*000a*/ 	.short	(.L_659 - .L_658)
.L_658:
        /*000c*/ 	.word	0x00000000
        /*0010*/ 	.short	0x0005
        /*0012*/ 	.short	0x0020
        /*0014*/ 	.byte	0x00, 0xf0, 0x11, 0x00


	//----- nvinfo : EIATTR_KPARAM_INFO
	.align		4
.L_659:
        /*0018*/ 	.byte	0x04, 0x17
        /*001a*/ 	.short	(.L_661 - .L_660)
.L_660:
        /*001c*/ 	.word	0x00000000
        /*0020*/ 	.short	0x0004
        /*0022*/ 	.short	0x001c
        /*0024*/ 	.byte	0x00, 0xf0, 0x11, 0x00


	//----- nvinfo : EIATTR_KPARAM_INFO
	.align		4
.L_661:
        /*0028*/ 	.byte	0x04, 0x17
        /*002a*/ 	.short	(.L_663 - .L_662)
.L_662:
        /*002c*/ 	.word	0x00000000
        /*0030*/ 	.short	0x0003
        /*0032*/ 	.short	0x0018
        /*0034*/ 	.byte	0x00, 0xf0, 0x11, 0x00


	//----- nvinfo : EIATTR_KPARAM_INFO
	.align		4
.L_663:
        /*0038*/ 	.byte	0x04, 0x17
        /*003a*/ 	.short	(.L_665 - .L_664)
.L_664:
        /*003c*/ 	.word	0x00000000
        /*0040*/ 	.short	0x0002
        /*0042*/ 	.short	0x0010
        /*0044*/ 	.byte	0x00, 0xf5, 0x21, 0x00


	//----- nvinfo : EIATTR_KPARAM_INFO
	.align		4
.L_665:
        /*0048*/ 	.byte	0x04, 0x17
        /*004a*/ 	.short	(.L_667 - .L_666)
.L_666:
        /*004c*/ 	.word	0x00000000
        /*0050*/ 	.short	0x0001
        /*0052*/ 	.short	0x0008
        /*0054*/ 	.byte	0x00, 0xf5, 0x21, 0x00


	//----- nvinfo : EIATTR_KPARAM_INFO
	.align		4
.L_667:
        /*0058*/ 	.byte	0x04, 0x17
        /*005a*/ 	.short	(.L_669 - .L_668)
.L_668:
        /*005c*/ 	.word	0x00000000
        /*0060*/ 	.short	0x0000
        /*0062*/ 	.short	0x0000
        /*0064*/ 	.byte	0x00, 0xf5, 0x21, 0x00


	//----- nvinfo : EIATTR_SPARSE_MMA_MASK
	.align		4
.L_669:
        /*0068*/ 	.byte	0x03, 0x50
        /*006a*/ 	.short	0x0000


	//----- nvinfo : EIATTR_MAXREG_COUNT
	.align		4
        /*006c*/ 	.byte	0x03, 0x1b
        /*006e*/ 	.short	0x00ff


	//----- nvinfo : EIATTR_MERCURY_ISA_VERSION
	.align		4
        /*0070*/ 	.byte	0x03, 0x5f
        /*0072*/ 	.short	0x0101


	//----- nvinfo : EIATTR_VRC_CTA_INIT_COUNT
	.align		4
        /*0074*/ 	.byte	0x02, 0x4a
	.zero		1
	.zero		1


	//----- nvinfo : EIATTR_EXIT_INSTR_OFFSETS
	.align		4
        /*0078*/ 	.byte	0x04, 0x1c
        /*007a*/ 	.short	(.L_671 - .L_670)


	//   ....[0]....
.L_670:
        /*007c*/ 	.word	0x00000050


	//   ....[1]....
        /*0080*/ 	.word	0x000005f0


	//   ....[2]....
        /*0084*/ 	.word	0x00000750


	//----- nvinfo : EIATTR_CBANK_PARAM_SIZE
	.align		4
.L_671:
        /*0088*/ 	.byte	0x03, 0x19
        /*008a*/ 	.short	0x0024


	//----- nvinfo : EIATTR_PARAM_CBANK
	.align		4
        /*008c*/ 	.byte	0x04, 0x0a
        /*008e*/ 	.short	(.L_673 - .L_672)
	.align		4
.L_672:
        /*0090*/ 	.word	index@(.nv.constant0._Z11cuda_cal_g1PfS_S_iii)
        /*0094*/ 	.short	0x0380
        /*0096*/ 	.short	0x0024


	//----- nvinfo : EIATTR_SW_WAR
	.align		4
.L_673:
        /*0098*/ 	.byte	0x04, 0x36
        /*009a*/ 	.short	(.L_675 - .L_674)
.L_674:
        /*009c*/ 	.word	0x00000008
.L_675:


//--------------------- .nv.info._Z8cuda_sumPfS_iii --------------------------
	.section	.nv.info._Z8cuda_sumPfS_iii,"",@"SHT_CUDA_INFO"
	.sectionflags	@""
	.align	4


	//----- nvinfo : EIATTR_CUDA_API_VERSION
	.align		4
        /*0000*/ 	.byte	0x04, 0x37
        /*0002*/ 	.short	(.L_677 - .L_676)
.L_676:
        /*0004*/ 	.word	0x00000082


	//----- nvinfo : EIATTR_KPARAM_INFO
	.align		4
.L_677:
        /*0008*/ 	.byte	0x04, 0x17
        /*000a*/ 	.short	(.L_679 - .L_678)
.L_678:
        /*000c*/ 	.word	0x00000000
        /*0010*/ 	.short	0x0004
        /*0012*/ 	.short	0x0018
        /*0014*/ 	.byte	0x00, 0xf0, 0x11, 0x00


	//----- nvinfo : EIATTR_KPARAM_INFO
	.align		4
.L_679:
        /*0018*/ 	.byte	0x04, 0x17
        /*001a*/ 	.short	(.L_681 - .L_680)
.L_680:
        /*001c*/ 	.word	0x00000000
        /*0020*/ 	.short	0x0003
        /*0022*/ 	.short	0x0014
        /*0024*/ 	.byte	0x00, 0xf0, 0x11, 0x00


	//----- nvinfo : EIATTR_KPARAM_INFO
	.align		4
.L_681:
        /*0028*/ 	.byte	0x04, 0x17
        /*002a*/ 	.short	(.L_683 - .L_682)
.L_682:
        /*002c*/ 	.word	0x00000000
        /*0030*/ 	.short	0x0002
        /*0032*/ 	.short	0x0010
        /*0034*/ 	.byte	0x00, 0xf0, 0x11, 0x00


	//----- nvinfo : EIATTR_KPARAM_INFO
	.align		4
.L_683:
        /*0038*/ 	.byte	0x04, 0x17
        /*003a*/ 	.short	(.L_685 - .L_684)
.L_684:
        /*003c*/ 	.word	0x00000000
        /*0040*/ 	.short	0x0001
        /*0042*/ 	.short	0x0008
        /*0044*/ 	.byte	0x00, 0xf5, 0x21, 0x00


	//----- nvinfo : EIATTR_KPARAM_INFO
	.align		4
.L_685:
        /*0048*/ 	.byte	0x04, 0x17
        /*004a*/ 	.short	(.L_687 - .L_686)
.L_686:
        /*004c*/ 	.word	0x00000000
        /*0050*/ 	.short	0x0000
        /*0052*/ 	.short	0x0000
        /*0054*/ 	.byte	0x00, 0xf5, 0x21, 0x00


	//----- nvinfo : EIATTR_SPARSE_MMA_MASK
	.align		4
.L_687:
        /*0058*/ 	.byte	0x03, 0x50
        /*005a*/ 	.short	0x0000


	//----- nvinfo : EIATTR_MAXREG_COUNT
	.align		4
        /*005c*/ 	.byte	0x03, 0x1b
        /*005e*/ 	.short	0x00ff


	//----- nvinfo : EIATTR_MERCURY_ISA_VERSION
	.align		4
        /*0060*/ 	.byte	0x03, 0x5f
        /*0062*/ 	.short	0x0101


	//----- nvinfo : EIATTR_VRC_CTA_INIT_COUNT
	.align		4
        /*0064*/ 	.byte	0x02, 0x4a
	.zero		1
	.zero		1


	//----- nvinfo : EIATTR_EXIT_INSTR_OFFSETS
	.align		4
        /*0068*/ 	.byte	0x04, 0x1c
        /*006a*/ 	.short	(.L_689 - .L_688)


	//   ....[0]....
.L_688:
        /*006c*/ 	.word	0x00000050


	//   ....[1]....
        /*0070*/ 	.word	0x00001550


	//   ....[2]....
        /*0074*/ 	.word	0x00001680


	//----- nvinfo : EIATTR_CBANK_PARAM_SIZE
	.align		4
.L_689:
        /*0078*/ 	.byte	0x03, 0x19
        /*007a*/ 	.short	0x001c


	//----- nvinfo : EIATTR_PARAM_CBANK
	.align		4
        /*007c*/ 	.byte	0x04, 0x0a
        /*007e*/ 	.short	(.L_691 - .L_690)
	.align		4
.L_690:
        /*0080*/ 	.word	index@(.nv.constant0._Z8cuda_sumPfS_iii)
        /*0084*/ 	.short	0x0380
        /*0086*/ 	.short	0x001c


	//----- nvinfo : EIATTR_SW_WAR
	.align		4
.L_691:
        /*0088*/ 	.byte	0x04, 0x36
        /*008a*/ 	.short	(.L_693 - .L_692)
.L_692:
        /*008c*/ 	.word	0x00000008
.L_693:


//--------------------- .nv.info._Z10cuda_illumPfS_iii --------------------------
	.section	.nv.info._Z10cuda_illumPfS_iii,"",@"SHT_CUDA_INFO"
	.sectionflags	@""
	.align	4


	//----- nvinfo : EIATTR_CUDA_API_VERSION
	.align		4
        /*0000*/ 	.byte	0x04, 0x37
        /*0002*/ 	.short	(.L_695 - .L_694)
.L_694:
        /*0004*/ 	.word	0x00000082


	//----- nvinfo : EIATTR_KPARAM_INFO
	.align		4
.L_695:
        /*0008*/ 	.byte	0x04, 0x17
        /*000a*/ 	.short	(.L_697 - .L_696)
.L_696:
        /*000c*/ 	.word	0x00000000
        /*0010*/ 	.short	0x0004
        /*0012*/ 	.short	0x0018
        /*0014*/ 	.byte	0x00, 0xf0, 0x11, 0x00


	//----- nvinfo : EIATTR_KPARAM_INFO
	.align		4
.L_697:
        /*0018*/ 	.byte	0x04, 0x17
        /*001a*/ 	.short	(.L_699 - .L_698)
.L_698:
        /*001c*/ 	.word	0x00000000
        /*0020*/ 	.short	0x0003
        /*0022*/ 	.short	0x0014
        /*0024*/ 	.byte	0x00, 0xf0, 0x11, 0x00


	//----- nvinfo : EIATTR_KPARAM_INFO
	.align		4
.L_699:
        /*0028*/ 	.byte	0x04, 0x17
        /*002a*/ 	.short	(.L_701 - .L_700)
.L_700:
        /*002c*/ 	.word	0x00000000
        /*0030*/ 	.short	0x0002
        /*0032*/ 	.short	0x0010
        /*0034*/ 	.byte	0x00, 0xf0, 0x11, 0x00


	//----- nvinfo : EIATTR_KPARAM_INFO
	.align		4
.L_701:
        /*0038*/ 	.byte	0x04, 0x17
        /*003a*/ 	.short	(.L_703 - .L_702)
.L_702:
        /*003c*/ 	.word	0x00000000
        /*0040*/ 	.short	0x0001
        /*0042*/ 	.short	0x0008
        /*0044*/ 	.byte	0x00, 0xf5, 0x21, 0x00


	//----- nvinfo : EIATTR_KPARAM_INFO
	.align		4
.L_703:
        /*0048*/ 	.byte	0x04, 0x17
        /*004a*/ 	.short	(.L_705 - .L_704)
.L_704:
        /*004c*/ 	.word	0x00000000
        /*0050*/ 	.short	0x0000
        /*0052*/ 	.short	0x0000
        /*0054*/ 	.byte	0x00, 0xf5, 0x21, 0x00


	//----- nvinfo : EIATTR_SPARSE_MMA_MASK
	.align		4
.L_705:
        /*0058*/ 	.byte	0x03, 0x50
        /*005a*/ 	.short	0x0000


	//----- nvinfo : EIATTR_MAXREG_COUNT
	.align		4
        /*005c*/ 	.byte	0x03, 0x1b
        /*005e*/ 	.short	0x00ff


	//----- nvinfo : EIATTR_MERCURY_ISA_VERSION
	.align		4
        /*0060*/ 	.byte	0x03, 0x5f
        /*0062*/ 	.short	0x0101


	//----- nvinfo : EIATTR_VRC_CTA_INIT_COUNT
	.align		4
        /*0064*/ 	.byte	0x02, 0x4a
	.zero		1
	.zero		1


	//----- nvinfo : EIATTR_EXIT_INSTR_OFFSETS
	.align		4
        /*0068*/ 	.byte	0x04, 0x1c
        /*006a*/ 	.short	(.L_707 - .L_706)


	//   ....[0]....
.L_706:
        /*006c*/ 	.word	0x00000050


	//   ....[1]....
        /*0070*/ 	.word	0x00000910


	//   ....[2]....
        /*0074*/ 	.word	0x00000b50


	//----- nvinfo : EIATTR_CRS_STACK_SIZE
	.align		4
.L_707:
        /*0078*/ 	.byte	0x04, 0x1e
        /*007a*/ 	.short	(.L_709 - .L_708)
.L_708:
        /*007c*/ 	.word	0x00000000


	//----- nvinfo : EIATTR_CBANK_PARAM_SIZE
	.align		4
.L_709:
        /*0080*/ 	.byte	0x03, 0x19
        /*0082*/ 	.short	0x001c


	//----- nvinfo : EIATTR_PARAM_CBANK
	.align		4
        /*0084*/ 	.byte	0x04, 0x0a
        /*0086*/ 	.short	(.L_711 - .L_710)
	.align		4
.L_710:
        /*0088*/ 	.word	index@(.nv.constant0._Z10cuda_illumPfS_iii)
        /*008c*/ 	.short	0x0380
        /*008e*/ 	.short	0x001c


	//----- nvinfo : EIATTR_SW_WAR
	.align		4
.L_711:
        /*0090*/ 	.byte	0x04, 0x36
        /*0092*/ 	.short	(.L_713 - .L_712)
.L_712:
        /*0094*/ 	.word	0x00000008
.L_713:


//--------------------- .nv.info._Z14cuda_cal_illumPfS_iii --------------------------
	.section	.nv.info._Z14cuda_cal_illumPfS_iii,"",@"SHT_CUDA_INFO"
	.sectionflags	@""
	.align	4


	//----- nvinfo : EIATTR_CUDA_API_VERSION
	.align		4
        /*0000*/ 	.byte	0x04, 0x37
        /*0002*/ 	.short	(.L_715 - .L_714)
.L_714:
        /*0004*/ 	.word	0x00000082


	//----- nvinfo : EIATTR_KPARAM_INFO
	.align		4
.L_715:
        /*0008*/ 	.byte	0x04, 0x17
        /*000a*/ 	.short	(.L_717 - .L_716)
.L_716:
        /*000c*/ 	.word	0x00000000
        /*0010*/ 	.short	0x0004
        /*0012*/ 	.short	0x0018
        /*0014*/ 	.byte	0x00, 0xf0, 0x11, 0x00


	//----- nvinfo : EIATTR_KPARAM_INFO
	.align		4
.L_717:
        /*0018*/ 	.byte	0x04, 0x17
        /*001a*/ 	.short	(.L_719 - .L_718)
.L_718:
        /*001c*/ 	.word	0x00000000
        /*0020*/ 	.short	0x0003
        /*0022*/ 	.short	0x0014
        /*0024*/ 	.byte	0x00, 0xf0, 0x11, 0x00


	//----- nvinfo : EIATTR_KPARAM_INFO
	.align		4
.L_719:
        /*0028*/ 	.byte	0x04, 0x17
        /*002a*/ 	.short	(.L_721 - .L_720)
.L_720:
        /*002c*/ 	.word	0x00000000
        /*0030*/ 	.short	0x0002
        /*0032*/ 	.short	0x0010
        /*0034*/ 	.byte	0x00, 0xf0, 0x11, 0x00


	//----- nvinfo : EIATTR_KPARAM_INFO
	.align		4
.L_721:
        /*0038*/ 	.byte	0x04, 0x17
        /*003a*/ 	.short	(.L_723 - .L_722)
.L_722:
        /*003c*/ 	.word	0x00000000
        /*0040*/ 	.short	0x0001
        /*0042*/ 	.short	0x0008
        /*0044*/ 	.byte	0x00, 0xf5, 0x21, 0x00


	//----- nvinfo : EIATTR_KPARAM_INFO
	.align		4
.L_723:
        /*0048*/ 	.byte	0x04, 0x17
        /*004a*/ 	.short	(.L_725 - .L_724)
.L_724:
        /*004c*/ 	.word	0x00000000
        /*0050*/ 	.short	0x0000
        /*0052*/ 	.short	0x0000
        /*0054*/ 	.byte	0x00, 0xf5, 0x21, 0x00


	//----- nvinfo : EIATTR_SPARSE_MMA_MASK
	.align		4
.L_725:
        /*0058*/ 	.byte	0x03, 0x50
        /*005a*/ 	.short	0x0000


	//----- nvinfo : EIATTR_MAXREG_COUNT
	.align		4
        /*005c*/ 	.byte	0x03, 0x1b
        /*005e*/ 	.short	0x00ff


	//----- nvinfo : EIATTR_MERCURY_ISA_VERSION
	.align		4
        /*0060*/ 	.byte	0x03, 0x5f
        /*0062*/ 	.short	0x0101


	//----- nvinfo : EIATTR_VRC_CTA_INIT_COUNT
	.align		4
        /*0064*/ 	.byte	0x02, 0x4a
	.zero		1
	.zero		1


	//----- nvinfo : EIATTR_EXIT_INSTR_OFFSETS
	.align		4
        /*0068*/ 	.byte	0x04, 0x1c
        /*006a*/ 	.short	(.L_727 - .L_726)


	//   ....[0]....
.L_726:
        /*006c*/ 	.word	0x00000050


	//   ....[1]....
        /*0070*/ 	.word	0x00001550


	//   ....[2]....
        /*0074*/ 	.word	0x00001680


	//----- nvinfo : EIATTR_CBANK_PARAM_SIZE
	.align		4
.L_727:
        /*0078*/ 	.byte	0x03, 0x19
        /*007a*/ 	.short	0x001c


	//----- nvinfo : EIATTR_PARAM_CBANK
	.align		4
        /*007c*/ 	.byte	0x04, 0x0a
        /*007e*/ 	.short	(.L_729 - .L_728)
	.align		4
.L_728:
        /*0080*/ 	.word	index@(.nv.constant0._Z14cuda_cal_illumPfS_iii)
        /*0084*/ 	.short	0x0380
        /*0086*/ 	.short	0x001c


	//----- nvinfo : EIATTR_SW_WAR
	.align		4
.L_729:
        /*0088*/ 	.byte	0x04, 0x36
        /*008a*/ 	.short	(.L_731 - .L_730)
.L_730:
        /*008c*/ 	.word	0x00000008
.L_731:


//--------------------- .nv.info._Z11cuda_recordPfS_Piiiib --------------------------
	.section	.nv.info._Z11cuda_recordPfS_Piiiib,"",@"SHT_CUDA_INFO"
	.sectionflags	@""
	.align	4


	//----- nvinfo : EIATTR_CUDA_API_VERSION
	.align		4
        /*0000*/ 	.byte	0x04, 0x37
        /*0002*/ 	.short	(.L_733 - .L_732)
.L_732:
        /*0004*/ 	.word	0x00000082


	//----- nvinfo : EIATTR_KPARAM_INFO
	.align		4
.L_733:
        /*0008*/ 	.byte	0x04, 0x17
        /*000a*/ 	.short	(.L_735 - .L_734)
.L_734:
        /*000c*/ 	.word	0x00000000
        /*0010*/ 	.short	0x0006
        /*0012*/ 	.short	0x0024
        /*0014*/ 	.byte	0x00, 0xf0, 0x05, 0x00


	//----- nvinfo : EIATTR_KPARAM_INFO
	.align		4
.L_735:
        /*0018*/ 	.byte	0x04, 0x17
        /*001a*/ 	.short	(.L_737 - .L_736)
.L_736:
        /*001c*/ 	.word	0x00000000
        /*0020*/ 	.short	0x0005
        /*0022*/ 	.short	0x0020
        /*0024*/ 	.byte	0x00, 0xf0, 0x11, 0x00


	//----- nvinfo : EIATTR_KPARAM_INFO
	.align		4
.L_737:
        /*0028*/ 	.byte	0x04, 0x17
        /*002a*/ 	.short	(.L_739 - .L_738)
.L_738:
        /*002c*/ 	.word	0x00000000
        /*0030*/ 	.short	0x0004
        /*0032*/ 	.short	0x001c
        /*0034*/ 	.byte	0x00, 0xf0, 0x11, 0x00


	//----- nvinfo : EIATTR_KPARAM_INFO
	.align		4
.L_739:
        /*0038*/ 	.byte	0x04, 0x17
        /*003a*/ 	.short	(.L_741 - .L_740)
.L_740:
        /*003c*/ 	.word	0x00000000
        /*0040*/ 	.short	0x0003
        /*0042*/ 	.short	0x0018
        /*0044*/ 	.byte	0x00, 0xf0, 0x11, 0x00


	//----- nvinfo : EIATTR_KPARAM_INFO
	.align		4
.L_741:
        /*0048*/ 	.byte	0x04, 0x17
        /*004a*/ 	.short	(.L_743 - .L_742)
.L_742:
        /*004c*/ 	.word	0x00000000
        /*0050*/ 	.short	0x0002
        /*0052*/ 	.short	0x0010
        /*0054*/ 	.byte	0x00, 0xf5, 0x21, 0x00


	//----- nvinfo : EIATTR_KPARAM_INFO
	.align		4
.L_743:
        /*0058*/ 	.byte	0x04, 0x17
        /*005a*/ 	.short	(.L_745 - .L_744)
.L_744:
        /*005c*/ 	.word	0x00000000
        /*0060*/ 	.short	0x0001
        /*0062*/ 	.short	0x0008
        /*0064*/ 	.byte	0x00, 0xf5, 0x21, 0x00


	//----- nvinfo : EIATTR_KPARAM_INFO
	.align		4
.L_745:
        /*0068*/ 	.byte	0x04, 0x17
        /*006a*/ 	.short	(.L_747 - .L_746)
.L_746:
        /*006c*/ 	.word	0x00000000
        /*0070*/ 	.short	0x0000
        /*0072*/ 	.short	0x0000
        /*0074*/ 	.byte	0x00, 0xf5, 0x21, 0x00


	//----- nvinfo : EIATTR_SPARSE_MMA_MASK
	.align		4
.L_747:
        /*0078*/ 	.byte	0x03, 0x50
        /*007a*/ 	.short	0x0000


	//----- nvinfo : EIATTR_MAXREG_COUNT
	.align		4
        /*007c*/ 	.byte	0x03, 0x1b
        /*007e*/ 	.short	0x00ff


	//----- nvinfo : EIATTR_MERCURY_ISA_VERSION
	.align		4
        /*0080*/ 	.byte	0x03, 0x5f
        /*0082*/ 	.short	0x0101


	//----- nvinfo : EIATTR_VRC_CTA_INIT_COUNT
	.align		4
        /*0084*/ 	.byte	0x02, 0x4a
	.zero		1
	.zero		1


	//----- nvinfo : EIATTR_EXIT_INSTR_OFFSETS
	.align		4
        /*0088*/ 	.byte	0x04, 0x1c
        /*008a*/ 	.short	(.L_749 - .L_748)


	//   ....[0]....
.L_748:
        /*008c*/ 	.word	0x00000070


	//   ....[1]....
        /*0090*/ 	.word	0x00000190


	//   ....[2]....
        /*0094*/ 	.word	0x00000260


	//----- nvinfo : EIATTR_CBANK_PARAM_SIZE
	.align		4
.L_749:
        /*0098*/ 	.byte	0x03, 0x19
        /*009a*/ 	.short	0x0025


	//----- nvinfo : EIATTR_PARAM_CBANK
	.align		4
        /*009c*/ 	.byte	0x04, 0x0a
        /*009e*/ 	.short	(.L_751 - .L_750)
	.align		4
.L_750:
        /*00a0*/ 	.word	index@(.nv.constant0._Z11cuda_recordPfS_Piiiib)
        /*00a4*/ 	.short	0x0380
        /*00a6*/ 	.short	0x0025


	//----- nvinfo : EIATTR_SW_WAR
	.align		4
.L_751:
        /*00a8*/ 	.byte	0x04, 0x36
        /*00aa*/ 	.short	(.L_753 - .L_752)
.L_752:
        /*00ac*/ 	.word	0x00000008
.L_753:


//--------------------- .nv.info._Z15cuda_add_sourcebPfS_Pii --------------------------
	.section	.nv.info._Z15cuda_add_sourcebPfS_Pii,"",@"SHT_CUDA_INFO"
	.sectionflags	@""
	.align	4


	//----- nvinfo : EIATTR_CUDA_API_VERSION
	.align		4
        /*0000*/ 	.byte	0x04, 0x37
        /*0002*/ 	.short	(.L_755 - .L_754)
.L_754:
        /*0004*/ 	.word	0x00000082


	//----- nvinfo : EIATTR_KPARAM_INFO
	.align		4
.L_755:
        /*0008*/ 	.byte	0x04, 0x17
        /*000a*/ 	.short	(.L_757 - .L_756)
.L_756:
        /*000c*/ 	.word	0x00000000
        /*0010*/ 	.short	0x0004
        /*0012*/ 	.short	0x0020
        /*0014*/ 	.byte	0x00, 0xf0, 0x11, 0x00


	//----- nvinfo : EIATTR_KPARAM_INFO
	.align		4
.L_757:
        /*0018*/ 	.byte	0x04, 0x17
        /*001a*/ 	.short	(.L_759 - .L_758)
.L_758:
        /*001c*/ 	.word	0x00000000
        /*0020*/ 	.short	0x0003
        /*0022*/ 	.short	0x0018
        /*0024*/ 	.byte	0x00, 0xf5, 0x21, 0x00


	//----- nvinfo : EIATTR_KPARAM_INFO
	.align		4
.L_759:
        /*0028*/ 	.byte	0x04, 0x17
        /*002a*/ 	.short	(.L_761 - .L_760)
.L_760:
        /*002c*/ 	.word	0x00000000
        /*0030*/ 	.short	0x0002
        /*0032*/ 	.short	0x0010
        /*0034*/ 	.byte	0x00, 0xf5, 0x21, 0x00


	//----- nvinfo : EIATTR_KPARAM_INFO
	.align		4
.L_761:
        /*0038*/ 	.byte	0x04, 0x17
        /*003a*/ 	.short	(.L_763 - .L_762)
.L_762:
        /*003c*/ 	.word	0x00000000
        /*0040*/ 	.short	0x0001
        /*0042*/ 	.short	0x0008
        /*0044*/ 	.byte	0x00, 0xf5, 0x21, 0x00


	//----- nvinfo : EIATTR_KPARAM_INFO
	.align		4
.L_763:
        /*0048*/ 	.byte	0x04, 0x17
        /*004a*/ 	.short	(.L_765 - .L_764)
.L_764:
        /*004c*/ 	.word	0x00000000
        /*0050*/ 	.short	0x0000
        /*0052*/ 	.short	0x0000
        /*0054*/ 	.byte	0x00, 0xf0, 0x05, 0x00


	//----- nvinfo : EIATTR_SPARSE_MMA_MASK
	.align		4
.L_765:
        /*0058*/ 	.byte	0x03, 0x50
        /*005a*/ 	.short	0x0000


	//----- nvinfo : EIATTR_MAXREG_COUNT
	.align		4
        /*005c*/ 	.byte	0x03, 0x1b
        /*005e*/ 	.short	0x00ff


	//----- nvinfo : EIATTR_MERCURY_ISA_VERSION
	.align		4
        /*0060*/ 	.byte	0x03, 0x5f
        /*0062*/ 	.short	0x0101


	//----- nvinfo : EIATTR_VRC_CTA_INIT_COUNT
	.align		4
        /*0064*/ 	.byte	0x02, 0x4a
	.zero		1
	.zero		1


	//----- nvinfo : EIATTR_EXIT_INSTR_OFFSETS
	.align		4
        /*0068*/ 	.byte	0x04, 0x1c
        /*006a*/ 	.short	(.L_767 - .L_766)


	//   ....[0]....
.L_766:
        /*006c*/ 	.word	0x00000070


	//   ....[1]....
        /*0070*/ 	.word	0x00000180


	//   ....[2]....
        /*0074*/ 	.word	0x00000240


	//----- nvinfo : EIATTR_CBANK_PARAM_SIZE
	.align		4
.L_767:
        /*0078*/ 	.byte	0x03, 0x19
        /*007a*/ 	.short	0x0024


	//----- nvinfo : EIATTR_PARAM_CBANK
	.align		4
        /*007c*/ 	.byte	0x04, 0x0a
        /*007e*/ 	.short	(.L_769 - .L_768)
	.align		4
.L_768:
        /*0080*/ 	.word	index@(.nv.constant0._Z15cuda_add_sourcebPfS_Pii)
        /*0084*/ 	.short	0x0380
        /*0086*/ 	.short	0x0024


	//----- nvinfo : EIATTR_SW_WAR
	.align		4
.L_769:
        /*0088*/ 	.byte	0x04, 0x36
        /*008a*/ 	.short	(.L_771 - .L_770)
.L_770:
        /*008c*/ 	.word	0x00000008
.L_771:


//--------------------- .nv.info._Z14cuda_step_fd3dPfS_S_fffiiifS_b --------------------------
	.section	.nv.info._Z14cuda_step_fd3dPfS_S_fffiiifS_b,"",@"SHT_CUDA_INFO"
	.sectionflags	@""
	.align	4


	//----- nvinfo : EIATTR_CUDA_API_VERSION
	.align		4
        /*0000*/ 	.byte	0x04, 0x37
        /*0002*/ 	.short	(.L_773 - .L_772)
.L_772:
        /*0004*/ 	.word	0x00000082


	//----- nvinfo : EIATTR_KPARAM_INFO
	.align		4
.L_773:
        /*0008*/ 	.byte	0x04, 0x17
        /*000a*/ 	.short	(.L_775 - .L_774)
.L_774:
        /*000c*/ 	.word	0x00000000
        /*0010*/ 	.short	0x000b
        /*0012*/ 	.short	0x0040
        /*0014*/ 	.byte	0x00, 0xf0, 0x05, 0x00


	//----- nvinfo : EIATTR_KPARAM_INFO
	.align		4
.L_775:
        /*0018*/ 	.byte	0x04, 0x17
        /*001a*/ 	.short	(.L_777 - .L_776)
.L_776:
        /*001c*/ 	.word	0x00000000
        /*0020*/ 	.short	0x000a
        /*0022*/ 	.short	0x0038
        /*0024*/ 	.byte	0x00, 0xf5, 0x21, 0x00


	//----- nvinfo : EIATTR_KPARAM_INFO
	.align		4
.L_777:
        /*0028*/ 	.byte	0x04, 0x17
        /*002a*/ 	.short	(.L_779 - .L_778)
.L_778:
        /*002c*/ 	.word	0x00000000
        /*0030*/ 	.short	0x0009
        /*0032*/ 	.short	0x0030
        /*0034*/ 	.byte	0x00, 0xf0, 0x11, 0x00


	//----- nvinfo : EIATTR_KPARAM_INFO
	.align		4
.L_779:
        /*0038*/ 	.byte	0x04, 0x17
        /*003a*/ 	.short	(.L_781 - .L_780)
.L_780:
        /*003c*/ 	.word	0x00000000
        /*0040*/ 	.short	0x0008
        /*0042*/ 	.short	0x002c
        /*0044*/ 	.byte	0x00, 0xf0, 0x11, 0x00


	//----- nvinfo : EIATTR_KPARAM_INFO
	.align		4
.L_781:
        /*0048*/ 	.byte	0x04, 0x17
        /*004a*/ 	.short	(.L_783 - .L_782)
.L_782:
        /*004c*/ 	.word	0x00000000
        /*0050*/ 	.short	0x0007
        /*0052*/ 	.short	0x0028
        /*0054*/ 	.byte	0x00, 0xf0, 0x11, 0x00


	//----- nvinfo : EIATTR_KPARAM_INFO
	.align		4
.L_783:
        /*0058*/ 	.byte	0x04, 0x17
        /*005a*/ 	.short	(.L_785 - .L_784)
.L_784:
        /*005c*/ 	.word	0x00000000
        /*0060*/ 	.short	0x0006
        /*0062*/ 	.short	0x0024
        /*0064*/ 	.byte	0x00, 0xf0, 0x11, 0x00


	//----- nvinfo : EIATTR_KPARAM_INFO
	.align		4
.L_785:
        /*0068*/ 	.byte	0x04, 0x17
        /*006a*/ 	.short	(.L_787 - .L_786)
.L_786:
        /*006c*/ 	.word	0x00000000
        /*0070*/ 	.short	0x0005
        /*0072*/ 	.short	0x0020
        /*0074*/ 	.byte	0x00, 0xf0, 0x11, 0x00


	//----- nvinfo : EIATTR_KPARAM_INFO
	.align		4
.L_787:
        /*0078*/ 	.byte	0x04, 0x17
        /*007a*/ 	.short	(.L_789 - .L_788)
.L_788:
        /*007c*/ 	.word	0x00000000
        /*0080*/ 	.short	0x0004
        /*0082*/ 	.short	0x001c
        /*0084*/ 	.byte	0x00, 0xf0, 0x11, 0x00


	//----- nvinfo : EIATTR_KPARAM_INFO
	.align		4
.L_789:
        /*0088*/ 	.byte	0x04, 0x17
        /*008a*/ 	.short	(.L_791 - .L_790)
.L_790:
        /*008c*/ 	.word	0x00000000
        /*0090*/ 	.short	0x0003
        /*0092*/ 	.short	0x0018
        /*0094*/ 	.byte	0x00, 0xf0, 0x11, 0x00


	//----- nvinfo : EIATTR_KPARAM_INFO
	.align		4
.L_791:
        /*0098*/ 	.byte	0x04, 0x17
        /*009a*/ 	.short	(.L_793 - .L_792)
.L_792:
        /*009c*/ 	.word	0x00000000
        /*00a0*/ 	.short	0x0002
        /*00a2*/ 	.short	0x0010
        /*00a4*/ 	.byte	0x00, 0xf5, 0x21, 0x00


	//----- nvinfo : EIATTR_KPARAM_INFO
	.align		4
.L_793:
        /*00a8*/ 	.byte	0x04, 0x17
        /*00aa*/ 	.short	(.L_795 - .L_794)
.L_794:
        /*00ac*/ 	.word	0x00000000
        /*00b0*/ 	.short	0x0001
        /*00b2*/ 	.short	0x0008
        /*00b4*/ 	.byte	0x00, 0xf5, 0x21, 0x00


	//----- nvinfo : EIATTR_KPARAM_INFO
	.align		4
.L_795:
        /*00b8*/ 	.byte	0x04, 0x17
        /*00ba*/ 	.short	(.L_797 - .L_796)
.L_796:
        /*00bc*/ 	.word	0x00000000
        /*00c0*/ 	.short	0x0000
        /*00c2*/ 	.short	0x0000
        /*00c4*/ 	.byte	0x00, 0xf5, 0x21, 0x00


	//----- nvinfo : EIATTR_SPARSE_MMA_MASK
	.align		4
.L_797:
        /*00c8*/ 	.byte	0x03, 0x50
        /*00ca*/ 	.short	0x0000


	//----- nvinfo : EIATTR_MAXREG_COUNT
	.align		4
        /*00cc*/ 	.byte	0x03, 0x1b
        /*00ce*/ 	.short	0x00ff


	//----- nvinfo : EIATTR_NUM_BARRIERS
	.align		4
        /*00d0*/ 	.byte	0x02, 0x4c
        /*00d2*/ 	.byte	0x01
	.zero		1


	//----- nvinfo : EIATTR_MERCURY_ISA_VERSION
	.align		4
        /*00d4*/ 	.byte	0x03, 0x5f
        /*00d6*/ 	.short	0x0101


	//----- nvinfo : EIATTR_VRC_CTA_INIT_COUNT
	.align		4
        /*00d8*/ 	.byte	0x02, 0x4a
	.zero		1
	.zero		1


	//----- nvinfo : EIATTR_EXIT_INSTR_OFFSETS
	.align		4
        /*00dc*/ 	.byte	0x04, 0x1c
        /*00de*/ 	.short	(.L_799 - .L_798)


	//   ....[0]....
.L_798:
        /*00e0*/ 	.word	0x00000380


	//   ....[1]....
        /*00e4*/ 	.word	0x00000df0


	//----- nvinfo : EIATTR_CRS_STACK_SIZE
	.align		4
.L_799:
        /*00e8*/ 	.byte	0x04, 0x1e
        /*00ea*/ 	.short	(.L_801 - .L_800)
.L_800:
        /*00ec*/ 	.word	0x00000000


	//----- nvinfo : EIATTR_CBANK_PARAM_SIZE
	.align		4
.L_801:
        /*00f0*/ 	.byte	0x03, 0x19
        /*00f2*/ 	.short	0x0041


	//----- nvinfo : EIATTR_PARAM_CBANK
	.align		4
        /*00f4*/ 	.byte	0x04, 0x0a
        /*00f6*/ 	.short	(.L_803 - .L_802)
	.align		4
.L_802:
        /*00f8*/ 	.word	index@(.nv.constant0._Z14cuda_step_fd3dPfS_S_fffiiifS_b)
        /*00fc*/ 	.short	0x0380
        /*00fe*/ 	.short	0x0041


	//----- nvinfo : EIATTR_SW_WAR
	.align		4
.L_803:
        /*0100*/ 	.byte	0x04, 0x36
        /*0102*/ 	.short	(.L_805 - .L_804)
.L_804:
        /*0104*/ 	.word	0x00000008
.L_805:


//--------------------- .nv.callgraph             --------------------------
	.section	.nv.callgraph,"",@"SHT_CUDA_CALLGRAPH"
	.align	4
	.sectionentsize	8
	.align		4
        /*0000*/ 	.word	0x00000000
	.align		4
        /*0004*/ 	.word	0xffffffff
	.align		4
        /*0008*/ 	.word	0x00000000
	.align		4
        /*000c*/ 	.word	0xfffffffe
	.align		4
        /*0010*/ 	.word	0x00000000
	.align		4
        /*0014*/ 	.word	0xfffffffd
	.align		4
        /*0018*/ 	.word	0x00000000
	.align		4
        /*001c*/ 	.word	0xfffffffc


//--------------------- .nv.constant4             --------------------------
	.section	.nv.constant4,"a",@progbits
	.align	8
	.align		8
.nv.constant4:
        /*0000*/ 	.dword	s
	.align		8
        /*0008*/ 	.dword	t
	.align		8
        /*0010*/ 	.dword	r


//--------------------- .nv.constant3             --------------------------
	.section	.nv.constant3,"a",@progbits
	.align	4
.nv.constant3:
	.type		stencil,@object
	.size		stencil,(.L_3 - stencil)
stencil:
        /*0000*/ 	.byte	0xe4, 0x38, 0x36, 0xc0, 0xcd, 0xcc, 0xcc, 0x3f, 0xcd, 0xcc, 0x4c, 0xbe, 0x01, 0x0d, 0xd0, 0x3c
        /*0010*/ 	.byte	0xa1, 0x0e, 0xea, 0xba
.L_3:


//--------------------- .text._Z15cuda_update_velPfS_fiii --------------------------
	.section	.text._Z15cuda_update_velPfS_fiii,"ax",@progbits
	.align	128
        .global         _Z15cuda_update_velPfS_fiii
        .type           _Z15cuda_update_velPfS_fiii,@function
        .size           _Z15cuda_update_velPfS_fiii,(.L_x_411 - _Z15cuda_update_velPfS_fiii)
        .other          _Z15cuda_update_velPfS_fiii,@"STO_CUDA_ENTRY STV_DEFAULT"
_Z15cuda_update_velPfS_fiii:
.text._Z15cuda_update_velPfS_fiii:
[----:B------:R-:W-:Y:S08]  /*0000*/  LDC R1, c[0x0][0x37c] ;  /* 0x0000df00ff017b82 */ /* 0x000ff00000000800 */
[----:B------:R-:W0:Y:S01]  /*0010*/  LDC R6, c[0x0][0x398] ;  /* 0x0000e600ff067b82 */ /* 0x000e220000000800 */
[----:B------:R-:W1:Y:S07]  /*0020*/  LDCU UR5, c[0x0][0x364] ;  /* 0x00006c80ff0577ac */ /* 0x000e6e0008000800 */
[----:B------:R-:W1:Y:S01]  /*0030*/  S2UR UR4, SR_CTAID.Y ;  /* 0x00000000000479c3 */ /* 0x000e620000002600 */
[----:B0-----:R-:W-:Y:S01]  /*0040*/  ISETP.GE.AND P0, PT, R6, 0x1, PT ;  /* 0x000000010600780c */ /* 0x001fe20003f06270 */
[----:B-1----:R-:W-:-:S12]  /*0050*/  UIMAD UR4, UR4, UR5, URZ ;  /* 0x00000005040472a4 */ /* 0x002fd8000f8e02ff */
[----:B------:R-:W-:Y:S05]  /*0060*/  @!P0 EXIT ;  /* 0x000000000000894d */ /* 0x000fea0003800000 */
[----:B------:R-:W0:Y:S01]  /*0070*/  S2R R2, SR_TID.X ;  /* 0x0000000000027919 */ /* 0x000e220000002100 */
[----:B------:R-:W1:Y:S01]  /*0080*/  LDC R29, c[0x0][0x394] ;  /* 0x0000e500ff1d7b82 */ /* 0x000e620000000800 */
[----:B------:R-:W0:Y:S01]  /*0090*/  LDCU UR5, c[0x0][0x360] ;  /* 0x00006c00ff0577ac */ /* 0x000e220008000800 */
[C---:B------:R-:W-:Y:S01]  /*00a0*/  ISETP.GE.U32.AND P1, PT, R6.reuse, 0x8, PT ;  /* 0x000000080600780c */ /* 0x040fe20003f26070 */
[----:B------:R-:W0:Y:S01]  /*00b0*/  S2R R3, SR_CTAID.X ;  /* 0x0000000000037919 */ /* 0x000e220000002500 */
[----:B------:R-:W-:Y:S01]  /*00c0*/  LOP3.LUT R0, R6, 0x7, RZ, 0xc0, !PT ;  /* 0x0000000706007812 */ /* 0x000fe200078ec0ff */
[----:B------:R-:W2:Y:S01]  /*00d0*/  LDCU UR8, c[0x0][0x39c] ;  /* 0x00007380ff0877ac */ /* 0x000ea20008000800 */
[----:B------:R-:W3:Y:S02]  /*00e0*/  S2R R7, SR_TID.Y ;  /* 0x0000000000077919 */ /* 0x000ee40000002200 */
[----:B------:R-:W-:Y:S01]  /*00f0*/  ISETP.NE.AND P0, PT, R0, RZ, PT ;  /* 0x000000ff0000720c */ /* 0x000fe20003f05270 */
[----:B------:R-:W4:Y:S01]  /*0100*/  LDCU.64 UR6, c[0x0][0x358] ;  /* 0x00006b00ff0677ac */ /* 0x000f220008000a00 */
[----:B-1----:R-:W-:-:S04]  /*0110*/  IMAD R5, R6, R29, RZ ;  /* 0x0000001d06057224 */ /* 0x002fc800078e02ff */
[----:B--2---:R-:W-:Y:S02]  /*0120*/  IMAD R5, R5, UR8, RZ ;  /* 0x0000000805057c24 */ /* 0x004fe4000f8e02ff */
[----:B0-----:R-:W-:Y:S02]  /*0130*/  IMAD R2, R3, UR5, R2 ;  /* 0x0000000503027c24 */ /* 0x001fe4000f8e0202 */
[----:B------:R-:W-:Y:S01]  /*0140*/  HFMA2 R3, -RZ, RZ, 0, 0 ;  /* 0x00000000ff037431 */ /* 0x000fe200000001ff */
[----:B---3--:R-:W-:Y:S01]  /*0150*/  IADD3 R4, PT, PT, R7, UR4, RZ ;  /* 0x0000000407047c10 */ /* 0x008fe2000fffe0ff */
[----:B----4-:R-:W-:Y:S06]  /*0160*/  @!P1 BRA `(.L_x_0) ;  /* 0x0000000400d09947 */ /* 0x010fec0003800000 */
[----:B------:R-:W-:Y:S01]  /*0170*/  LOP3.LUT R3, R6, 0x7ffffff8, RZ, 0xc0, !PT ;  /* 0x7ffffff806037812 */ /* 0x000fe200078ec0ff */
[C-C-:B------:R-:W-:Y:S01]  /*0180*/  IMAD R11, R29.reuse, 0x3, R4.reuse ;  /* 0x000000031d0b7824 */ /* 0x140fe200078e0204 */
[C---:B------:R-:W-:Y:S01]  /*0190*/  IADD3 R7, PT, PT, R29.reuse, UR4, R7 ;  /* 0x000000041d077c10 */ /* 0x040fe2000fffe007 */
[C-C-:B------:R-:W-:Y:S01]  /*01a0*/  IMAD R15, R29.reuse, 0x5, R4.reuse ;  /* 0x000000051d0f7824 */ /* 0x140fe200078e0204 */
[CC--:B------:R-:W-:Y:S01]  /*01b0*/  LEA R9, R29.reuse, R4.reuse, 0x1 ;  /* 0x000000041d097211 */ /* 0x0c0fe200078e08ff */
[C-C-:B------:R-:W-:Y:S01]  /*01c0*/  IMAD R27, R29.reuse, 0x6, R4.reuse ;  /* 0x000000061d1b7824 */ /* 0x140fe200078e0204 */
[C---:B------:R-:W-:Y:S01]  /*01d0*/  LEA R13, R29.reuse, R4, 0x2 ;  /* 0x000000041d0d7211 */ /* 0x040fe200078e10ff */
[----:B------:R-:W-:Y:S01]  /*01e0*/  IMAD R6, R29, UR8, RZ ;  /* 0x000000081d067c24 */ /* 0x000fe2000f8e02ff */
[----:B------:R-:W-:Y:S01]  /*01f0*/  IADD3 R10, PT, PT, -R3, RZ, RZ ;  /* 0x000000ff030a7210 */ /* 0x000fe20007ffe1ff */
[----:B------:R-:W-:Y:S02]  /*0200*/  IMAD R29, R29, 0x7, R4 ;  /* 0x000000071d1d7824 */ /* 0x000fe400078e0204 */
[----:B------:R-:W-:-:S02]  /*0210*/  IMAD R8, R4, UR8, R2 ;  /* 0x0000000804087c24 */ /* 0x000fc4000f8e0202 */
[--C-:B------:R-:W-:Y:S02]  /*0220*/  IMAD R7, R7, UR8, R2.reuse ;  /* 0x0000000807077c24 */ /* 0x100fe4000f8e0202 */
[--C-:B------:R-:W-:Y:S02]  /*0230*/  IMAD R9, R9, UR8, R2.reuse ;  /* 0x0000000809097c24 */ /* 0x100fe4000f8e0202 */
[--C-:B------:R-:W-:Y:S02]  /*0240*/  IMAD R11, R11, UR8, R2.reuse ;  /* 0x000000080b0b7c24 */ /* 0x100fe4000f8e0202 */
[--C-:B------:R-:W-:Y:S02]  /*0250*/  IMAD R13, R13, UR8, R2.reuse ;  /* 0x000000080d0d7c24 */ /* 0x100fe4000f8e0202 */
[--C-:B------:R-:W-:Y:S02]  /*0260*/  IMAD R15, R15, UR8, R2.reuse ;  /* 0x000000080f0f7c24 */ /* 0x100fe4000f8e0202 */
[----:B------:R-:W-:-:S02]  /*0270*/  IMAD R27, R27, UR8, R2 ;  /* 0x000000081b1b7c24 */ /* 0x000fc4000f8e0202 */
[----:B------:R-:W-:-:S07]  /*0280*/  IMAD R29, R29, UR8, R2 ;  /* 0x000000081d1d7c24 */ /* 0x000fce000f8e0202 */
.L_x_1:
[----:B------:R-:W0:Y:S01]  /*0290*/  LDC.64 R18, c[0x0][0x388] ;  /* 0x0000e200ff127b82 */ /* 0x000e220000000a00 */
[----:B------:R-:W-:-:S07]  /*02a0*/  ISETP.GE.AND P2, PT, R8, R5, PT ;  /* 0x000000050800720c */ /* 0x000fce0003f46270 */
[----:B------:R-:W1:Y:S01]  /*02b0*/  LDC.64 R20, c[0x0][0x380] ;  /* 0x0000e000ff147b82 */ /* 0x000e620000000a00 */
[----:B------:R-:W-:-:S07]  /*02c0*/  IADD3 R12, PT, PT, R6, R8, RZ ;  /* 0x00000008060c7210 */ /* 0x000fce0007ffe0ff */
[----:B------:R-:W2:Y:S01]  /*02d0*/  @!P2 LDC R22, c[0x0][0x390] ;  /* 0x0000e400ff16ab82 */ /* 0x000ea20000000800 */
[----:B0-----:R-:W-:-:S07]  /*02e0*/  @!P2 IMAD.WIDE R18, R8, 0x4, R18 ;  /* 0x000000040812a825 */ /* 0x001fce00078e0212 */
[----:B------:R-:W0:Y:S01]  /*02f0*/  LDC.64 R16, c[0x0][0x388] ;  /* 0x0000e200ff107b82 */ /* 0x000e220000000a00 */
[----:B------:R-:W2:Y:S01]  /*0300*/  @!P2 LDG.E R19, desc[UR6][R18.64] ;  /* 0x000000061213a981 */ /* 0x000ea2000c1e1900 */
[----:B-1----:R-:W-:-:S06]  /*0310*/  @!P2 IMAD.WIDE R20, R8, 0x4, R20 ;  /* 0x000000040814a825 */ /* 0x002fcc00078e0214 */
[----:B------:R-:W1:Y:S01]  /*0320*/  LDC.64 R24, c[0x0][0x380] ;  /* 0x0000e000ff187b82 */ /* 0x000e620000000a00 */
[----:B------:R-:W2:Y:S01]  /*0330*/  @!P2 LDG.E R14, desc[UR6][R20.64] ;  /* 0x00000006140ea981 */ /* 0x000ea2000c1e1900 */
[----:B------:R-:W-:-:S13]  /*0340*/  ISETP.GE.AND P1, PT, R12, R5, PT ;  /* 0x000000050c00720c */ /* 0x000fda0003f26270 */
[C---:B0-----:R-:W-:Y:S01]  /*0350*/  @!P1 IMAD.WIDE R16, R7.reuse, 0x4, R16 ;  /* 0x0000000407109825 */ /* 0x041fe200078e0210 */
[----:B------:R-:W0:Y:S03]  /*0360*/  @!P1 LDC R28, c[0x0][0x390] ;  /* 0x0000e400ff1c9b82 */ /* 0x000e260000000800 */
[----:B-1----:R-:W-:-:S04]  /*0370*/  @!P1 IMAD.WIDE R24, R7, 0x4, R24 ;  /* 0x0000000407189825 */ /* 0x002fc800078e0218 */
[----:B--2---:R-:W-:Y:S02]  /*0380*/  @!P2 FFMA R14, R19, R22, R14 ;  /* 0x00000016130ea223 */ /* 0x004fe4000000000e */
[----:B------:R-:W1:Y:S03]  /*0390*/  LDC.64 R18, c[0x0][0x388] ;  /* 0x0000e200ff127b82 */ /* 0x000e660000000a00 */
[----:B------:R2:W-:Y:S04]  /*03a0*/  @!P2 STG.E desc[UR6][R20.64], R14 ;  /* 0x0000000e1400a986 */ /* 0x0005e8000c101906 */
[----:B------:R-:W0:Y:S01]  /*03b0*/  @!P1 LDG.E R17, desc[UR6][R16.64] ;  /* 0x0000000610119981 */ /* 0x000e22000c1e1900 */
[----:B------:R-:W3:Y:S03]  /*03c0*/  LDC.64 R22, c[0x0][0x380] ;  /* 0x0000e000ff167b82 */ /* 0x000ee60000000a00 */
[----:B------:R-:W0:Y:S01]  /*03d0*/  @!P1 LDG.E R26, desc[UR6][R24.64] ;  /* 0x00000006181a9981 */ /* 0x000e22000c1e1900 */
[----:B------:R-:W-:-:S04]  /*03e0*/  IADD3 R12, PT, PT, R6, R12, RZ ;  /* 0x0000000c060c7210 */ /* 0x000fc80007ffe0ff */
[----:B------:R-:W-:Y:S01]  /*03f0*/  ISETP.GE.AND P2, PT, R12, R5, PT ;  /* 0x000000050c00720c */ /* 0x000fe20003f46270 */
[----:B--2---:R-:W2:-:S12]  /*0400*/  LDC.64 R20, c[0x0][0x380] ;  /* 0x0000e000ff147b82 */ /* 0x004e980000000a00 */
[----:B-1----:R-:W-:-:S04]  /*0410*/  @!P2 IMAD.WIDE R18, R9, 0x4, R18 ;  /* 0x000000040912a825 */ /* 0x002fc800078e0212 */
[----:B---3--:R-:W-:-:S04]  /*0420*/  @!P2 IMAD.WIDE R22, R9, 0x4, R22 ;  /* 0x000000040916a825 */ /* 0x008fc800078e0216 */
[----:B0-----:R-:W-:Y:S02]  /*0430*/  @!P1 FFMA R26, R17, R28, R26 ;  /* 0x0000001c111a9223 */ /* 0x001fe4000000001a */
[----:B------:R-:W0:Y:S03]  /*0440*/  @!P2 LDC R28, c[0x0][0x390] ;  /* 0x0000e400ff1cab82 */ /* 0x000e260000000800 */
[----:B------:R1:W-:Y:S04]  /*0450*/  @!P1 STG.E desc[UR6][R24.64], R26 ;  /* 0x0000001a18009986 */ /* 0x0003e8000c101906 */
[----:B------:R-:W0:Y:S01]  /*0460*/  @!P2 LDG.E R19, desc[UR6][R18.64] ;  /* 0x000000061213a981 */ /* 0x000e22000c1e1900 */
[----:B------:R-:W3:Y:S03]  /*0470*/  LDC.64 R16, c[0x0][0x388] ;  /* 0x0000e200ff107b82 */ /* 0x000ee60000000a00 */
[----:B------:R-:W0:Y:S01]  /*0480*/  @!P2 LDG.E R14, desc[UR6][R22.64] ;  /* 0x00000006160ea981 */ /* 0x000e22000c1e1900 */
[----:B------:R-:W-:-:S04]  /*0490*/  IADD3 R12, PT, PT, R6, R12, RZ ;  /* 0x0000000c060c7210 */ /* 0x000fc80007ffe0ff */
[----:B------:R-:W-:Y:S01]  /*04a0*/  ISETP.GE.AND P1, PT, R12, R5, PT ;  /* 0x000000050c00720c */ /* 0x000fe20003f26270 */
[----:B-1----:R-:W1:-:S12]  /*04b0*/  LDC.64 R24, c[0x0][0x380] ;  /* 0x0000e000ff187b82 */ /* 0x002e580000000a00 */
[----:B--2---:R-:W-:-:S04]  /*04c0*/  @!P1 IMAD.WIDE R20, R11, 0x4, R20 ;  /* 0x000000040b149825 */ /* 0x004fc800078e0214 */
        /* <DEDUP_REMOVED lines=41> */
[----:B------:R-:W-:-:S13]  /*0760*/  ISETP.GE.AND P1, PT, R12, R5, PT ;  /* 0x000000050c00720c */ /* 0x000fda0003f26270 */
[C---:B--2---:R-:W-:Y:S01]  /*0770*/  @!P1 IMAD.WIDE R24, R29.reuse, 0x4, R24 ;  /* 0x000000041d189825 */ /* 0x044fe200078e0218 */
[----:B-1----:R-:W1:Y:S03]  /*0780*/  @!P1 LDC R17, c[0x0][0x390] ;  /* 0x0000e400ff119b82 */ /* 0x002e660000000800 */
[----:B---3--:R-:W-:-:S04]  /*0790*/  @!P1 IMAD.WIDE R22, R29, 0x4, R22 ;  /* 0x000000041d169825 */ /* 0x008fc800078e0216 */
[----:B0-----:R-:W-:-:S05]  /*07a0*/  @!P2 FFMA R14, R19, R28, R14 ;  /* 0x0000001c130ea223 */ /* 0x001fca000000000e */
[----:B------:R0:W-:Y:S04]  /*07b0*/  @!P2 STG.E desc[UR6][R20.64], R14 ;  /* 0x0000000e1400a986 */ /* 0x0001e8000c101906 */
[----:B------:R-:W1:Y:S04]  /*07c0*/  @!P1 LDG.E R23, desc[UR6][R22.64] ;  /* 0x0000000616179981 */ /* 0x000e68000c1e1900 */
[----:B------:R-:W1:Y:S01]  /*07d0*/  @!P1 LDG.E R12, desc[UR6][R24.64] ;  /* 0x00000006180c9981 */ /* 0x000e62000c1e1900 */
[----:B------:R-:W-:Y:S02]  /*07e0*/  IADD3 R10, PT, PT, R10, 0x8, RZ ;  /* 0x000000080a0a7810 */ /* 0x000fe40007ffe0ff */
[----:B------:R-:W-:-:S02]  /*07f0*/  LEA R8, R6, R8, 0x3 ;  /* 0x0000000806087211 */ /* 0x000fc400078e18ff */
[C---:B------:R-:W-:Y:S02]  /*0800*/  LEA R7, R6.reuse, R7, 0x3 ;  /* 0x0000000706077211 */ /* 0x040fe400078e18ff */
[C---:B------:R-:W-:Y:S02]  /*0810*/  LEA R9, R6.reuse, R9, 0x3 ;  /* 0x0000000906097211 */ /* 0x040fe400078e18ff */
[C---:B------:R-:W-:Y:S02]  /*0820*/  LEA R11, R6.reuse, R11, 0x3 ;  /* 0x0000000b060b7211 */ /* 0x040fe400078e18ff */
[C---:B------:R-:W-:Y:S02]  /*0830*/  LEA R13, R6.reuse, R13, 0x3 ;  /* 0x0000000d060d7211 */ /* 0x040fe400078e18ff */
[C---:B------:R-:W-:Y:S02]  /*0840*/  LEA R15, R6.reuse, R15, 0x3 ;  /* 0x0000000f060f7211 */ /* 0x040fe400078e18ff */
[----:B------:R-:W-:-:S02]  /*0850*/  LEA R27, R6, R27, 0x3 ;  /* 0x0000001b061b7211 */ /* 0x000fc400078e18ff */
[----:B------:R-:W-:Y:S01]  /*0860*/  LEA R29, R6, R29, 0x3 ;  /* 0x0000001d061d7211 */ /* 0x000fe200078e18ff */
[----:B-1----:R-:W-:-:S05]  /*0870*/  @!P1 FFMA R17, R23, R17, R12 ;  /* 0x0000001117119223 */ /* 0x002fca000000000c */
[----:B------:R0:W-:Y:S01]  /*0880*/  @!P1 STG.E desc[UR6][R24.64], R17 ;  /* 0x0000001118009986 */ /* 0x0001e2000c101906 */
[----:B------:R-:W-:-:S13]  /*0890*/  ISETP.NE.AND P1, PT, R10, RZ, PT ;  /* 0x000000ff0a00720c */ /* 0x000fda0003f25270 */
[----:B0-----:R-:W-:Y:S05]  /*08a0*/  @P1 BRA `(.L_x_1) ;  /* 0xfffffff800781947 */ /* 0x001fea000383ffff */
.L_x_0:
[----:B------:R-:W-:Y:S05]  /*08b0*/  @!P0 EXIT ;  /* 0x000000000000894d */ /* 0x000fea0003800000 */
[----:B------:R-:W0:Y:S01]  /*08c0*/  LDC R6, c[0x0][0x398] ;  /* 0x0000e600ff067b82 */ /* 0x000e220000000800 */
[----:B------:R-:W-:Y:S02]  /*08d0*/  ISETP.GE.U32.AND P1, PT, R0, 0x4, PT ;  /* 0x000000040000780c */ /* 0x000fe40003f26070 */
[----:B0-----:R-:W-:-:S04]  /*08e0*/  LOP3.LUT R7, R6, 0x3, RZ, 0xc0, !PT ;  /* 0x0000000306077812 */ /* 0x001fc800078ec0ff */
[----:B------:R-:W-:-:S07]  /*08f0*/  ISETP.NE.AND P0, PT, R7, RZ, PT ;  /* 0x000000ff0700720c */ /* 0x000fce0003f05270 */
[----:B------:R-:W-:Y:S06]  /*0900*/  @!P1 BRA `(.L_x_2) ;  /* 0x0000000000cc9947 */ /* 0x000fec0003800000 */
[----:B------:R-:W0:Y:S01]  /*0910*/  LDCU UR4, c[0x0][0x394] ;  /* 0x00007280ff0477ac */ /* 0x000e220008000800 */
[----:B------:R-:W1:Y:S01]  /*0920*/  LDC.64 R14, c[0x0][0x388] ;  /* 0x0000e200ff0e7b82 */ /* 0x000e620000000a00 */
[----:B------:R-:W2:Y:S07]  /*0930*/  LDCU UR5, c[0x0][0x39c] ;  /* 0x00007380ff0577ac */ /* 0x000eae0008000800 */
[----:B------:R-:W3:Y:S08]  /*0940*/  LDC.64 R8, c[0x0][0x380] ;  /* 0x0000e000ff087b82 */ /* 0x000ef00000000a00 */
[----:B------:R-:W4:Y:S01]  /*0950*/  LDC.64 R12, c[0x0][0x388] ;  /* 0x0000e200ff0c7b82 */ /* 0x000f220000000a00 */
[----:B0-----:R-:W-:-:S04]  /*0960*/  IMAD R17, R3, UR4, R4 ;  /* 0x0000000403117c24 */ /* 0x001fc8000f8e0204 */
[----:B--2---:R-:W-:-:S05]  /*0970*/  IMAD R11, R17, UR5, R2 ;  /* 0x00000005110b7c24 */ /* 0x004fca000f8e0202 */
[----:B------:R-:W-:-:S13]  /*0980*/  ISETP.GE.AND P2, PT, R11, R5, PT ;  /* 0x000000050b00720c */ /* 0x000fda0003f46270 */
[C---:B-1----:R-:W-:Y:S01]  /*0990*/  @!P2 IMAD.WIDE R14, R11.reuse, 0x4, R14 ;  /* 0x000000040b0ea825 */ /* 0x042fe200078e020e */
[----:B------:R-:W0:Y:S03]  /*09a0*/  @!P2 LDC R21, c[0x0][0x390] ;  /* 0x0000e400ff15ab82 */ /* 0x000e260000000800 */
[----:B---3--:R-:W-:Y:S02]  /*09b0*/  @!P2 IMAD.WIDE R8, R11, 0x4, R8 ;  /* 0x000000040b08a825 */ /* 0x008fe400078e0208 */
[----:B------:R-:W0:Y:S01]  /*09c0*/  @!P2 LDG.E R15, desc[UR6][R14.64] ;  /* 0x000000060e0fa981 */ /* 0x000e22000c1e1900 */
[----:B------:R-:W-:Y:S02]  /*09d0*/  IADD3 R19, PT, PT, R17, UR4, RZ ;  /* 0x0000000411137c10 */ /* 0x000fe4000fffe0ff */
[----:B------:R-:W1:Y:S01]  /*09e0*/  LDC.64 R10, c[0x0][0x380] ;  /* 0x0000e000ff0a7b82 */ /* 0x000e620000000a00 */
[----:B------:R-:W0:Y:S02]  /*09f0*/  @!P2 LDG.E R0, desc[UR6][R8.64] ;  /* 0x000000060800a981 */ /* 0x000e24000c1e1900 */
[----:B------:R-:W-:-:S05]  /*0a00*/  IMAD R23, R19, UR5, R2 ;  /* 0x0000000513177c24 */ /* 0x000fca000f8e0202 */
[----:B------:R-:W-:-:S13]  /*0a10*/  ISETP.GE.AND P1, PT, R23, R5, PT ;  /* 0x000000051700720c */ /* 0x000fda0003f26270 */
[----:B----4-:R-:W-:Y:S01]  /*0a20*/  @!P1 IMAD.WIDE R16, R23, 0x4, R12 ;  /* 0x0000000417109825 */ /* 0x010fe200078e020c */
[----:B------:R-:W-:Y:S01]  /*0a30*/  IADD3 R25, PT, PT, R19, UR4, RZ ;  /* 0x0000000413197c10 */ /* 0x000fe2000fffe0ff */
[----:B------:R-:W2:Y:S02]  /*0a40*/  LDC.64 R12, c[0x0][0x380] ;  /* 0x0000e000ff0c7b82 */ /* 0x000ea40000000a00 */
[----:B-1----:R-:W-:-:S06]  /*0a50*/  @!P1 IMAD.WIDE R10, R23, 0x4, R10 ;  /* 0x00000004170a9825 */ /* 0x002fcc00078e020a */
[----:B------:R-:W1:Y:S01]  /*0a60*/  @!P1 LDC R23, c[0x0][0x390] ;  /* 0x0000e400ff179b82 */ /* 0x000e620000000800 */
[----:B0-----:R-:W-:-:S07]  /*0a70*/  @!P2 FFMA R21, R15, R21, R0 ;  /* 0x000000150f15a223 */ /* 0x001fce0000000000 */
[----:B------:R-:W0:Y:S01]  /*0a80*/  LDC.64 R14, c[0x0][0x388] ;  /* 0x0000e200ff0e7b82 */ /* 0x000e220000000a00 */
[----:B------:R2:W-:Y:S04]  /*0a90*/  @!P2 STG.E desc[UR6][R8.64], R21 ;  /* 0x000000150800a986 */ /* 0x0005e8000c101906 */
[----:B------:R3:W1:Y:S04]  /*0aa0*/  @!P1 LDG.E R17, desc[UR6][R16.64] ;  /* 0x0000000610119981 */ /* 0x000668000c1e1900 */
[----:B------:R-:W1:Y:S01]  /*0ab0*/  @!P1 LDG.E R0, desc[UR6][R10.64] ;  /* 0x000000060a009981 */ /* 0x000e62000c1e1900 */
[----:B------:R-:W-:-:S05]  /*0ac0*/  IMAD R27, R25, UR5, R2 ;  /* 0x00000005191b7c24 */ /* 0x000fca000f8e0202 */
[----:B------:R-:W-:-:S13]  /*0ad0*/  ISETP.GE.AND P2, PT, R27, R5, PT ;  /* 0x000000051b00720c */ /* 0x000fda0003f46270 */
[C---:B0-----:R-:W-:Y:S01]  /*0ae0*/  @!P2 IMAD.WIDE R18, R27.reuse, 0x4, R14 ;  /* 0x000000041b12a825 */ /* 0x041fe200078e020e */
[----:B---3--:R-:W0:Y:S03]  /*0af0*/  @!P2 LDC R16, c[0x0][0x390] ;  /* 0x0000e400ff10ab82 */ /* 0x008e260000000800 */
[----:B--2---:R-:W-:-:S05]  /*0b00*/  @!P2 IMAD.WIDE R8, R27, 0x4, R12 ;  /* 0x000000041b08a825 */ /* 0x004fca00078e020c */
[----:B------:R-:W2:Y:S08]  /*0b10*/  LDC.64 R14, c[0x0][0x388] ;  /* 0x0000e200ff0e7b82 */ /* 0x000eb00000000a00 */
[----:B------:R-:W3:Y:S01]  /*0b20*/  LDC.64 R12, c[0x0][0x380] ;  /* 0x0000e000ff0c7b82 */ /* 0x000ee20000000a00 */
[----:B-1----:R-:W-:-:S05]  /*0b30*/  @!P1 FFMA R23, R17, R23, R0 ;  /* 0x0000001711179223 */ /* 0x002fca0000000000 */
[----:B------:R1:W-:Y:S04]  /*0b40*/  @!P1 STG.E desc[UR6][R10.64], R23 ;  /* 0x000000170a009986 */ /* 0x0003e8000c101906 */
[----:B------:R-:W0:Y:S04]  /*0b50*/  @!P2 LDG.E R19, desc[UR6][R18.64] ;  /* 0x000000061213a981 */ /* 0x000e28000c1e1900 */
[----:B------:R-:W0:Y:S01]  /*0b60*/  @!P2 LDG.E R0, desc[UR6][R8.64] ;  /* 0x000000060800a981 */ /* 0x000e22000c1e1900 */
[----:B------:R-:W-:-:S05]  /*0b70*/  IADD3 R17, PT, PT, R25, UR4, RZ ;  /* 0x0000000419117c10 */ /* 0x000fca000fffe0ff */
[----:B------:R-:W-:-:S05]  /*0b80*/  IMAD R21, R17, UR5, R2 ;  /* 0x0000000511157c24 */ /* 0x000fca000f8e0202 */
        /* <DEDUP_REMOVED lines=8> */
[----:B------:R-:W-:Y:S01]  /*0c10*/  IADD3 R3, PT, PT, R3, 0x4, RZ ;  /* 0x0000000403037810 */ /* 0x000fe20007ffe0ff */
[----:B-1----:R-:W-:-:S05]  /*0c20*/  @!P1 FFMA R11, R15, R11, R0 ;  /* 0x0000000b0f0b9223 */ /* 0x002fca0000000000 */
[----:B------:R0:W-:Y:S02]  /*0c30*/  @!P1 STG.E desc[UR6][R12.64], R11 ;  /* 0x0000000b0c009986 */ /* 0x0001e4000c101906 */
.L_x_2:
[----:B------:R-:W-:Y:S05]  /*0c40*/  @!P0 EXIT ;  /* 0x000000000000894d */ /* 0x000fea0003800000 */
[----:B------:R-:W-:Y:S02]  /*0c50*/  ISETP.NE.AND P1, PT, R7, 0x1, PT ;  /* 0x000000010700780c */ /* 0x000fe40003f25270 */
[----:B------:R-:W-:-:S04]  /*0c60*/  LOP3.LUT R6, R6, 0x1, RZ, 0xc0, !PT ;  /* 0x0000000106067812 */ /* 0x000fc800078ec0ff */
[----:B------:R-:W-:-:S07]  /*0c70*/  ISETP.NE.U32.AND P0, PT, R6, 0x1, PT ;  /* 0x000000010600780c */ /* 0x000fce0003f05070 */
[----:B------:R-:W-:Y:S06]  /*0c80*/  @!P1 BRA `(.L_x_3) ;  /* 0x00000000006c9947 */ /* 0x000fec0003800000 */
[----:B------:R-:W1:Y:S01]  /*0c90*/  LDCU UR4, c[0x0][0x394] ;  /* 0x00007280ff0477ac */ /* 0x000e620008000800 */
[----:B0-----:R-:W0:Y:S01]  /*0ca0*/  LDC.64 R10, c[0x0][0x388] ;  /* 0x0000e200ff0a7b82 */ /* 0x001e220000000a00 */
[----:B------:R-:W2:Y:S07]  /*0cb0*/  LDCU UR5, c[0x0][0x39c] ;  /* 0x00007380ff0577ac */ /* 0x000eae0008000800 */
[----:B------:R-:W3:Y:S08]  /*0cc0*/  LDC.64 R6, c[0x0][0x380] ;  /* 0x0000e000ff067b82 */ /* 0x000ef00000000a00 */
[----:B------:R-:W4:Y:S01]  /*0cd0*/  LDC.64 R12, c[0x0][0x388] ;  /* 0x0000e200ff0c7b82 */ /* 0x000f220000000a00 */
[----:B-1----:R-:W-:-:S04]  /*0ce0*/  IMAD R15, R3, UR4, R4 ;  /* 0x00000004030f7c24 */ /* 0x002fc8000f8e0204 */
[----:B--2---:R-:W-:-:S05]  /*0cf0*/  IMAD R9, R15, UR5, R2 ;  /* 0x000000050f097c24 */ /* 0x004fca000f8e0202 */
[----:B------:R-:W-:-:S13]  /*0d00*/  ISETP.GE.AND P1, PT, R9, R5, PT ;  /* 0x000000050900720c */ /* 0x000fda0003f26270 */
[C---:B0-----:R-:W-:Y:S01]  /*0d10*/  @!P1 IMAD.WIDE R10, R9.reuse, 0x4, R10 ;  /* 0x00000004090a9825 */ /* 0x041fe200078e020a */
        /* <DEDUP_REMOVED lines=8> */
[----:B----4-:R-:W-:-:S04]  /*0da0*/  @!P2 IMAD.WIDE R12, R17, 0x4, R12 ;  /* 0x00000004110ca825 */ /* 0x010fc800078e020c */
[----:B-1----:R-:W-:-:S04]  /*0db0*/  @!P2 IMAD.WIDE R8, R17, 0x4, R8 ;  /* 0x000000041108a825 */ /* 0x002fc800078e0208 */
[----:B0-----:R-:W-:Y:S02]  /*0dc0*/  @!P1 FFMA R15, R11, R14, R0 ;  /* 0x0000000e0b0f9223 */ /* 0x001fe40000000000 */
[----:B------:R-:W0:Y:S03]  /*0dd0*/  @!P2 LDC R11, c[0x0][0x390] ;  /* 0x0000e400ff0bab82 */ /* 0x000e260000000800 */
[----:B------:R1:W-:Y:S04]  /*0de0*/  @!P1 STG.E desc[UR6][R6.64], R15 ;  /* 0x0000000f06009986 */ /* 0x0003e8000c101906 */
[----:B------:R-:W0:Y:S04]  /*0df0*/  @!P2 LDG.E R13, desc[UR6][R12.64] ;  /* 0x000000060c0da981 */ /* 0x000e28000c1e1900 */
[----:B------:R-:W0:Y:S01]  /*0e00*/  @!P2 LDG.E R0, desc[UR6][R8.64] ;  /* 0x000000060800a981 */ /* 0x000e22000c1e1900 */
[----:B------:R-:W-:Y:S01]  /*0e10*/  IADD3 R3, PT, PT, R3, 0x2, RZ ;  /* 0x0000000203037810 */ /* 0x000fe20007ffe0ff */
[----:B0-----:R-:W-:-:S05]  /*0e20*/  @!P2 FFMA R11, R13, R11, R0 ;  /* 0x0000000b0d0ba223 */ /* 0x001fca0000000000 */
[----:B------:R1:W-:Y:S02]  /*0e30*/  @!P2 STG.E desc[UR6][R8.64], R11 ;  /* 0x0000000b0800a986 */ /* 0x0003e4000c101906 */
.L_x_3:
[----:B------:R-:W-:Y:S05]  /*0e40*/  @P0 EXIT ;  /* 0x000000000000094d */ /* 0x000fea0003800000 */
[----:B------:R-:W2:Y:S01]  /*0e50*/  LDCU UR4, c[0x0][0x394] ;  /* 0x00007280ff0477ac */ /* 0x000ea20008000800 */
[----:B------:R-:W1:Y:S01]  /*0e60*/  LDCU UR5, c[0x0][0x39c] ;  /* 0x00007380ff0577ac */ /* 0x000e620008000800 */
[----:B--2---:R-:W-:-:S04]  /*0e70*/  IMAD R3, R3, UR4, R4 ;  /* 0x0000000403037c24 */ /* 0x004fc8000f8e0204 */
[----:B-1----:R-:W-:-:S05]  /*0e80*/  IMAD R7, R3, UR5, R2 ;  /* 0x0000000503077c24 */ /* 0x002fca000f8e0202 */
[----:B------:R-:W-:-:S13]  /*0e90*/  ISETP.GE.AND P0, PT, R7, R5, PT ;  /* 0x000000050700720c */ /* 0x000fda0003f06270 */
[----:B------:R-:W-:Y:S05]  /*0ea0*/  @P0 EXIT ;  /* 0x000000000000094d */ /* 0x000fea0003800000 */
[----:B------:R-:W1:Y:S01]  /*0eb0*/  LDC.64 R4, c[0x0][0x388] ;  /* 0x0000e200ff047b82 */ /* 0x000e620000000a00 */
[----:B------:R-:W2:Y:S07]  /*0ec0*/  LDCU UR4, c[0x0][0x390] ;  /* 0x00007200ff0477ac */ /* 0x000eae0008000800 */
[----:B------:R-:W3:Y:S01]  /*0ed0*/  LDC.64 R2, c[0x0][0x380] ;  /* 0x0000e000ff027b82 */ /* 0x000ee20000000a00 */
[----:B-1----:R-:W-:-:S06]  /*0ee0*/  IMAD.WIDE R4, R7, 0x4, R4 ;  /* 0x0000000407047825 */ /* 0x002fcc00078e0204 */
[----:B------:R-:W2:Y:S01]  /*0ef0*/  LDG.E R5, desc[UR6][R4.64] ;  /* 0x0000000604057981 */ /* 0x000ea2000c1e1900 */
[----:B---3--:R-:W-:-:S05]  /*0f00*/  IMAD.WIDE R2, R7, 0x4, R2 ;  /* 0x0000000407027825 */ /* 0x008fca00078e0202 */
[----:B------:R-:W2:Y:S02]  /*0f10*/  LDG.E R0, desc[UR6][R2.64] ;  /* 0x0000000602007981 */ /* 0x000ea4000c1e1900 */
[----:B--2---:R-:W-:-:S05]  /*0f20*/  FFMA R7, R5, UR4, R0 ;  /* 0x0000000405077c23 */ /* 0x004fca0008000000 */
[----:B------:R-:W-:Y:S01]  /*0f30*/  STG.E desc[UR6][R2.64], R7 ;  /* 0x0000000702007986 */ /* 0x000fe2000c101906 */
[----:B------:R-:W-:Y:S05]  /*0f40*/  EXIT ;  /* 0x000000000000794d */ /* 0x000fea0003800000 */
.L_x_4:
[----:B------:R-:W-:-:S00]  /*0f50*/  BRA `(.L_x_4) ;  /* 0xfffffffc00fc7947 */ /* 0x000fc0000383ffff */
[----:B------:R-:W-:-:S00]  /*0f60*/  NOP ;  /* 0x0000000000007918 */ /* 0x000fc00000000000 */
        /* <DEDUP_REMOVED lines=9> */
.L_x_411:


//--------------------- .text._Z14cuda_cal_alphaPfS_S_fi --------------------------
	.section	.text._Z14cuda_cal_alphaPfS_S_fi,"ax",@progbits
	.align	128
        .global         _Z14cuda_cal_alphaPfS_S_fi
        .type           _Z14cuda_cal_alphaPfS_S_fi,@function
        .size           _Z14cuda_cal_alphaPfS_S_fi,(.L_x_399 - _Z14cuda_cal_alphaPfS_S_fi)
        .other          _Z14cuda_cal_alphaPfS_S_fi,@"STO_CUDA_ENTRY STV_DEFAULT"
_Z14cuda_cal_alphaPfS_S_fi:
.text._Z14cuda_cal_alphaPfS_S_fi:
[----:B------:R-:W-:Y:S01]  /*0000*/  LDC R1, c[0x0][0x37c] ;  /* 0x0000df00ff017b82 */ /* 0x000fe20000000800 */
[----:B------:R-:W0:Y:S07]  /*0010*/  S2R R0, SR_TID.X ;  /* 0x0000000000007919 */ /* 0x000e2e0000002100 */
[----:B------:R-:W1:Y:S01]  /*0020*/  S2UR UR6, SR_CgaCtaId ;  /* 0x00000000000679c3 */ /* 0x000e620000008800 */
[----:B------:R-:W-:Y:S01]  /*0030*/  UMOV UR4, 0x400 ;  /* 0x0000040000047882 */ /* 0x000fe20000000000 */
[----:B------:R-:W2:Y:S01]  /*0040*/  LDCU.64 UR10, c[0x0][0x358] ;  /* 0x00006b00ff0a77ac */ /* 0x000ea20008000a00 */
[----:B------:R-:W-:-:S02]  /*0050*/  UIADD3 UR5, UPT, UPT, UR4, 0x800, URZ ;  /* 0x0000080004057890 */ /* 0x000fc4000fffe0ff */
[----:B-1----:R-:W-:Y:S02]  /*0060*/  ULEA UR4, UR6, UR4, 0x18 ;  /* 0x0000000406047291 */ /* 0x002fe4000f8ec0ff */
[----:B------:R-:W-:Y:S01]  /*0070*/  ULEA UR5, UR6, UR5, 0x18 ;  /* 0x0000000506057291 */ /* 0x000fe2000f8ec0ff */
[----:B------:R-:W1:Y:S03]  /*0080*/  LDCU UR6, c[0x0][0x39c] ;  /* 0x00007380ff0677ac */ /* 0x000e660008000800 */
[C---:B0-----:R-:W-:Y:S02]  /*0090*/  LEA R2, R0.reuse, UR4, 0x2 ;  /* 0x0000000400027c11 */ /* 0x041fe4000f8e10ff */
[----:B------:R-:W-:-:S03]  /*00a0*/  LEA R3, R0, UR5, 0x2 ;  /* 0x0000000500037c11 */ /* 0x000fc6000f8e10ff */
[----:B------:R0:W-:Y:S04]  /*00b0*/  STS [R2], RZ ;  /* 0x000000ff02007388 */ /* 0x0001e80000000800 */
[----:B------:R0:W-:Y:S01]  /*00c0*/  STS [R3], RZ ;  /* 0x000000ff03007388 */ /* 0x0001e20000000800 */
[----:B-1----:R-:W-:-:S09]  /*00d0*/  UISETP.GE.AND UP0, UPT, UR6, 0x1, UPT ;  /* 0x000000010600788c */ /* 0x002fd2000bf06270 */
[----:B0-2---:R-:W-:Y:S05]  /*00e0*/  BRA.U !UP0, `(.L_x_5) ;  /* 0x0000000d087c7547 */ /* 0x005fea000b800000 */
[----:B------:R-:W0:Y:S01]  /*00f0*/  LDC R4, c[0x0][0x360] ;  /* 0x0000d800ff047b82 */ /* 0x000e220000000800 */
[----:B------:R-:W-:Y:S01]  /*0100*/  UISETP.GE.U32.AND UP0, UPT, UR6, 0xe01, UPT ;  /* 0x00000e010600788c */ /* 0x000fe2000bf06070 */
[----:B------:R-:W-:Y:S01]  /*0110*/  HFMA2 R17, -RZ, RZ, 0, 0 ;  /* 0x00000000ff117431 */ /* 0x000fe200000001ff */
[----:B------:R-:W-:Y:S01]  /*0120*/  UIADD3 UR7, UPT, UPT, UR6, 0x1ff, URZ ;  /* 0x000001ff06077890 */ /* 0x000fe2000fffe0ff */
[----:B------:R-:W-:Y:S01]  /*0130*/  IMAD.MOV.U32 R25, RZ, RZ, RZ ;  /* 0x000000ffff197224 */ /* 0x000fe200078e00ff */
[----:B------:R-:W-:Y:S02]  /*0140*/  UMOV UR4, URZ ;  /* 0x000000ff00047c82 */ /* 0x000fe40008000000 */
[----:B------:R-:W-:-:S04]  /*0150*/  USHF.R.U32.HI UR5, URZ, 0x9, UR7 ;  /* 0x00000009ff057899 */ /* 0x000fc80008011607 */
[----:B------:R-:W-:Y:S01]  /*0160*/  ULOP3.LUT UR8, UR5, 0x7, URZ, 0xc0, !UPT ;  /* 0x0000000705087892 */ /* 0x000fe2000f8ec0ff */
[----:B------:R-:W-:Y:S11]  /*0170*/  BRA.U !UP0, `(.L_x_6) ;  /* 0x0000000508cc7547 */ /* 0x000ff6000b800000 */
[----:B------:R-:W-:Y:S01]  /*0180*/  ULOP3.LUT UR4, UR5, 0x3ffff8, URZ, 0xc0, !UPT ;  /* 0x003ffff805047892 */ /* 0x000fe2000f8ec0ff */
[----:B0-----:R-:W-:Y:S01]  /*0190*/  IADD3 R13, PT, PT, R0, R4, RZ ;  /* 0x00000004000d7210 */ /* 0x001fe20007ffe0ff */
[C-C-:B------:R-:W-:Y:S01]  /*01a0*/  IMAD R7, R4.reuse, 0x2, R0.reuse ;  /* 0x0000000204077824 */ /* 0x140fe200078e0200 */
[CC--:B------:R-:W-:Y:S01]  /*01b0*/  LEA R9, R4.reuse, R0.reuse, 0x2 ;  /* 0x0000000004097211 */ /* 0x0c0fe200078e10ff */
[C-C-:B------:R-:W-:Y:S01]  /*01c0*/  IMAD R8, R4.reuse, 0x3, R0.reuse ;  /* 0x0000000304087824 */ /* 0x140fe200078e0200 */
[----:B------:R-:W-:Y:S01]  /*01d0*/  MOV R5, R0 ;  /* 0x0000000000057202 */ /* 0x000fe20000000f00 */
[C-C-:B------:R-:W-:Y:S01]  /*01e0*/  IMAD R10, R4.reuse, 0x5, R0.reuse ;  /* 0x00000005040a7824 */ /* 0x140fe200078e0200 */
[----:B------:R-:W0:Y:S01]  /*01f0*/  LDCU UR6, c[0x0][0x39c] ;  /* 0x00007380ff0677ac */ /* 0x000e220008000800 */
[C-C-:B------:R-:W-:Y:S02]  /*0200*/  IMAD R11, R4.reuse, 0x6, R0.reuse ;  /* 0x00000006040b7824 */ /* 0x140fe400078e0200 */
[----:B------:R-:W-:Y:S01]  /*0210*/  IMAD R12, R4, 0x7, R0 ;  /* 0x00000007040c7824 */ /* 0x000fe200078e0200 */
[----:B------:R-:W-:Y:S01]  /*0220*/  UIADD3 UR9, UPT, UPT, -UR4, URZ, URZ ;  /* 0x000000ff04097290 */ /* 0x000fe2000fffe1ff */
[----:B------:R-:W-:-:S11]  /*0230*/  IMAD.MOV.U32 R17, RZ, RZ, RZ ;  /* 0x000000ffff117224 */ /* 0x000fd600078e00ff */
.L_x_7:
[----:B0-----:R-:W-:Y:S02]  /*0240*/  ISETP.GE.AND P0, PT, R5, UR6, PT ;  /* 0x0000000605007c0c */ /* 0x001fe4000bf06270 */
[----:B------:R-:W-:-:S11]  /*0250*/  CS2R R18, SRZ ;  /* 0x0000000000127805 */ /* 0x000fd6000001ff00 */
[----:B------:R-:W0:Y:S01]  /*0260*/  @!P0 LDC.64 R14, c[0x0][0x388] ;  /* 0x0000e200ff0e8b82 */ /* 0x000e220000000a00 */
[----:B------:R-:W-:Y:S02]  /*0270*/  IMAD.IADD R21, R4, 0x1, R5 ;  /* 0x0000000104157824 */ /* 0x000fe400078e0205 */
[----:B0-----:R-:W-:-:S05]  /*0280*/  @!P0 IMAD.WIDE R14, R5, 0x4, R14 ;  /* 0x00000004050e8825 */ /* 0x001fca00078e020e */
[----:B------:R0:W2:Y:S01]  /*0290*/  @!P0 LDG.E R19, desc[UR10][R14.64] ;  /* 0x0000000a0e138981 */ /* 0x0000a2000c1e1900 */
[----:B------:R-:W-:Y:S01]  /*02a0*/  ISETP.GE.AND P1, PT, R21, UR6, PT ;  /* 0x0000000615007c0c */ /* 0x000fe2000bf26270 */
[----:B0-----:R-:W0:Y:S02]  /*02b0*/  @!P0 LDC.64 R14, c[0x0][0x390] ;  /* 0x0000e400ff0e8b82 */ /* 0x001e240000000a00 */
[----:B0-----:R-:W-:-:S05]  /*02c0*/  @!P0 IMAD.WIDE R14, R5, 0x4, R14 ;  /* 0x00000004050e8825 */ /* 0x001fca00078e020e */
[----:B------:R0:W3:Y:S01]  /*02d0*/  @!P0 LDG.E R18, desc[UR10][R14.64] ;  /* 0x0000000a0e128981 */ /* 0x0000e2000c1e1900 */
[----:B------:R-:W-:-:S04]  /*02e0*/  HFMA2 R24, -RZ, RZ, 0, 0 ;  /* 0x00000000ff187431 */ /* 0x000fc800000001ff */
[----:B0-----:R-:W0:Y:S02]  /*02f0*/  @!P1 LDC.64 R14, c[0x0][0x388] ;  /* 0x0000e200ff0e9b82 */ /* 0x001e240000000a00 */
[----:B0-----:R-:W-:-:S05]  /*0300*/  @!P1 IMAD.WIDE R14, R13, 0x4, R14 ;  /* 0x000000040d0e9825 */ /* 0x001fca00078e020e */
[----:B------:R0:W4:Y:S01]  /*0310*/  @!P1 LDG.E R24, desc[UR10][R14.64] ;  /* 0x0000000a0e189981 */ /* 0x000122000c1e1900 */
[----:B------:R-:W-:Y:S01]  /*0320*/  IMAD.IADD R6, R21, 0x1, R4 ;  /* 0x0000000115067824 */ /* 0x000fe200078e0204 */
[----:B------:R-:W-:-:S04]  /*0330*/  MOV R16, RZ ;  /* 0x000000ff00107202 */ /* 0x000fc80000000f00 */
[----:B------:R-:W-:Y:S01]  /*0340*/  ISETP.GE.AND P0, PT, R6, UR6, PT ;  /* 0x0000000606007c0c */ /* 0x000fe2000bf06270 */
[----:B0-----:R-:W0:Y:S02]  /*0350*/  @!P1 LDC.64 R14, c[0x0][0x390] ;  /* 0x0000e400ff0e9b82 */ /* 0x001e240000000a00 */
[----:B0-----:R-:W-:-:S05]  /*0360*/  @!P1 IMAD.WIDE R14, R13, 0x4, R14 ;  /* 0x000000040d0e9825 */ /* 0x001fca00078e020e */
[----:B------:R0:W5:Y:S01]  /*0370*/  @!P1 LDG.E R16, desc[UR10][R14.64] ;  /* 0x0000000a0e109981 */ /* 0x000162000c1e1900 */
[----:B------:R-:W-:-:S04]  /*0380*/  CS2R R22, SRZ ;  /* 0x0000000000167805 */ /* 0x000fc8000001ff00 */
[----:B0-----:R-:W0:Y:S02]  /*0390*/  @!P0 LDC.64 R14, c[0x0][0x388] ;  /* 0x0000e200ff0e8b82 */ /* 0x001e240000000a00 */
[----:B0-----:R-:W-:-:S05]  /*03a0*/  @!P0 IMAD.WIDE R14, R7, 0x4, R14 ;  /* 0x00000004070e8825 */ /* 0x001fca00078e020e */
[----:B------:R0:W5:Y:S02]  /*03b0*/  @!P0 LDG.E R23, desc[UR10][R14.64] ;  /* 0x0000000a0e178981 */ /* 0x000164000c1e1900 */
[----:B0-----:R-:W0:Y:S01]  /*03c0*/  @!P0 LDC.64 R14, c[0x0][0x390] ;  /* 0x0000e400ff0e8b82 */ /* 0x001e220000000a00 */
[----:B------:R-:W-:Y:S02]  /*03d0*/  IMAD.IADD R27, R6, 0x1, R4 ;  /* 0x00000001061b7824 */ /* 0x000fe400078e0204 */
[----:B0-----:R-:W-:-:S05]  /*03e0*/  @!P0 IMAD.WIDE R14, R7, 0x4, R14 ;  /* 0x00000004070e8825 */ /* 0x001fca00078e020e */
[----:B------:R0:W5:Y:S01]  /*03f0*/  @!P0 LDG.E R22, desc[UR10][R14.64] ;  /* 0x0000000a0e168981 */ /* 0x000162000c1e1900 */
[C---:B------:R-:W-:Y:S01]  /*0400*/  ISETP.GE.AND P0, PT, R27.reuse, UR6, PT ;  /* 0x000000061b007c0c */ /* 0x040fe2000bf06270 */
[----:B------:R-:W-:Y:S01]  /*0410*/  IMAD.MOV.U32 R6, RZ, RZ, RZ ;  /* 0x000000ffff067224 */ /* 0x000fe200078e00ff */
[----:B------:R-:W-:-:S04]  /*0420*/  IADD3 R26, PT, PT, R27, R4, RZ ;  /* 0x000000041b1a7210 */ /* 0x000fc80007ffe0ff */
[----:B------:R-:W-:-:S07]  /*0430*/  ISETP.GE.AND P1, PT, R26, UR6, PT ;  /* 0x000000061a007c0c */ /* 0x000fce000bf26270 */
[----:B------:R-:W1:Y:S08]  /*0440*/  @!P0 LDC.64 R20, c[0x0][0x388] ;  /* 0x0000e200ff148b82 */ /* 0x000e700000000a00 */
[----:B0-----:R-:W0:Y:S01]  /*0450*/  @!P0 LDC.64 R14, c[0x0][0x390] ;  /* 0x0000e400ff0e8b82 */ /* 0x001e220000000a00 */
[----:B-1----:R-:W-:-:S05]  /*0460*/  @!P0 IMAD.WIDE R20, R8, 0x4, R20 ;  /* 0x0000000408148825 */ /* 0x002fca00078e0214 */
[----:B------:R1:W5:Y:S01]  /*0470*/  @!P0 LDG.E R6, desc[UR10][R20.64] ;  /* 0x0000000a14068981 */ /* 0x000362000c1e1900 */
[----:B0-----:R-:W-:Y:S01]  /*0480*/  @!P0 IMAD.WIDE R14, R8, 0x4, R14 ;  /* 0x00000004080e8825 */ /* 0x001fe200078e020e */
[----:B-1----:R-:W-:-:S06]  /*0490*/  CS2R R20, SRZ ;  /* 0x0000000000147805 */ /* 0x002fcc000001ff00 */
[----:B------:R0:W5:Y:S02]  /*04a0*/  @!P0 LDG.E R21, desc[UR10][R14.64] ;  /* 0x0000000a0e158981 */ /* 0x000164000c1e1900 */
[----:B0-----:R-:W0:Y:S01]  /*04b0*/  @!P1 LDC.64 R14, c[0x0][0x388] ;  /* 0x0000e200ff0e9b82 */ /* 0x001e220000000a00 */
[----:B------:R-:W-:Y:S01]  /*04c0*/  IADD3 R26, PT, PT, R26, R4, RZ ;  /* 0x000000041a1a7210 */ /* 0x000fe20007ffe0ff */
[----:B0-----:R-:W-:-:S05]  /*04d0*/  @!P1 IMAD.WIDE R14, R9, 0x4, R14 ;  /* 0x00000004090e9825 */ /* 0x001fca00078e020e */
[----:B------:R0:W5:Y:S01]  /*04e0*/  @!P1 LDG.E R20, desc[UR10][R14.64] ;  /* 0x0000000a0e149981 */ /* 0x000162000c1e1900 */
[----:B------:R-:W-:Y:S01]  /*04f0*/  ISETP.GE.AND P0, PT, R26, UR6, PT ;  /* 0x000000061a007c0c */ /* 0x000fe2000bf06270 */
[----:B--2---:R-:W-:Y:S01]  /*0500*/  FADD R25, R19, R25 ;  /* 0x0000001913197221 */ /* 0x004fe20000000000 */
[----:B------:R-:W-:Y:S01]  /*0510*/  IMAD.MOV.U32 R19, RZ, RZ, RZ ;  /* 0x000000ffff137224 */ /* 0x000fe200078e00ff */
[----:B0-----:R-:W0:Y:S02]  /*0520*/  @!P1 LDC.64 R14, c[0x0][0x390] ;  /* 0x0000e400ff0e9b82 */ /* 0x001e240000000a00 */
[----:B0-----:R-:W-:-:S05]  /*0530*/  @!P1 IMAD.WIDE R14, R9, 0x4, R14 ;  /* 0x00000004090e9825 */ /* 0x001fca00078e020e */
[----:B------:R0:W2:Y:S01]  /*0540*/  @!P1 LDG.E R19, desc[UR10][R14.64] ;  /* 0x0000000a0e139981 */ /* 0x0000a2000c1e1900 */
[----:B---3--:R-:W-:Y:S01]  /*0550*/  FADD R17, R18, R17 ;  /* 0x0000001112117221 */ /* 0x008fe20000000000 */
[----:B------:R-:W-:Y:S01]  /*0560*/  HFMA2 R18, -RZ, RZ, 0, 0 ;  /* 0x00000000ff127431 */ /* 0x000fe200000001ff */
[----:B0-----:R-:W0:Y:S01]  /*0570*/  @!P0 LDC.64 R14, c[0x0][0x388] ;  /* 0x0000e200ff0e8b82 */ /* 0x001e220000000a00 */
[----:B------:R-:W-:Y:S02]  /*0580*/  IMAD.IADD R26, R26, 0x1, R4 ;  /* 0x000000011a1a7824 */ /* 0x000fe400078e0204 */
[----:B0-----:R-:W-:-:S05]  /*0590*/  @!P0 IMAD.WIDE R14, R10, 0x4, R14 ;  /* 0x000000040a0e8825 */ /* 0x001fca00078e020e */
[----:B------:R0:W3:Y:S01]  /*05a0*/  @!P0 LDG.E R18, desc[UR10][R14.64] ;  /* 0x0000000a0e128981 */ /* 0x0000e2000c1e1900 */
[C---:B------:R-:W-:Y:S01]  /*05b0*/  ISETP.GE.AND P1, PT, R26.reuse, UR6, PT ;  /* 0x000000061a007c0c */ /* 0x040fe2000bf26270 */
[----:B----4-:R-:W-:Y:S01]  /*05c0*/  FADD R24, R25, R24 ;  /* 0x0000001819187221 */ /* 0x010fe20000000000 */
[----:B------:R-:W-:Y:S01]  /*05d0*/  MOV R25, RZ ;  /* 0x000000ff00197202 */ /* 0x000fe20000000f00 */
[----:B0-----:R-:W0:Y:S01]  /*05e0*/  @!P0 LDC.64 R14, c[0x0][0x390] ;  /* 0x0000e400ff0e8b82 */ /* 0x001e220000000a00 */
[----:B------:R-:W-:Y:S02]  /*05f0*/  IMAD.IADD R26, R26, 0x1, R4 ;  /* 0x000000011a1a7824 */ /* 0x000fe400078e0204 */
[----:B0-----:R-:W-:-:S05]  /*0600*/  @!P0 IMAD.WIDE R14, R10, 0x4, R14 ;  /* 0x000000040a0e8825 */ /* 0x001fca00078e020e */
[----:B------:R0:W4:Y:S01]  /*0610*/  @!P0 LDG.E R25, desc[UR10][R14.64] ;  /* 0x0000000a0e198981 */ /* 0x000122000c1e1900 */
[----:B------:R-:W-:Y:S01]  /*0620*/  ISETP.GE.AND P0, PT, R26, UR6, PT ;  /* 0x000000061a007c0c */ /* 0x000fe2000bf06270 */
[----:B------:R-:W-:Y:S01]  /*0630*/  HFMA2 R26, -RZ, RZ, 0, 0 ;  /* 0x00000000ff1a7431 */ /* 0x000fe200000001ff */
[----:B0-----:R-:W0:Y:S02]  /*0640*/  @!P1 LDC.64 R14, c[0x0][0x388] ;  /* 0x0000e200ff0e9b82 */ /* 0x001e240000000a00 */
[----:B0-----:R-:W-:-:S05]  /*0650*/  @!P1 IMAD.WIDE R14, R11, 0x4, R14 ;  /* 0x000000040b0e9825 */ /* 0x001fca00078e020e */
[----:B------:R0:W4:Y:S01]  /*0660*/  @!P1 LDG.E R26, desc[UR10][R14.64] ;  /* 0x0000000a0e1a9981 */ /* 0x000122000c1e1900 */
[----:B-----5:R-:W-:Y:S01]  /*0670*/  FADD R16, R17, R16 ;  /* 0x0000001011107221 */ /* 0x020fe20000000000 */
[----:B------:R-:W-:Y:S01]  /*0680*/  IMAD.MOV.U32 R17, RZ, RZ, RZ ;  /* 0x000000ffff117224 */ /* 0x000fe200078e00ff */
[----:B0-----:R-:W0:Y:S02]  /*0690*/  @!P1 LDC.64 R14, c[0x0][0x390] ;  /* 0x0000e400ff0e9b82 */ /* 0x001e240000000a00 */
[----:B0-----:R-:W-:-:S05]  /*06a0*/  @!P1 IMAD.WIDE R14, R11, 0x4, R14 ;  /* 0x000000040b0e9825 */ /* 0x001fca00078e020e */
[----:B------:R0:W5:Y:S01]  /*06b0*/  @!P1 LDG.E R17, desc[UR10][R14.64] ;  /* 0x0000000a0e119981 */ /* 0x000162000c1e1900 */
[----:B------:R-:W-:Y:S01]  /*06c0*/  FADD R23, R24, R23 ;  /* 0x0000001718177221 */ /* 0x000fe20000000000 */
[----:B------:R-:W-:Y:S01]  /*06d0*/  MOV R24, RZ ;  /* 0x000000ff00187202 */ /* 0x000fe20000000f00 */
[----:B0-----:R-:W0:Y:S02]  /*06e0*/  @!P0 LDC.64 R14, c[0x0][0x388] ;  /* 0x0000e200ff0e8b82 */ /* 0x001e240000000a00 */
[----:B0-----:R-:W-:-:S05]  /*06f0*/  @!P0 IMAD.WIDE R14, R12, 0x4, R14 ;  /* 0x000000040c0e8825 */ /* 0x001fca00078e020e */
[----:B------:R0:W5:Y:S01]  /*0700*/  @!P0 LDG.E R24, desc[UR10][R14.64] ;  /* 0x0000000a0e188981 */ /* 0x000162000c1e1900 */
[----:B------:R-:W-:Y:S01]  /*0710*/  FADD R22, R16, R22 ;  /* 0x0000001610167221 */ /* 0x000fe20000000000 */
[----:B------:R-:W-:Y:S01]  /*0720*/  IMAD.MOV.U32 R16, RZ, RZ, RZ ;  /* 0x000000ffff107224 */ /* 0x000fe200078e00ff */
[----:B0-----:R-:W0:Y:S02]  /*0730*/  @!P0 LDC.64 R14, c[0x0][0x390] ;  /* 0x0000e400ff0e8b82 */ /* 0x001e240000000a00 */
[----:B0-----:R-:W-:-:S05]  /*0740*/  @!P0 IMAD.WIDE R14, R12, 0x4, R14 ;  /* 0x000000040c0e8825 */ /* 0x001fca00078e020e */
[----:B------:R-:W5:Y:S01]  /*0750*/  @!P0 LDG.E R16, desc[UR10][R14.64] ;  /* 0x0000000a0e108981 */ /* 0x000f62000c1e1900 */
[----:B------:R-:W-:Y:S01]  /*0760*/  FADD R23, R23, R6 ;  /* 0x0000000617177221 */ /* 0x000fe20000000000 */
[----:B------:R-:W-:Y:S01]  /*0770*/  FADD R22, R22, R21 ;  /* 0x0000001516167221 */ /* 0x000fe20000000000 */
[----:B------:R-:W-:Y:S01]  /*0780*/  UIADD3 UR9, UPT, UPT, UR9, 0x8, URZ ;  /* 0x0000000809097890 */ /* 0x000fe2000fffe0ff */
[C---:B------:R-:W-:Y:S01]  /*0790*/  LEA R5, R4.reuse, R5, 0x3 ;  /* 0x0000000504057211 */ /* 0x040fe200078e18ff */
[C---:B------:R-:W-:Y:S01]  /*07a0*/  IMAD R13, R4.reuse, 0x8, R13 ;  /* 0x00000008040d7824 */ /* 0x040fe200078e020d */
[C---:B------:R-:W-:Y:S01]  /*07b0*/  LEA R7, R4.reuse, R7, 0x3 ;  /* 0x0000000704077211 */ /* 0x040fe200078e18ff */
[----:B------:R-:W-:Y:S01]  /*07c0*/  UISETP.NE.AND UP0, UPT, UR9, URZ, UPT ;  /* 0x000000ff0900728c */ /* 0x000fe2000bf05270 */
[C---:B------:R-:W-:Y:S01]  /*07d0*/  IMAD R8, R4.reuse, 0x8, R8 ;  /* 0x0000000804087824 */ /* 0x040fe200078e0208 */
[C---:B------:R-:W-:Y:S01]  /*07e0*/  LEA R9, R4.reuse, R9, 0x3 ;  /* 0x0000000904097211 */ /* 0x040fe200078e18ff */
[C---:B------:R-:W-:Y:S01]  /*07f0*/  IMAD R10, R4.reuse, 0x8, R10 ;  /* 0x00000008040a7824 */ /* 0x040fe200078e020a */
[C---:B------:R-:W-:Y:S01]  /*0800*/  LEA R11, R4.reuse, R11, 0x3 ;  /* 0x0000000b040b7211 */ /* 0x040fe200078e18ff */
[----:B------:R-:W-:-:S02]  /*0810*/  IMAD R12, R4, 0x8, R12 ;  /* 0x00000008040c7824 */ /* 0x000fc400078e020c */
[----:B------:R-:W-:Y:S01]  /*0820*/  FADD R23, R23, R20 ;  /* 0x0000001417177221 */ /* 0x000fe20000000000 */
[----:B--2---:R-:W-:-:S03]  /*0830*/  FADD R22, R22, R19 ;  /* 0x0000001316167221 */ /* 0x004fc60000000000 */
[----:B---3--:R-:W-:Y:S01]  /*0840*/  FADD R23, R23, R18 ;  /* 0x0000001217177221 */ /* 0x008fe20000000000 */
[----:B----4-:R-:W-:-:S03]  /*0850*/  FADD R22, R22, R25 ;  /* 0x0000001916167221 */ /* 0x010fc60000000000 */
[----:B------:R-:W-:Y:S01]  /*0860*/  FADD R23, R23, R26 ;  /* 0x0000001a17177221 */ /* 0x000fe20000000000 */
[----:B-----5:R-:W-:-:S03]  /*0870*/  FADD R17, R22, R17 ;  /* 0x0000001116117221 */ /* 0x020fc60000000000 */
[----:B------:R-:W-:Y:S01]  /*0880*/  FADD R25, R23, R24 ;  /* 0x0000001817197221 */ /* 0x000fe20000000000 */
[----:B------:R-:W-:Y:S01]  /*0890*/  FADD R17, R17, R16 ;  /* 0x0000001011117221 */ /* 0x000fe20000000000 */
[----:B------:R-:W-:Y:S06]  /*08a0*/  BRA.U UP0, `(.L_x_7) ;  /* 0xfffffff900647547 */ /* 0x000fec000b83ffff */
.L_x_6:
[----:B------:R-:W-:-:S09]  /*08b0*/  UISETP.NE.AND UP0, UPT, UR8, URZ, UPT ;  /* 0x000000ff0800728c */ /* 0x000fd2000bf05270 */
[----:B------:R-:W-:Y:S05]  /*08c0*/  BRA.U !UP0, `(.L_x_8) ;  /* 0x00000005087c7547 */ /* 0x000fea000b800000 */
[----:B------:R-:W-:Y:S02]  /*08d0*/  UISETP.GE.U32.AND UP0, UPT, UR8, 0x4, UPT ;  /* 0x000000040800788c */ /* 0x000fe4000bf06070 */
[----:B------:R-:W-:-:S07]  /*08e0*/  ULOP3.LUT UP1, UR5, UR5, 0x3, URZ, 0xc0, !UPT ;  /* 0x0000000305057892 */ /* 0x000fce000f82c0ff */
[----:B------:R-:W-:Y:S05]  /*08f0*/  BRA.U !UP0, `(.L_x_9) ;  /* 0x0000000108bc7547 */ /* 0x000fea000b800000 */
[----:B0-----:R-:W-:Y:S02]  /*0900*/  IMAD R23, R4, UR4, R0 ;  /* 0x0000000404177c24 */ /* 0x001fe4000f8e0200 */
[----:B------:R-:W-:-:S03]  /*0910*/  IMAD.MOV.U32 R16, RZ, RZ, RZ ;  /* 0x000000ffff107224 */ /* 0x000fc600078e00ff */
[C---:B------:R-:W-:Y:S02]  /*0920*/  ISETP.GE.AND P0, PT, R23.reuse, UR6, PT ;  /* 0x0000000617007c0c */ /* 0x040fe4000bf06270 */
[----:B------:R-:W-:-:S04]  /*0930*/  IADD3 R24, PT, PT, R23, R4, RZ ;  /* 0x0000000417187210 */ /* 0x000fc80007ffe0ff */
[C---:B------:R-:W-:Y:S01]  /*0940*/  ISETP.GE.AND P1, PT, R24.reuse, UR6, PT ;  /* 0x0000000618007c0c */ /* 0x040fe2000bf26270 */
[----:B------:R-:W-:-:S05]  /*0950*/  IMAD.IADD R22, R24, 0x1, R4 ;  /* 0x0000000118167824 */ /* 0x000fca00078e0204 */
[C---:B------:R-:W-:Y:S01]  /*0960*/  IADD3 R5, PT, PT, R22.reuse, R4, RZ ;  /* 0x0000000416057210 */ /* 0x040fe20007ffe0ff */
[----:B------:R-:W0:Y:S01]  /*0970*/  @!P0 LDC.64 R6, c[0x0][0x388] ;  /* 0x0000e200ff068b82 */ /* 0x000e220000000a00 */
[----:B------:R-:W-:Y:S02]  /*0980*/  ISETP.GE.AND P2, PT, R22, UR6, PT ;  /* 0x0000000616007c0c */ /* 0x000fe4000bf46270 */
[----:B------:R-:W-:-:S05]  /*0990*/  ISETP.GE.AND P3, PT, R5, UR6, PT ;  /* 0x0000000605007c0c */ /* 0x000fca000bf66270 */
[----:B------:R-:W1:Y:S08]  /*09a0*/  @!P0 LDC.64 R20, c[0x0][0x390] ;  /* 0x0000e400ff148b82 */ /* 0x000e700000000a00 */
[----:B------:R-:W2:Y:S08]  /*09b0*/  @!P1 LDC.64 R18, c[0x0][0x388] ;  /* 0x0000e200ff129b82 */ /* 0x000eb00000000a00 */
[----:B------:R-:W3:Y:S01]  /*09c0*/  @!P1 LDC.64 R10, c[0x0][0x390] ;  /* 0x0000e400ff0a9b82 */ /* 0x000ee20000000a00 */
[----:B0-----:R-:W-:-:S05]  /*09d0*/  @!P0 IMAD.WIDE R6, R23, 0x4, R6 ;  /* 0x0000000417068825 */ /* 0x001fca00078e0206 */
[----:B------:R0:W4:Y:S02]  /*09e0*/  @!P0 LDG.E R16, desc[UR10][R6.64] ;  /* 0x0000000a06108981 */ /* 0x000124000c1e1900 */
[----:B------:R-:W5:Y:S08]  /*09f0*/  @!P2 LDC.64 R12, c[0x0][0x388] ;  /* 0x0000e200ff0cab82 */ /* 0x000f700000000a00 */
[----:B------:R-:W5:Y:S08]  /*0a00*/  @!P2 LDC.64 R14, c[0x0][0x390] ;  /* 0x0000e400ff0eab82 */ /* 0x000f700000000a00 */
[----:B------:R-:W5:Y:S08]  /*0a10*/  @!P3 LDC.64 R8, c[0x0][0x388] ;  /* 0x0000e200ff08bb82 */ /* 0x000f700000000a00 */
[----:B0-----:R-:W0:Y:S01]  /*0a20*/  @!P3 LDC.64 R6, c[0x0][0x390] ;  /* 0x0000e400ff06bb82 */ /* 0x001e220000000a00 */
[----:B-1----:R-:W-:-:S04]  /*0a30*/  @!P0 IMAD.WIDE R20, R23, 0x4, R20 ;  /* 0x0000000417148825 */ /* 0x002fc800078e0214 */
[----:B------:R-:W-:Y:S01]  /*0a40*/  HFMA2 R23, -RZ, RZ, 0, 0 ;  /* 0x00000000ff177431 */ /* 0x000fe200000001ff */
[----:B------:R-:W-:Y:S01]  /*0a50*/  CS2R R26, SRZ ;  /* 0x00000000001a7805 */ /* 0x000fe2000001ff00 */
[----:B--2---:R-:W-:-:S04]  /*0a60*/  @!P1 IMAD.WIDE R18, R24, 0x4, R18 ;  /* 0x0000000418129825 */ /* 0x004fc800078e0212 */
[----:B---3--:R-:W-:Y:S01]  /*0a70*/  @!P1 IMAD.WIDE R10, R24, 0x4, R10 ;  /* 0x00000004180a9825 */ /* 0x008fe200078e020a */
[----:B------:R-:W-:Y:S01]  /*0a80*/  MOV R24, RZ ;  /* 0x000000ff00187202 */ /* 0x000fe20000000f00 */
[----:B------:R-:W2:Y:S04]  /*0a90*/  @!P1 LDG.E R26, desc[UR10][R18.64] ;  /* 0x0000000a121a9981 */ /* 0x000ea8000c1e1900 */
[----:B------:R1:W3:Y:S01]  /*0aa0*/  @!P0 LDG.E R23, desc[UR10][R20.64] ;  /* 0x0000000a14178981 */ /* 0x0002e2000c1e1900 */
[----:B-----5:R-:W-:-:S03]  /*0ab0*/  @!P2 IMAD.WIDE R12, R22, 0x4, R12 ;  /* 0x00000004160ca825 */ /* 0x020fc600078e020c */
[----:B------:R-:W5:Y:S01]  /*0ac0*/  @!P1 LDG.E R24, desc[UR10][R10.64] ;  /* 0x0000000a0a189981 */ /* 0x000f62000c1e1900 */
[----:B------:R-:W-:-:S03]  /*0ad0*/  @!P2 IMAD.WIDE R14, R22, 0x4, R14 ;  /* 0x00000004160ea825 */ /* 0x000fc600078e020e */
[----:B------:R-:W5:Y:S01]  /*0ae0*/  @!P2 LDG.E R27, desc[UR10][R12.64] ;  /* 0x0000000a0c1ba981 */ /* 0x000f62000c1e1900 */
[----:B-1----:R-:W-:Y:S01]  /*0af0*/  CS2R R20, SRZ ;  /* 0x0000000000147805 */ /* 0x002fe2000001ff00 */
[----:B------:R-:W-:-:S04]  /*0b00*/  @!P3 IMAD.WIDE R8, R5, 0x4, R8 ;  /* 0x000000040508b825 */ /* 0x000fc800078e0208 */
[----:B0-----:R-:W-:Y:S01]  /*0b10*/  @!P3 IMAD.WIDE R6, R5, 0x4, R6 ;  /* 0x000000040506b825 */ /* 0x001fe200078e0206 */
[----:B------:R-:W5:Y:S03]  /*0b20*/  @!P2 LDG.E R20, desc[UR10][R14.64] ;  /* 0x0000000a0e14a981 */ /* 0x000f66000c1e1900 */
[----:B------:R-:W-:Y:S01]  /*0b30*/  IMAD.MOV.U32 R5, RZ, RZ, RZ ;  /* 0x000000ffff057224 */ /* 0x000fe200078e00ff */
[----:B------:R-:W5:Y:S05]  /*0b40*/  @!P3 LDG.E R21, desc[UR10][R6.64] ;  /* 0x0000000a0615b981 */ /* 0x000f6a000c1e1900 */
[----:B------:R-:W5:Y:S01]  /*0b50*/  @!P3 LDG.E R5, desc[UR10][R8.64] ;  /* 0x0000000a0805b981 */ /* 0x000f62000c1e1900 */
[----:B------:R-:W-:Y:S01]  /*0b60*/  UIADD3 UR4, UPT, UPT, UR4, 0x4, URZ ;  /* 0x0000000404047890 */ /* 0x000fe2000fffe0ff */
[----:B----4-:R-:W-:-:S04]  /*0b70*/  FADD R25, R25, R16 ;  /* 0x0000001019197221 */ /* 0x010fc80000000000 */
[----:B--2---:R-:W-:Y:S01]  /*0b80*/  FADD R26, R25, R26 ;  /* 0x0000001a191a7221 */ /* 0x004fe20000000000 */
[----:B---3--:R-:W-:-:S04]  /*0b90*/  FADD R23, R17, R23 ;  /* 0x0000001711177221 */ /* 0x008fc80000000000 */
[----:B-----5:R-:W-:Y:S01]  /*0ba0*/  FADD R23, R23, R24 ;  /* 0x0000001817177221 */ /* 0x020fe20000000000 */
[----:B------:R-:W-:-:S03]  /*0bb0*/  FADD R26, R26, R27 ;  /* 0x0000001b1a1a7221 */ /* 0x000fc60000000000 */
[----:B------:R-:W-:-:S04]  /*0bc0*/  FADD R20, R23, R20 ;  /* 0x0000001417147221 */ /* 0x000fc80000000000 */
[----:B------:R-:W-:Y:S01]  /*0bd0*/  FADD R17, R20, R21 ;  /* 0x0000001514117221 */ /* 0x000fe20000000000 */
[----:B------:R-:W-:-:S07]  /*0be0*/  FADD R25, R26, R5 ;  /* 0x000000051a197221 */ /* 0x000fce0000000000 */
.L_x_9:
[----:B------:R-:W-:Y:S05]  /*0bf0*/  BRA.U !UP1, `(.L_x_8) ;  /* 0x0000000109b07547 */ /* 0x000fea000b800000 */
[----:B------:R-:W-:Y:S02]  /*0c00*/  UISETP.NE.AND UP0, UPT, UR5, 0x1, UPT ;  /* 0x000000010500788c */ /* 0x000fe4000bf05270 */
[----:B------:R-:W-:-:S07]  /*0c10*/  ULOP3.LUT UP1, URZ, UR7, 0x200, URZ, 0xc0, !UPT ;  /* 0x0000020007ff7892 */ /* 0x000fce000f82c0ff */
[----:B------:R-:W-:Y:S05]  /*0c20*/  BRA.U !UP0, `(.L_x_10) ;  /* 0x0000000108647547 */ /* 0x000fea000b800000 */
[----:B0-----:R-:W-:Y:S02]  /*0c30*/  IMAD R15, R4, UR4, R0 ;  /* 0x00000004040f7c24 */ /* 0x001fe4000f8e0200 */
[----:B------:R-:W-:-:S03]  /*0c40*/  HFMA2 R14, -RZ, RZ, 0, 0 ;  /* 0x00000000ff0e7431 */ /* 0x000fc600000001ff */
[C---:B------:R-:W-:Y:S02]  /*0c50*/  ISETP.GE.AND P0, PT, R15.reuse, UR6, PT ;  /* 0x000000060f007c0c */ /* 0x040fe4000bf06270 */
[----:B------:R-:W-:-:S04]  /*0c60*/  IADD3 R5, PT, PT, R15, R4, RZ ;  /* 0x000000040f057210 */ /* 0x000fc80007ffe0ff */
[----:B------:R-:W-:-:S07]  /*0c70*/  ISETP.GE.AND P1, PT, R5, UR6, PT ;  /* 0x0000000605007c0c */ /* 0x000fce000bf26270 */
[----:B------:R-:W0:Y:S08]  /*0c80*/  @!P0 LDC.64 R12, c[0x0][0x388] ;  /* 0x0000e200ff0c8b82 */ /* 0x000e300000000a00 */
[----:B------:R-:W1:Y:S08]  /*0c90*/  @!P0 LDC.64 R8, c[0x0][0x390] ;  /* 0x0000e400ff088b82 */ /* 0x000e700000000a00 */
[----:B------:R-:W2:Y:S08]  /*0ca0*/  @!P1 LDC.64 R10, c[0x0][0x388] ;  /* 0x0000e200ff0a9b82 */ /* 0x000eb00000000a00 */
[----:B------:R-:W3:Y:S01]  /*0cb0*/  @!P1 LDC.64 R6, c[0x0][0x390] ;  /* 0x0000e400ff069b82 */ /* 0x000ee20000000a00 */
[----:B0-----:R-:W-:-:S04]  /*0cc0*/  @!P0 IMAD.WIDE R12, R15, 0x4, R12 ;  /* 0x000000040f0c8825 */ /* 0x001fc800078e020c */
[----:B------:R-:W-:Y:S01]  /*0cd0*/  IMAD.MOV.U32 R16, RZ, RZ, RZ ;  /* 0x000000ffff107224 */ /* 0x000fe200078e00ff */
[----:B------:R-:W4:Y:S01]  /*0ce0*/  @!P0 LDG.E R14, desc[UR10][R12.64] ;  /* 0x0000000a0c0e8981 */ /* 0x000f22000c1e1900 */
[----:B-1----:R-:W-:-:S04]  /*0cf0*/  @!P0 IMAD.WIDE R8, R15, 0x4, R8 ;  /* 0x000000040f088825 */ /* 0x002fc800078e0208 */
[----:B------:R-:W-:Y:S01]  /*0d00*/  HFMA2 R15, -RZ, RZ, 0, 0 ;  /* 0x00000000ff0f7431 */ /* 0x000fe200000001ff */
[----:B------:R-:W5:Y:S01]  /*0d10*/  @!P0 LDG.E R16, desc[UR10][R8.64] ;  /* 0x0000000a08108981 */ /* 0x000f62000c1e1900 */
[----:B--2---:R-:W-:-:S04]  /*0d20*/  @!P1 IMAD.WIDE R10, R5, 0x4, R10 ;  /* 0x00000004050a9825 */ /* 0x004fc800078e020a */
[----:B---3--:R-:W-:Y:S01]  /*0d30*/  @!P1 IMAD.WIDE R6, R5, 0x4, R6 ;  /* 0x0000000405069825 */ /* 0x008fe200078e0206 */
[----:B------:R-:W-:-:S04]  /*0d40*/  MOV R5, RZ ;  /* 0x000000ff00057202 */ /* 0x000fc80000000f00 */
[----:B------:R-:W2:Y:S04]  /*0d50*/  @!P1 LDG.E R15, desc[UR10][R6.64] ;  /* 0x0000000a060f9981 */ /* 0x000ea8000c1e1900 */
[----:B------:R-:W3:Y:S01]  /*0d60*/  @!P1 LDG.E R5, desc[UR10][R10.64] ;  /* 0x0000000a0a059981 */ /* 0x000ee2000c1e1900 */
[----:B------:R-:W-:Y:S01]  /*0d70*/  UIADD3 UR4, UPT, UPT, UR4, 0x2, URZ ;  /* 0x0000000204047890 */ /* 0x000fe2000fffe0ff */
[----:B----4-:R-:W-:Y:S01]  /*0d80*/  FADD R14, R25, R14 ;  /* 0x0000000e190e7221 */ /* 0x010fe20000000000 */
[----:B-----5:R-:W-:-:S04]  /*0d90*/  FADD R16, R17, R16 ;  /* 0x0000001011107221 */ /* 0x020fc80000000000 */
[----:B--2---:R-:W-:Y:S01]  /*0da0*/  FADD R17, R16, R15 ;  /* 0x0000000f10117221 */ /* 0x004fe20000000000 */
[----:B---3--:R-:W-:-:S07]  /*0db0*/  FADD R25, R14, R5 ;  /* 0x000000050e197221 */ /* 0x008fce0000000000 */
.L_x_10:
[----:B------:R-:W-:Y:S05]  /*0dc0*/  BRA.U !UP1, `(.L_x_8) ;  /* 0x00000001093c7547 */ /* 0x000fea000b800000 */
[----:B0-----:R-:W-:Y:S01]  /*0dd0*/  IMAD R9, R4, UR4, R0 ;  /* 0x0000000404097c24 */ /* 0x001fe2000f8e0200 */
[----:B------:R-:W-:Y:S01]  /*0de0*/  BSSY.RECONVERGENT B0, `(.L_x_11) ;  /* 0x000000b000007945 */ /* 0x000fe20003800200 */
[----:B------:R-:W-:Y:S01]  /*0df0*/  IMAD.MOV.U32 R4, RZ, RZ, RZ ;  /* 0x000000ffff047224 */ /* 0x000fe200078e00ff */
[----:B------:R-:W-:Y:S02]  /*0e00*/  MOV R6, RZ ;  /* 0x000000ff00067202 */ /* 0x000fe40000000f00 */
[----:B------:R-:W-:-:S13]  /*0e10*/  ISETP.GE.AND P0, PT, R9, UR6, PT ;  /* 0x0000000609007c0c */ /* 0x000fda000bf06270 */
[----:B------:R-:W-:Y:S05]  /*0e20*/  @P0 BRA `(.L_x_12) ;  /* 0x0000000000180947 */ /* 0x000fea0003800000 */
[----:B------:R-:W0:Y:S08]  /*0e30*/  LDC.64 R4, c[0x0][0x388] ;  /* 0x0000e200ff047b82 */ /* 0x000e300000000a00 */
[----:B------:R-:W1:Y:S01]  /*0e40*/  LDC.64 R6, c[0x0][0x390] ;  /* 0x0000e400ff067b82 */ /* 0x000e620000000a00 */
[----:B0-----:R-:W-:-:S06]  /*0e50*/  IMAD.WIDE R4, R9, 0x4, R4 ;  /* 0x0000000409047825 */ /* 0x001fcc00078e0204 */
[----:B------:R0:W5:Y:S01]  /*0e60*/  LDG.E R4, desc[UR10][R4.64] ;  /* 0x0000000a04047981 */ /* 0x000162000c1e1900 */
[----:B-1----:R-:W-:-:S06]  /*0e70*/  IMAD.WIDE R6, R9, 0x4, R6 ;  /* 0x0000000409067825 */ /* 0x002fcc00078e0206 */
[----:B------:R0:W5:Y:S02]  /*0e80*/  LDG.E R6, desc[UR10][R6.64] ;  /* 0x0000000a06067981 */ /* 0x000164000c1e1900 */
.L_x_12:
[----:B------:R-:W-:Y:S05]  /*0e90*/  BSYNC.RECONVERGENT B0 ;  /* 0x0000000000007941 */ /* 0x000fea0003800200 */
.L_x_11:
[----:B-----5:R-:W-:Y:S01]  /*0ea0*/  FADD R25, R25, R4 ;  /* 0x0000000419197221 */ /* 0x020fe20000000000 */
[----:B------:R-:W-:-:S07]  /*0eb0*/  FADD R17, R17, R6 ;  /* 0x0000000611117221 */ /* 0x000fce0000000000 */
.L_x_8:
[----:B------:R1:W-:Y:S04]  /*0ec0*/  STS [R2], R25 ;  /* 0x0000001902007388 */ /* 0x0003e80000000800 */
[----:B------:R1:W-:Y:S02]  /*0ed0*/  STS [R3], R17 ;  /* 0x0000001103007388 */ /* 0x0003e40000000800 */
.L_x_5:
[----:B------:R-:W2:Y:S01]  /*0ee0*/  LDCU UR4, c[0x0][0x360] ;  /* 0x00006c00ff0477ac */ /* 0x000ea20008000800 */
[----:B------:R-:W-:Y:S01]  /*0ef0*/  BAR.SYNC.DEFER_BLOCKING 0x0 ;  /* 0x0000000000007b1d */ /* 0x000fe20000010000 */
[----:B--2---:R-:W-:-:S09]  /*0f00*/  UISETP.GE.U32.AND UP0, UPT, UR4, 0x42, UPT ;  /* 0x000000420400788c */ /* 0x004fd2000bf06070 */
[----:B------:R-:W-:Y:S05]  /*0f10*/  BRA.U !UP0, `(.L_x_13) ;  /* 0x0000000108507547 */ /* 0x000fea000b800000 */
[----:B0-----:R-:W-:-:S07]  /*0f20*/  MOV R4, UR4 ;  /* 0x0000000400047c02 */ /* 0x001fce0008000f00 */
.L_x_16:
[----:B------:R-:W-:Y:S01]  /*0f30*/  SHF.R.U32.HI R11, RZ, 0x1, R4 ;  /* 0x00000001ff0b7819 */ /* 0x000fe20000011604 */
[----:B------:R-:W-:Y:S03]  /*0f40*/  BSSY.RECONVERGENT B0, `(.L_x_14) ;  /* 0x000000d000007945 */ /* 0x000fe60003800200 */
[----:B------:R-:W-:-:S13]  /*0f50*/  ISETP.GE.U32.AND P0, PT, R0, R11, PT ;  /* 0x0000000b0000720c */ /* 0x000fda0003f06070 */
[----:B0-----:R-:W-:Y:S05]  /*0f60*/  @P0 BRA `(.L_x_15) ;  /* 0x0000000000280947 */ /* 0x001fea0003800000 */
[----:B------:R-:W-:Y:S01]  /*0f70*/  IMAD R5, R11, 0x4, R2 ;  /* 0x000000040b057824 */ /* 0x000fe200078e0202 */
[----:B------:R-:W-:Y:S05]  /*0f80*/  LDS R6, [R2] ;  /* 0x0000000002067984 */ /* 0x000fea0000000800 */
[----:B------:R-:W0:Y:S02]  /*0f90*/  LDS R5, [R5] ;  /* 0x0000000005057984 */ /* 0x000e240000000800 */
[----:B0-----:R-:W-:Y:S01]  /*0fa0*/  FADD R7, R5, R6 ;  /* 0x0000000605077221 */ /* 0x001fe20000000000 */
[----:B------:R-:W-:-:S04]  /*0fb0*/  LEA R6, R11, R3, 0x2 ;  /* 0x000000030b067211 */ /* 0x000fc800078e10ff */
[----:B------:R-:W-:Y:S04]  /*0fc0*/  STS [R2], R7 ;  /* 0x0000000702007388 */ /* 0x000fe80000000800 */
[----:B------:R-:W-:Y:S04]  /*0fd0*/  LDS R6, [R6] ;  /* 0x0000000006067984 */ /* 0x000fe80000000800 */
[----:B------:R-:W0:Y:S02]  /*0fe0*/  LDS R9, [R3] ;  /* 0x0000000003097984 */ /* 0x000e240000000800 */
[----:B0-----:R-:W-:-:S05]  /*0ff0*/  FADD R8, R6, R9 ;  /* 0x0000000906087221 */ /* 0x001fca0000000000 */
[----:B------:R0:W-:Y:S02]  /*1000*/  STS [R3], R8 ;  /* 0x0000000803007388 */ /* 0x0001e40000000800 */
.L_x_15:
[----:B------:R-:W-:Y:S05]  /*1010*/  BSYNC.RECONVERGENT B0 ;  /* 0x0000000000007941 */ /* 0x000fea0003800200 */
.L_x_14:
[----:B------:R-:W-:Y:S01]  /*1020*/  BAR.SYNC.DEFER_BLOCKING 0x0 ;  /* 0x0000000000007b1d */ /* 0x000fe20000010000 */
[----:B------:R-:W-:Y:S02]  /*1030*/  ISETP.GT.U32.AND P0, PT, R4, 0x83, PT ;  /* 0x000000830400780c */ /* 0x000fe40003f04070 */
[----:B------:R-:W-:-:S11]  /*1040*/  MOV R4, R11 ;  /* 0x0000000b00047202 */ /* 0x000fd60000000f00 */
[----:B------:R-:W-:Y:S05]  /*1050*/  @P0 BRA `(.L_x_16) ;  /* 0xfffffffc00b40947 */ /* 0x000fea000383ffff */
.L_x_13:
[----:B------:R-:W-:-:S13]  /*1060*/  ISETP.GT.U32.AND P0, PT, R0, 0x1f, PT ;  /* 0x0000001f0000780c */ /* 0x000fda0003f04070 */
[----:B------:R-:W-:Y:S05]  /*1070*/  @P0 EXIT ;  /* 0x000000000000094d */ /* 0x000fea0003800000 */
[----:B------:R-:W-:-:S09]  /*1080*/  UISETP.GE.U32.AND UP0, UPT, UR4, 0x40, UPT ;  /* 0x000000400400788c */ /* 0x000fd2000bf06070 */
[----:B------:R-:W-:Y:S05]  /*1090*/  BRA.U !UP0, `(.L_x_17) ;  /* 0x0000000108207547 */ /* 0x000fea000b800000 */
[----:B------:R-:W-:Y:S04]  /*10a0*/  LDS R6, [R3+0x80] ;  /* 0x0000800003067984 */ /* 0x000fe80000000800 */
[----:B0-----:R-:W0:Y:S04]  /*10b0*/  LDS R7, [R3] ;  /* 0x0000000003077984 */ /* 0x001e280000000800 */
[----:B------:R-:W-:Y:S04]  /*10c0*/  LDS R4, [R2+0x80] ;  /* 0x0000800002047984 */ /* 0x000fe80000000800 */
[----:B------:R-:W2:Y:S01]  /*10d0*/  LDS R5, [R2] ;  /* 0x0000000002057984 */ /* 0x000ea20000000800 */
[----:B0-----:R-:W-:-:S05]  /*10e0*/  FADD R6, R6, R7 ;  /* 0x0000000706067221 */ /* 0x001fca0000000000 */
[----:B------:R0:W-:Y:S01]  /*10f0*/  STS [R3], R6 ;  /* 0x0000000603007388 */ /* 0x0001e20000000800 */
[----:B--2---:R-:W-:Y:S01]  /*1100*/  FADD R4, R4, R5 ;  /* 0x0000000504047221 */ /* 0x004fe20000000000 */
[----:B------:R-:W-:Y:S06]  /*1110*/  BRA `(.L_x_18) ;  /* 0x0000000000107947 */ /* 0x000fec0003800000 */
.L_x_17:
[----:B------:R-:W-:-:S09]  /*1120*/  UISETP.GE.U32.AND UP0, UPT, UR4, 0x20, UPT ;  /* 0x000000200400788c */ /* 0x000fd2000bf06070 */
[----:B------:R-:W-:Y:S05]  /*1130*/  BRA.U !UP0, `(.L_x_19) ;  /* 0x00000001081c7547 */ /* 0x000fea000b800000 */
[----:B0-----:R2:W3:Y:S04]  /*1140*/  LDS R4, [R2] ;  /* 0x0000000002047984 */ /* 0x0014e80000000800 */
[----:B------:R2:W4:Y:S02]  /*1150*/  LDS R6, [R3] ;  /* 0x0000000003067984 */ /* 0x0005240000000800 */
.L_x_18:
[----:B------:R-:W3:Y:S04]  /*1160*/  LDS R5, [R2+0x40] ;  /* 0x0000400002057984 */ /* 0x000ee80000000800 */
[----:B------:R-:W0:Y:S01]  /*1170*/  LDS R7, [R3+0x40] ;  /* 0x0000400003077984 */ /* 0x000e220000000800 */
[----:B---3--:R-:W-:Y:S01]  /*1180*/  FADD R4, R5, R4 ;  /* 0x0000000405047221 */ /* 0x008fe20000000000 */
[----:B0---4-:R-:W-:Y:S01]  /*1190*/  FADD R6, R7, R6 ;  /* 0x0000000607067221 */ /* 0x011fe20000000000 */
[----:B------:R-:W-:Y:S06]  /*11a0*/  BRA `(.L_x_20) ;  /* 0x0000000000107947 */ /* 0x000fec0003800000 */
.L_x_19:
[----:B------:R-:W-:-:S09]  /*11b0*/  UISETP.GE.U32.AND UP0, UPT, UR4, 0x10, UPT ;  /* 0x000000100400788c */ /* 0x000fd2000bf06070 */
[----:B------:R-:W-:Y:S05]  /*11c0*/  BRA.U !UP0, `(.L_x_21) ;  /* 0x0000000108207547 */ /* 0x000fea000b800000 */
[----:B0-----:R0:W3:Y:S04]  /*11d0*/  LDS R4, [R2] ;  /* 0x0000000002047984 */ /* 0x0010e80000000800 */
[----:B------:R0:W4:Y:S02]  /*11e0*/  LDS R6, [R3] ;  /* 0x0000000003067984 */ /* 0x0001240000000800 */
.L_x_20:
[----:B------:R-:W3:Y:S02]  /*11f0*/  LDS R5, [R2+0x20] ;  /* 0x0000200002057984 */ /* 0x000ee40000000800 */
[----:B---3--:R-:W-:-:S05]  /*1200*/  FADD R7, R5, R4 ;  /* 0x0000000405077221 */ /* 0x008fca0000000000 */
[----:B------:R-:W-:Y:S04]  /*1210*/  STS [R2], R7 ;  /* 0x0000000702007388 */ /* 0x000fe80000000800 */
[----:B------:R-:W4:Y:S02]  /*1220*/  LDS R5, [R3+0x20] ;  /* 0x0000200003057984 */ /* 0x000f240000000800 */
[----:B----4-:R-:W-:Y:S01]  /*1230*/  FADD R5, R5, R6 ;  /* 0x0000000605057221 */ /* 0x010fe20000000000 */
[----:B------:R-:W-:Y:S06]  /*1240*/  BRA `(.L_x_22) ;  /* 0x0000000000107947 */ /* 0x000fec0003800000 */
.L_x_21:
[----:B------:R-:W-:-:S09]  /*1250*/  UISETP.GE.U32.AND UP0, UPT, UR4, 0x8, UPT ;  /* 0x000000080400788c */ /* 0x000fd2000bf06070 */
[----:B------:R-:W-:Y:S05]  /*1260*/  BRA.U !UP0, `(.L_x_23) ;  /* 0x00000001081c7547 */ /* 0x000fea000b800000 */
[----:B0-----:R0:W2:Y:S04]  /*1270*/  LDS R7, [R2] ;  /* 0x0000000002077984 */ /* 0x0010a80000000800 */
[----:B------:R0:W3:Y:S02]  /*1280*/  LDS R5, [R3] ;  /* 0x0000000003057984 */ /* 0x0000e40000000800 */
.L_x_22:
[----:B------:R-:W2:Y:S04]  /*1290*/  LDS R4, [R2+0x10] ;  /* 0x0000100002047984 */ /* 0x000ea80000000800 */
[----:B------:R-:W3:Y:S01]  /*12a0*/  LDS R6, [R3+0x10] ;  /* 0x0000100003067984 */ /* 0x000ee20000000800 */
[----:B--2---:R-:W-:Y:S01]  /*12b0*/  FADD R4, R4, R7 ;  /* 0x0000000704047221 */ /* 0x004fe20000000000 */
[----:B---3--:R-:W-:Y:S01]  /*12c0*/  FADD R5, R6, R5 ;  /* 0x0000000506057221 */ /* 0x008fe20000000000 */
[----:B------:R-:W-:Y:S06]  /*12d0*/  BRA `(.L_x_24) ;  /* 0x0000000000107947 */ /* 0x000fec0003800000 */
.L_x_23:
[----:B------:R-:W-:-:S09]  /*12e0*/  UISETP.GE.U32.AND UP0, UPT, UR4, 0x4, UPT ;  /* 0x000000040400788c */ /* 0x000fd2000bf06070 */
[----:B------:R-:W-:Y:S05]  /*12f0*/  BRA.U !UP0, `(.L_x_25) ;  /* 0x00000001081c7547 */ /* 0x000fea000b800000 */
[----:B0-----:R0:W2:Y:S04]  /*1300*/  LDS R4, [R2] ;  /* 0x0000000002047984 */ /* 0x0010a80000000800 */
[----:B------:R0:W3:Y:S02]  /*1310*/  LDS R5, [R3] ;  /* 0x0000000003057984 */ /* 0x0000e40000000800 */
.L_x_24:
[----:B------:R-:W2:Y:S04]  /*1320*/  LDS R7, [R2+0x8] ;  /* 0x0000080002077984 */ /* 0x000ea80000000800 */
[----:B------:R-:W3:Y:S01]  /*1330*/  LDS R6, [R3+0x8] ;  /* 0x0000080003067984 */ /* 0x000ee20000000800 */
[----:B--2---:R-:W-:Y:S01]  /*1340*/  FADD R4, R7, R4 ;  /* 0x0000000407047221 */ /* 0x004fe20000000000 */
[----:B---3--:R-:W-:Y:S01]  /*1350*/  FADD R5, R6, R5 ;  /* 0x0000000506057221 */ /* 0x008fe20000000000 */
[----:B------:R-:W-:Y:S06]  /*1360*/  BRA `(.L_x_26) ;  /* 0x0000000000107947 */ /* 0x000fec0003800000 */
.L_x_25:
[----:B------:R-:W-:-:S09]  /*1370*/  UISETP.GE.U32.AND UP0, UPT, UR4, 0x2, UPT ;  /* 0x000000020400788c */ /* 0x000fd2000bf06070 */
[----:B------:R-:W-:Y:S05]  /*1380*/  BRA.U !UP0, `(.L_x_27) ;  /* 0x0000000108207547 */ /* 0x000fea000b800000 */
[----:B0-----:R0:W2:Y:S04]  /*1390*/  LDS R4, [R2] ;  /* 0x0000000002047984 */ /* 0x0010a80000000800 */
[----:B------:R0:W3:Y:S02]  /*13a0*/  LDS R5, [R3] ;  /* 0x0000000003057984 */ /* 0x0000e40000000800 */
.L_x_26:
[----:B------:R-:W2:Y:S02]  /*13b0*/  LDS R7, [R2+0x4] ;  /* 0x0000040002077984 */ /* 0x000ea40000000800 */
[----:B--2---:R-:W-:-:S05]  /*13c0*/  FADD R7, R7, R4 ;  /* 0x0000000407077221 */ /* 0x004fca0000000000 */
[----:B------:R-:W-:Y:S04]  /*13d0*/  STS [R2], R7 ;  /* 0x0000000702007388 */ /* 0x000fe80000000800 */
[----:B------:R-:W3:Y:S02]  /*13e0*/  LDS R4, [R3+0x4] ;  /* 0x0000040003047984 */ /* 0x000ee40000000800 */
[----:B---3--:R-:W-:-:S05]  /*13f0*/  FADD R4, R4, R5 ;  /* 0x0000000504047221 */ /* 0x008fca0000000000 */
[----:B------:R2:W-:Y:S02]  /*1400*/  STS [R3], R4 ;  /* 0x0000000403007388 */ /* 0x0005e40000000800 */
.L_x_27:
[----:B------:R-:W-:-:S13]  /*1410*/  ISETP.NE.AND P0, PT, R0, RZ, PT ;  /* 0x000000ff0000720c */ /* 0x000fda0003f05270 */
[----:B------:R-:W-:Y:S05]  /*1420*/  @P0 EXIT ;  /* 0x000000000000094d */ /* 0x000fea0003800000 */
[----:B------:R-:W3:Y:S01]  /*1430*/  S2UR UR5, SR_CgaCtaId ;  /* 0x00000000000579c3 */ /* 0x000ee20000008800 */
[----:B------:R-:W-:Y:S01]  /*1440*/  UMOV UR4, 0x400 ;  /* 0x0000040000047882 */ /* 0x000fe20000000000 */
[----:B------:R-:W-:Y:S01]  /*1450*/  UMOV UR6, 0xe826d695 ;  /* 0xe826d69500067882 */ /* 0x000fe20000000000 */
[----:B------:R-:W-:Y:S01]  /*1460*/  UMOV UR7, 0x3e112e0b ;  /* 0x3e112e0b00077882 */ /* 0x000fe20000000000 */
[----:B---3--:R-:W-:-:S09]  /*1470*/  ULEA UR4, UR5, UR4, 0x18 ;  /* 0x0000000405047291 */ /* 0x008fd2000f8ec0ff */
[----:B0-2---:R-:W0:Y:S02]  /*1480*/  LDS R4, [UR4+0x800] ;  /* 0x00080004ff047984 */ /* 0x005e240008000800 */
[----:B0-----:R-:W0:Y:S02]  /*1490*/  F2F.F64.F32 R4, R4 ;  /* 0x0000000400047310 */ /* 0x001e240000201800 */
[----:B0-----:R-:W-:-:S14]  /*14a0*/  DSETP.GT.AND P0, PT, R4, UR6, PT ;  /* 0x0000000604007e2a */ /* 0x001fdc000bf04000 */
[----:B------:R-:W-:Y:S05]  /*14b0*/  @!P0 BRA `(.L_x_28) ;  /* 0x00000000006c8947 */ /* 0x000fea0003800000 */
[----:B------:R-:W-:Y:S01]  /*14c0*/  DADD R4, R4, UR6 ;  /* 0x0000000604047e29 */ /* 0x000fe20008000000 */
[----:B------:R-:W0:Y:S01]  /*14d0*/  LDS R0, [UR4] ;  /* 0x00000004ff007984 */ /* 0x000e220008000800 */
[----:B-1----:R-:W-:Y:S01]  /*14e0*/  IMAD.MOV.U32 R2, RZ, RZ, 0x1 ;  /* 0x00000001ff027424 */ /* 0x002fe200078e00ff */
[----:B------:R-:W0:Y:S03]  /*14f0*/  LDCU UR4, c[0x0][0x398] ;  /* 0x00007300ff0477ac */ /* 0x000e260008000800 */
[----:B------:R-:W1:Y:S02]  /*1500*/  MUFU.RCP64H R3, R5 ;  /* 0x0000000500037308 */ /* 0x000e640000001800 */
[----:B-1----:R-:W-:-:S08]  /*1510*/  DFMA R6, -R4, R2, 1 ;  /* 0x3ff000000406742b */ /* 0x002fd00000000102 */
[----:B------:R-:W-:-:S08]  /*1520*/  DFMA R6, R6, R6, R6 ;  /* 0x000000060606722b */ /* 0x000fd00000000006 */
[----:B------:R-:W-:Y:S01]  /*1530*/  DFMA R2, R2, R6, R2 ;  /* 0x000000060202722b */ /* 0x000fe20000000002 */
[----:B0-----:R-:W-:-:S04]  /*1540*/  FMUL R0, R0, UR4 ;  /* 0x0000000400007c20 */ /* 0x001fc80008400000 */
[----:B------:R-:W0:Y:S03]  /*1550*/  F2F.F64.F32 R6, R0 ;  /* 0x0000000000067310 */ /* 0x000e260000201800 */
[----:B------:R-:W-:-:S08]  /*1560*/  DFMA R8, -R4, R2, 1 ;  /* 0x3ff000000408742b */ /* 0x000fd00000000102 */
[----:B------:R-:W-:Y:S01]  /*1570*/  DFMA R2, R2, R8, R2 ;  /* 0x000000080202722b */ /* 0x000fe20000000002 */
[----:B0-----:R-:W-:-:S07]  /*1580*/  FSETP.GEU.AND P1, PT, |R7|, 6.5827683646048100446e-37, PT ;  /* 0x036000000700780b */ /* 0x001fce0003f2e200 */
[----:B------:R-:W-:-:S08]  /*1590*/  DMUL R8, R6, R2 ;  /* 0x0000000206087228 */ /* 0x000fd00000000000 */
[----:B------:R-:W-:-:S08]  /*15a0*/  DFMA R10, -R4, R8, R6 ;  /* 0x00000008040a722b */ /* 0x000fd00000000106 */
[----:B------:R-:W-:-:S10]  /*15b0*/  DFMA R2, R2, R10, R8 ;  /* 0x0000000a0202722b */ /* 0x000fd40000000008 */
[----:B------:R-:W-:-:S05]  /*15c0*/  FFMA R8, RZ, R5, R3 ;  /* 0x00000005ff087223 */ /* 0x000fca0000000003 */
[----:B------:R-:W-:-:S13]  /*15d0*/  FSETP.GT.AND P0, PT, |R8|, 1.469367938527859385e-39, PT ;  /* 0x001000000800780b */ /* 0x000fda0003f04200 */
[----:B------:R-:W-:Y:S05]  /*15e0*/  @P0 BRA P1, `(.L_x_29) ;  /* 0x0000000000100947 */ /* 0x000fea0000800000 */
[----:B------:R-:W-:-:S07]  /*15f0*/  MOV R0, 0x1610 ;  /* 0x0000161000007802 */ /* 0x000fce0000000f00 */
[----:B------:R-:W-:Y:S05]  /*1600*/  CALL.REL.NOINC `($__internal_0_$__cuda_sm20_div_rn_f64_full) ;  /* 0x0000000000247944 */ /* 0x000fea0003c00000 */
[----:B------:R-:W-:Y:S02]  /*1610*/  MOV R2, R12 ;  /* 0x0000000c00027202 */ /* 0x000fe40000000f00 */
[----:B------:R-:W-:-:S07]  /*1620*/  MOV R3, R13 ;  /* 0x0000000d00037202 */ /* 0x000fce0000000f00 */
.L_x_29:
[----:B------:R-:W0:Y:S01]  /*1630*/  LDC.64 R4, c[0x0][0x380] ;  /* 0x0000e000ff047b82 */ /* 0x000e220000000a00 */
[----:B------:R-:W0:Y:S02]  /*1640*/  F2F.F32.F64 R3, R2 ;  /* 0x0000000200037310 */ /* 0x000e240000301000 */
[----:B0-----:R-:W-:Y:S01]  /*1650*/  STG.E desc[UR10][R4.64], R3 ;  /* 0x0000000304007986 */ /* 0x001fe2000c10190a */
[----:B------:R-:W-:Y:S05]  /*1660*/  EXIT ;  /* 0x000000000000794d */ /* 0x000fea0003800000 */
.L_x_28:
[----:B-1----:R-:W0:Y:S02]  /*1670*/  LDC.64 R2, c[0x0][0x380] ;  /* 0x0000e000ff027b82 */ /* 0x002e240000000a00 */
[----:B0-----:R-:W-:Y:S01]  /*1680*/  STG.E desc[UR10][R2.64], RZ ;  /* 0x000000ff02007986 */ /* 0x001fe2000c10190a */
[----:B------:R-:W-:Y:S05]  /*1690*/  EXIT ;  /* 0x000000000000794d */ /* 0x000fea0003800000 */
        .weak           $__internal_0_$__cuda_sm20_div_rn_f64_full
        .type           $__internal_0_$__cuda_sm20_div_rn_f64_full,@function
        .size           $__internal_0_$__cuda_sm20_div_rn_f64_full,(.L_x_399 - $__internal_0_$__cuda_sm20_div_rn_f64_full)
$__internal_0_$__cuda_sm20_div_rn_f64_full:
[C---:B------:R-:W-:Y:S02]  /*16a0*/  FSETP.GEU.AND P0, PT, |R5|.reuse, 1.469367938527859385e-39, PT ;  /* 0x001000000500780b */ /* 0x040fe40003f0e200 */
[C---:B------:R-:W-:Y:S02]  /*16b0*/  LOP3.LUT R2, R5.reuse, 0x800fffff, RZ, 0xc0, !PT ;  /* 0x800fffff05027812 */ /* 0x040fe400078ec0ff */
[----:B------:R-:W-:Y:S02]  /*16c0*/  MOV R8, 0x1 ;  /* 0x0000000100087802 */ /* 0x000fe40000000f00 */
[----:B------:R-:W-:Y:S01]  /*16d0*/  LOP3.LUT R3, R2, 0x3ff00000, RZ, 0xfc, !PT ;  /* 0x3ff0000002037812 */ /* 0x000fe200078efcff */
[----:B------:R-:W-:Y:S01]  /*16e0*/  IMAD.MOV.U32 R2, RZ, RZ, R4 ;  /* 0x000000ffff027224 */ /* 0x000fe200078e0004 */
[----:B------:R-:W-:Y:S02]  /*16f0*/  LOP3.LUT R17, R5, 0x7ff00000, RZ, 0xc0, !PT ;  /* 0x7ff0000005117812 */ /* 0x000fe400078ec0ff */
[----:B------:R-:W-:-:S02]  /*1700*/  LOP3.LUT R12, R7, 0x7ff00000, RZ, 0xc0, !PT ;  /* 0x7ff00000070c7812 */ /* 0x000fc400078ec0ff */
[----:B------:R-:W-:Y:S01]  /*1710*/  MOV R13, 0x1ca00000 ;  /* 0x1ca00000000d7802 */ /* 0x000fe20000000f00 */
[----:B------:R-:W-:Y:S01]  /*1720*/  @!P0 DMUL R2, R4, 8.98846567431157953865e+307 ;  /* 0x7fe0000004028828 */ /* 0x000fe20000000000 */
[----:B------:R-:W-:Y:S01]  /*1730*/  ISETP.GE.U32.AND P1, PT, R12, R17, PT ;  /* 0x000000110c00720c */ /* 0x000fe20003f26070 */
[----:B------:R-:W-:-:S04]  /*1740*/  IMAD.MOV.U32 R19, RZ, RZ, R12 ;  /* 0x000000ffff137224 */ /* 0x000fc800078e000c */
[----:B------:R-:W0:Y:S02]  /*1750*/  MUFU.RCP64H R9, R3 ;  /* 0x0000000300097308 */ /* 0x000e240000001800 */
[----:B0-----:R-:W-:-:S08]  /*1760*/  DFMA R10, R8, -R2, 1 ;  /* 0x3ff00000080a742b */ /* 0x001fd00000000802 */
[----:B------:R-:W-:-:S08]  /*1770*/  DFMA R10, R10, R10, R10 ;  /* 0x0000000a0a0a722b */ /* 0x000fd0000000000a */
[----:B------:R-:W-:Y:S01]  /*1780*/  DFMA R10, R8, R10, R8 ;  /* 0x0000000a080a722b */ /* 0x000fe20000000008 */
[----:B------:R-:W-:Y:S02]  /*1790*/  SEL R9, R13, 0x63400000, !P1 ;  /* 0x634000000d097807 */ /* 0x000fe40004800000 */
[----:B------:R-:W-:Y:S02]  /*17a0*/  FSETP.GEU.AND P1, PT, |R7|, 1.469367938527859385e-39, PT ;  /* 0x001000000700780b */ /* 0x000fe40003f2e200 */
[----:B------:R-:W-:-:S03]  /*17b0*/  LOP3.LUT R9, R9, 0x800fffff, R7, 0xf8, !PT ;  /* 0x800fffff09097812 */ /* 0x000fc600078ef807 */
[----:B------:R-:W-:Y:S01]  /*17c0*/  DFMA R14, R10, -R2, 1 ;  /* 0x3ff000000a0e742b */ /* 0x000fe20000000802 */
[----:B------:R-:W-:-:S07]  /*17d0*/  MOV R8, R6 ;  /* 0x0000000600087202 */ /* 0x000fce0000000f00 */
[----:B------:R-:W-:Y:S01]  /*17e0*/  DFMA R10, R10, R14, R10 ;  /* 0x0000000e0a0a722b */ /* 0x000fe2000000000a */
[----:B------:R-:W-:Y:S10]  /*17f0*/  @P1 BRA `(.L_x_30) ;  /* 0x0000000000201947 */ /* 0x000ff40003800000 */
[----:B------:R-:W-:Y:S02]  /*1800*/  LOP3.LUT R15, R5, 0x7ff00000, RZ, 0xc0, !PT ;  /* 0x7ff00000050f7812 */ /* 0x000fe400078ec0ff */
[----:B------:R-:W-:Y:S02]  /*1810*/  MOV R14, RZ ;  /* 0x000000ff000e7202 */ /* 0x000fe40000000f00 */
[----:B------:R-:W-:-:S04]  /*1820*/  ISETP.GE.U32.AND P1, PT, R12, R15, PT ;  /* 0x0000000f0c00720c */ /* 0x000fc80003f26070 */
[----:B------:R-:W-:-:S04]  /*1830*/  SEL R15, R13, 0x63400000, !P1 ;  /* 0x634000000d0f7807 */ /* 0x000fc80004800000 */
[----:B------:R-:W-:-:S04]  /*1840*/  LOP3.LUT R15, R15, 0x80000000, R7, 0xf8, !PT ;  /* 0x800000000f0f7812 */ /* 0x000fc800078ef807 */
[----:B------:R-:W-:-:S06]  /*1850*/  LOP3.LUT R15, R15, 0x100000, RZ, 0xfc, !PT ;  /* 0x001000000f0f7812 */ /* 0x000fcc00078efcff */
[----:B------:R-:W-:-:S10]  /*1860*/  DFMA R8, R8, 2, -R14 ;  /* 0x400000000808782b */ /* 0x000fd4000000080e */
[----:B------:R-:W-:-:S07]  /*1870*/  LOP3.LUT R19, R9, 0x7ff00000, RZ, 0xc0, !PT ;  /* 0x7ff0000009137812 */ /* 0x000fce00078ec0ff */
.L_x_30:
[----:B------:R-:W-:Y:S01]  /*1880*/  IMAD.MOV.U32 R18, RZ, RZ, R17 ;  /* 0x000000ffff127224 */ /* 0x000fe200078e0011 */
[----:B------:R-:W-:Y:S01]  /*1890*/  @!P0 LOP3.LUT R18, R3, 0x7ff00000, RZ, 0xc0, !PT ;  /* 0x7ff0000003128812 */ /* 0x000fe200078ec0ff */
[----:B------:R-:W-:Y:S01]  /*18a0*/  DMUL R14, R10, R8 ;  /* 0x000000080a0e7228 */ /* 0x000fe20000000000 */
[----:B------:R-:W-:Y:S02]  /*18b0*/  IADD3 R20, PT, PT, R19, -0x1, RZ ;  /* 0xffffffff13147810 */ /* 0x000fe40007ffe0ff */
[----:B------:R-:W-:Y:S02]  /*18c0*/  IADD3 R21, PT, PT, R18, -0x1, RZ ;  /* 0xffffffff12157810 */ /* 0x000fe40007ffe0ff */
[----:B------:R-:W-:-:S03]  /*18d0*/  ISETP.GT.U32.AND P0, PT, R20, 0x7feffffe, PT ;  /* 0x7feffffe1400780c */ /* 0x000fc60003f04070 */
[----:B------:R-:W-:Y:S01]  /*18e0*/  DFMA R16, R14, -R2, R8 ;  /* 0x800000020e10722b */ /* 0x000fe20000000008 */
[----:B------:R-:W-:-:S07]  /*18f0*/  ISETP.GT.U32.OR P0, PT, R21, 0x7feffffe, P0 ;  /* 0x7feffffe1500780c */ /* 0x000fce0000704470 */
[----:B------:R-:W-:-:S06]  /*1900*/  DFMA R10, R10, R16, R14 ;  /* 0x000000100a0a722b */ /* 0x000fcc000000000e */
[----:B------:R-:W-:Y:S05]  /*1910*/  @P0 BRA `(.L_x_31) ;  /* 0x00000000006c0947 */ /* 0x000fea0003800000 */
[----:B------:R-:W-:-:S04]  /*1920*/  LOP3.LUT R7, R5, 0x7ff00000, RZ, 0xc0, !PT ;  /* 0x7ff0000005077812 */ /* 0x000fc800078ec0ff */
[CC--:B------:R-:W-:Y:S02]  /*1930*/  VIADDMNMX R6, R12.reuse, -R7.reuse, 0xb9600000, !PT ;  /* 0xb96000000c067446 */ /* 0x0c0fe40007800907 */
[----:B------:R-:W-:Y:S02]  /*1940*/  ISETP.GE.U32.AND P0, PT, R12, R7, PT ;  /* 0x000000070c00720c */ /* 0x000fe40003f06070 */
[----:B------:R-:W-:Y:S02]  /*1950*/  VIMNMX R6, PT, PT, R6, 0x46a00000, PT ;  /* 0x46a0000006067848 */ /* 0x000fe40003fe0100 */
[----:B------:R-:W-:-:S05]  /*1960*/  SEL R13, R13, 0x63400000, !P0 ;  /* 0x634000000d0d7807 */ /* 0x000fca0004000000 */
[----:B------:R-:W-:Y:S01]  /*1970*/  IMAD.IADD R14, R6, 0x1, -R13 ;  /* 0x00000001060e7824 */ /* 0x000fe200078e0a0d */
[----:B------:R-:W-:-:S04]  /*1980*/  MOV R6, RZ ;  /* 0x000000ff00067202 */ /* 0x000fc80000000f00 */
[----:B------:R-:W-:-:S06]  /*1990*/  IADD3 R7, PT, PT, R14, 0x7fe00000, RZ ;  /* 0x7fe000000e077810 */ /* 0x000fcc0007ffe0ff */
[----:B------:R-:W-:-:S10]  /*19a0*/  DMUL R12, R10, R6 ;  /* 0x000000060a0c7228 */ /* 0x000fd40000000000 */
[----:B------:R-:W-:-:S13]  /*19b0*/  FSETP.GTU.AND P0, PT, |R13|, 1.469367938527859385e-39, PT ;  /* 0x001000000d00780b */ /* 0x000fda0003f0c200 */
[----:B------:R-:W-:Y:S05]  /*19c0*/  @P0 BRA `(.L_x_32) ;  /* 0x0000000000940947 */ /* 0x000fea0003800000 */
[----:B------:R-:W-:Y:S01]  /*19d0*/  DFMA R2, R10, -R2, R8 ;  /* 0x800000020a02722b */ /* 0x000fe20000000008 */
[----:B------:R-:W-:-:S09]  /*19e0*/  IMAD.MOV.U32 R6, RZ, RZ, RZ ;  /* 0x000000ffff067224 */ /* 0x000fd200078e00ff */
[C---:B------:R-:W-:Y:S02]  /*19f0*/  FSETP.NEU.AND P0, PT, R3.reuse, RZ, PT ;  /* 0x000000ff0300720b */ /* 0x040fe40003f0d000 */
[----:B------:R-:W-:-:S04]  /*1a00*/  LOP3.LUT R5, R3, 0x80000000, R5, 0x48, !PT ;  /* 0x8000000003057812 */ /* 0x000fc800078e4805 */
[----:B------:R-:W-:-:S07]  /*1a10*/  LOP3.LUT R7, R5, R7, RZ, 0xfc, !PT ;  /* 0x0000000705077212 */ /* 0x000fce00078efcff */
[----:B------:R-:W-:Y:S05]  /*1a20*/  @!P0 BRA `(.L_x_32) ;  /* 0x00000000007c8947 */ /* 0x000fea0003800000 */
[----:B------:R-:W-:Y:S01]  /*1a30*/  IADD3 R3, PT, PT, -R14, RZ, RZ ;  /* 0x000000ff0e037210 */ /* 0x000fe20007ffe1ff */
[----:B------:R-:W-:Y:S01]  /*1a40*/  DMUL.RP R6, R10, R6 ;  /* 0x000000060a067228 */ /* 0x000fe20000008000 */
[----:B------:R-:W-:-:S06]  /*1a50*/  MOV R2, RZ ;  /* 0x000000ff00027202 */ /* 0x000fcc0000000f00 */
[----:B------:R-:W-:-:S03]  /*1a60*/  DFMA R2, R12, -R2, R10 ;  /* 0x800000020c02722b */ /* 0x000fc6000000000a */
[----:B------:R-:W-:-:S03]  /*1a70*/  LOP3.LUT R5, R7, R5, RZ, 0x3c, !PT ;  /* 0x0000000507057212 */ /* 0x000fc600078e3cff */
[----:B------:R-:W-:-:S04]  /*1a80*/  IADD3 R2, PT, PT, -R14, -0x43300000, RZ ;  /* 0xbcd000000e027810 */ /* 0x000fc80007ffe1ff */
[----:B------:R-:W-:-:S04]  /*1a90*/  FSETP.NEU.AND P0, PT, |R3|, R2, PT ;  /* 0x000000020300720b */ /* 0x000fc80003f0d200 */
[----:B------:R-:W-:Y:S02]  /*1aa0*/  FSEL R12, R6, R12, !P0 ;  /* 0x0000000c060c7208 */ /* 0x000fe40004000000 */
[----:B------:R-:W-:Y:S01]  /*1ab0*/  FSEL R13, R5, R13, !P0 ;  /* 0x0000000d050d7208 */ /* 0x000fe20004000000 */
[----:B------:R-:W-:Y:S06]  /*1ac0*/  BRA `(.L_x_32) ;  /* 0x0000000000547947 */ /* 0x000fec0003800000 */
.L_x_31:
[----:B------:R-:W-:-:S14]  /*1ad0*/  DSETP.NAN.AND P0, PT, R6, R6, PT ;  /* 0x000000060600722a */ /* 0x000fdc0003f08000 */
[----:B------:R-:W-:Y:S05]  /*1ae0*/  @P0 BRA `(.L_x_33) ;  /* 0x0000000000440947 */ /* 0x000fea0003800000 */
[----:B------:R-:W-:-:S14]  /*1af0*/  DSETP.NAN.AND P0, PT, R4, R4, PT ;  /* 0x000000040400722a */ /* 0x000fdc0003f08000 */
[----:B------:R-:W-:Y:S05]  /*1b00*/  @P0 BRA `(.L_x_34) ;  /* 0x0000000000300947 */ /* 0x000fea0003800000 */
[----:B------:R-:W-:Y:S01]  /*1b10*/  ISETP.NE.AND P0, PT, R19, R18, PT ;  /* 0x000000121300720c */ /* 0x000fe20003f05270 */
[----:B------:R-:W-:Y:S01]  /*1b20*/  IMAD.MOV.U32 R12, RZ, RZ, 0x0 ;  /* 0x00000000ff0c7424 */ /* 0x000fe200078e00ff */
[----:B------:R-:W-:-:S11]  /*1b30*/  MOV R13, 0xfff80000 ;  /* 0xfff80000000d7802 */ /* 0x000fd60000000f00 */
[----:B------:R-:W-:Y:S05]  /*1b40*/  @!P0 BRA `(.L_x_32) ;  /* 0x0000000000348947 */ /* 0x000fea0003800000 */
[----:B------:R-:W-:Y:S02]  /*1b50*/  ISETP.NE.AND P0, PT, R19, 0x7ff00000, PT ;  /* 0x7ff000001300780c */ /* 0x000fe40003f05270 */
[----:B------:R-:W-:Y:S02]  /*1b60*/  LOP3.LUT R13, R7, 0x80000000, R5, 0x48, !PT ;  /* 0x80000000070d7812 */ /* 0x000fe400078e4805 */
[----:B------:R-:W-:-:S13]  /*1b70*/  ISETP.EQ.OR P0, PT, R18, RZ, !P0 ;  /* 0x000000ff1200720c */ /* 0x000fda0004702670 */
[----:B------:R-:W-:Y:S02]  /*1b80*/  @P0 LOP3.LUT R2, R13, 0x7ff00000, RZ, 0xfc, !PT ;  /* 0x7ff000000d020812 */ /* 0x000fe400078efcff */
[----:B------:R-:W-:Y:S01]  /*1b90*/  @!P0 MOV R12, RZ ;  /* 0x000000ff000c8202 */ /* 0x000fe20000000f00 */
[----:B------:R-:W-:Y:S01]  /*1ba0*/  @P0 IMAD.MOV.U32 R12, RZ, RZ, RZ ;  /* 0x000000ffff0c0224 */ /* 0x000fe200078e00ff */
[----:B------:R-:W-:Y:S01]  /*1bb0*/  @P0 MOV R13, R2 ;  /* 0x00000002000d0202 */ /* 0x000fe20000000f00 */
[----:B------:R-:W-:Y:S06]  /*1bc0*/  BRA `(.L_x_32) ;  /* 0x0000000000147947 */ /* 0x000fec0003800000 */
.L_x_34:
[----:B------:R-:W-:Y:S02]  /*1bd0*/  LOP3.LUT R13, R5, 0x80000, RZ, 0xfc, !PT ;  /* 0x00080000050d7812 */ /* 0x000fe400078efcff */
[----:B------:R-:W-:Y:S01]  /*1be0*/  MOV R12, R4 ;  /* 0x00000004000c7202 */ /* 0x000fe20000000f00 */
[----:B------:R-:W-:Y:S06]  /*1bf0*/  BRA `(.L_x_32) ;  /* 0x0000000000087947 */ /* 0x000fec0003800000 */
.L_x_33:
[----:B------:R-:W-:Y:S01]  /*1c00*/  LOP3.LUT R13, R7, 0x80000, RZ, 0xfc, !PT ;  /* 0x00080000070d7812 */ /* 0x000fe200078efcff */
[----:B------:R-:W-:-:S07]  /*1c10*/  IMAD.MOV.U32 R12, RZ, RZ, R6 ;  /* 0x000000ffff0c7224 */ /* 0x000fce00078e0006 */
.L_x_32:
[----:B------:R-:W-:Y:S02]  /*1c20*/  MOV R2, R0 ;  /* 0x0000000000027202 */ /* 0x000fe40000000f00 */
[----:B------:R-:W-:-:S04]  /*1c30*/  MOV R3, 0x0 ;  /* 0x0000000000037802 */ /* 0x000fc80000000f00 */
[----:B------:R-:W-:Y:S05]  /*1c40*/  RET.REL.NODEC R2 `(_Z14cuda_cal_alphaPfS_S_fi) ;  /* 0xffffffe002ec7950 */ /* 0x000fea0003c3ffff */
.L_x_35:
        /* <DEDUP_REMOVED lines=11> */
.L_x_399:


//--------------------- .text._Z16cuda_sum_alpha12PfS_S_S_S_iiii --------------------------
	.section	.text._Z16cuda_sum_alpha12PfS_S_S_S_iiii,"ax",@progbits
	.align	128
        .global         _Z16cuda_sum_alpha12PfS_S_S_S_iiii
        .type           _Z16cuda_sum_alpha12PfS_S_S_S_iiii,@function
        .size           _Z16cuda_sum_alpha12PfS_S_S_S_iiii,(.L_x_413 - _Z16cuda_sum_alpha12PfS_S_S_S_iiii)
        .other          _Z16cuda_sum_alpha12PfS_S_S_S_iiii,@"STO_CUDA_ENTRY STV_DEFAULT"
_Z16cuda_sum_alpha12PfS_S_S_S_iiii:
.text._Z16cuda_sum_alpha12PfS_S_S_S_iiii:
[----:B------:R-:W-:Y:S01]  /*0000*/  LDC R1, c[0x0][0x37c] ;  /* 0x0000df00ff017b82 */ /* 0x000fe20000000800 */
[----:B------:R-:W0:Y:S07]  /*0010*/  S2R R3, SR_TID.X ;  /* 0x0000000000037919 */ /* 0x000e2e0000002100 */
[----:B------:R-:W0:Y:S01]  /*0020*/  S2UR UR6, SR_CTAID.X ;  /* 0x00000000000679c3 */ /* 0x000e220000002500 */
[----:B------:R-:W1:Y:S07]  /*0030*/  LDCU UR8, c[0x0][0x3b4] ;  /* 0x00007680ff0877ac */ /* 0x000e6e0008000800 */
[----:B------:R-:W0:Y:S01]  /*0040*/  LDC R0, c[0x0][0x360] ;  /* 0x0000d800ff007b82 */ /* 0x000e220000000800 */
[----:B------:R-:W2:Y:S07]  /*0050*/  LDCU UR5, c[0x0][0x364] ;  /* 0x00006c80ff0577ac */ /* 0x000eae0008000800 */
[----:B------:R-:W3:Y:S08]  /*0060*/  LDC R7, c[0x0][0x3ac] ;  /* 0x0000eb00ff077b82 */ /* 0x000ef00000000800 */
[----:B------:R-:W2:Y:S01]  /*0070*/  S2UR UR4, SR_CTAID.Y ;  /* 0x00000000000479c3 */ /* 0x000ea20000002600 */
[----:B0-----:R-:W-:Y:S01]  /*0080*/  IMAD R0, R0, UR6, R3 ;  /* 0x0000000600007c24 */ /* 0x001fe2000f8e0203 */
[----:B---3--:R-:W-:-:S04]  /*0090*/  ISETP.GE.AND P0, PT, R7, 0x1, PT ;  /* 0x000000010700780c */ /* 0x008fc80003f06270 */
[----:B-1----:R-:W-:Y:S01]  /*00a0*/  ISETP.GE.OR P0, PT, R0, UR8, !P0 ;  /* 0x0000000800007c0c */ /* 0x002fe2000c706670 */
[----:B--2---:R-:W-:-:S12]  /*00b0*/  UIMAD UR4, UR4, UR5, URZ ;  /* 0x00000005040472a4 */ /* 0x004fd8000f8e02ff */
[----:B------:R-:W-:Y:S05]  /*00c0*/  @P0 EXIT ;  /* 0x000000000000094d */ /* 0x000fea0003800000 */
[----:B------:R-:W0:Y:S01]  /*00d0*/  S2R R25, SR_TID.Y ;  /* 0x0000000000197919 */ /* 0x000e220000002200 */
[----:B------:R-:W1:Y:S01]  /*00e0*/  LDCU UR5, c[0x0][0x3a8] ;  /* 0x00007500ff0577ac */ /* 0x000e620008000800 */
[----:B------:R-:W-:Y:S01]  /*00f0*/  ISETP.GE.U32.AND P0, PT, R7, 0x4, PT ;  /* 0x000000040700780c */ /* 0x000fe20003f06070 */
[----:B------:R-:W-:Y:S01]  /*0100*/  HFMA2 R6, -RZ, RZ, 0, 0 ;  /* 0x00000000ff067431 */ /* 0x000fe200000001ff */
[----:B------:R-:W2:Y:S01]  /*0110*/  LDCU.64 UR6, c[0x0][0x358] ;  /* 0x00006b00ff0677ac */ /* 0x000ea20008000a00 */
[----:B-1----:R-:W-:-:S05]  /*0120*/  MOV R14, UR5 ;  /* 0x00000005000e7c02 */ /* 0x002fca0008000f00 */
[----:B------:R-:W-:-:S04]  /*0130*/  IMAD R4, R7, R14, RZ ;  /* 0x0000000e07047224 */ /* 0x000fc800078e02ff */
[----:B------:R-:W-:Y:S01]  /*0140*/  IMAD R4, R4, UR8, RZ ;  /* 0x0000000804047c24 */ /* 0x000fe2000f8e02ff */
[----:B0-----:R-:W-:Y:S01]  /*0150*/  IADD3 R3, PT, PT, R25, UR4, RZ ;  /* 0x0000000419037c10 */ /* 0x001fe2000fffe0ff */
[----:B--2---:R-:W-:Y:S06]  /*0160*/  @!P0 BRA `(.L_x_36) ;  /* 0x0000000400c08947 */ /* 0x004fec0003800000 */
[----:B------:R-:W0:Y:S01]  /*0170*/  LDC R5, c[0x0][0x3a8] ;  /* 0x0000ea00ff057b82 */ /* 0x000e220000000800 */
[----:B------:R-:W-:Y:S01]  /*0180*/  LOP3.LUT R6, R7, 0x7ffffffc, RZ, 0xc0, !PT ;  /* 0x7ffffffc07067812 */ /* 0x000fe200078ec0ff */
[C---:B------:R-:W-:Y:S01]  /*0190*/  IMAD R9, R14.reuse, 0x3, R3 ;  /* 0x000000030e097824 */ /* 0x040fe200078e0203 */
[C---:B------:R-:W-:Y:S01]  /*01a0*/  IADD3 R25, PT, PT, R14.reuse, UR4, R25 ;  /* 0x000000040e197c10 */ /* 0x040fe2000fffe019 */
[C---:B------:R-:W-:Y:S01]  /*01b0*/  IMAD R8, R14.reuse, UR8, RZ ;  /* 0x000000080e087c24 */ /* 0x040fe2000f8e02ff */
[-C--:B------:R-:W-:Y:S01]  /*01c0*/  LEA R7, R14, R3.reuse, 0x1 ;  /* 0x000000030e077211 */ /* 0x080fe200078e08ff */
[--C-:B------:R-:W-:Y:S01]  /*01d0*/  IMAD R11, R3, UR8, R0.reuse ;  /* 0x00000008030b7c24 */ /* 0x100fe2000f8e0200 */
[----:B------:R-:W-:Y:S01]  /*01e0*/  MOV R2, R3 ;  /* 0x0000000300027202 */ /* 0x000fe20000000f00 */
[--C-:B------:R-:W-:Y:S01]  /*01f0*/  IMAD R23, R25, UR8, R0.reuse ;  /* 0x0000000819177c24 */ /* 0x100fe2000f8e0200 */
[----:B------:R-:W-:Y:S01]  /*0200*/  IADD3 R10, PT, PT, -R6, RZ, RZ ;  /* 0x000000ff060a7210 */ /* 0x000fe20007ffe1ff */
[----:B------:R-:W-:-:S02]  /*0210*/  IMAD R27, R7, UR8, R0 ;  /* 0x00000008071b7c24 */ /* 0x000fc4000f8e0200 */
[----:B------:R-:W-:-:S07]  /*0220*/  IMAD R29, R9, UR8, R0 ;  /* 0x00000008091d7c24 */ /* 0x000fce000f8e0200 */
.L_x_37:
[C---:B------:R-:W-:Y:S01]  /*0230*/  ISETP.GE.AND P0, PT, R11.reuse, R4, PT ;  /* 0x000000040b00720c */ /* 0x040fe20003f06270 */
[----:B-1----:R-:W1:Y:S08]  /*0240*/  LDC.64 R16, c[0x0][0x398] ;  /* 0x0000e600ff107b82 */ /* 0x002e700000000a00 */
[----:B------:R-:W2:Y:S08]  /*0250*/  LDC.64 R14, c[0x0][0x390] ;  /* 0x0000e400ff0e7b82 */ /* 0x000eb00000000a00 */
[----:B------:R-:W3:Y:S08]  /*0260*/  @!P0 LDC.64 R18, c[0x0][0x3a0] ;  /* 0x0000e800ff128b82 */ /* 0x000ef00000000a00 */
[----:B------:R-:W4:Y:S01]  /*0270*/  LDC.64 R12, c[0x0][0x380] ;  /* 0x0000e000ff0c7b82 */ /* 0x000f220000000a00 */
[----:B-1----:R-:W-:-:S06]  /*0280*/  @!P0 IMAD.WIDE R16, R11, 0x4, R16 ;  /* 0x000000040b108825 */ /* 0x002fcc00078e0210 */
[----:B------:R-:W5:Y:S01]  /*0290*/  @!P0 LDG.E R17, desc[UR6][R16.64] ;  /* 0x0000000610118981 */ /* 0x000f62000c1e1900 */
[C---:B--2---:R-:W-:Y:S01]  /*02a0*/  @!P0 IMAD.WIDE R14, R11.reuse, 0x4, R14 ;  /* 0x000000040b0e8825 */ /* 0x044fe200078e020e */
[----:B------:R-:W1:Y:S05]  /*02b0*/  LDC.64 R20, c[0x0][0x388] ;  /* 0x0000e200ff147b82 */ /* 0x000e6a0000000a00 */
[----:B------:R-:W2:Y:S01]  /*02c0*/  @!P0 LDG.E R15, desc[UR6][R14.64] ;  /* 0x000000060e0f8981 */ /* 0x000ea2000c1e1900 */
[----:B---3--:R-:W-:-:S06]  /*02d0*/  @!P0 IMAD.WIDE R18, R11, 0x4, R18 ;  /* 0x000000040b128825 */ /* 0x008fcc00078e0212 */
[----:B------:R-:W5:Y:S01]  /*02e0*/  @!P0 LDG.E R18, desc[UR6][R18.64] ;  /* 0x0000000612128981 */ /* 0x000f62000c1e1900 */
[----:B----4-:R-:W-:-:S05]  /*02f0*/  @!P0 IMAD.WIDE R12, R2, 0x4, R12 ;  /* 0x00000004020c8825 */ /* 0x010fca00078e020c */
[----:B------:R-:W3:Y:S01]  /*0300*/  @!P0 LDG.E R24, desc[UR6][R12.64] ;  /* 0x000000060c188981 */ /* 0x000ee2000c1e1900 */
[----:B-1----:R-:W-:Y:S01]  /*0310*/  @!P0 IMAD.WIDE R20, R2, 0x4, R20 ;  /* 0x0000000402148825 */ /* 0x002fe200078e0214 */
[----:B------:R-:W-:-:S03]  /*0320*/  ISETP.GE.AND P1, PT, R23, R4, PT ;  /* 0x000000041700720c */ /* 0x000fc60003f26270 */
[----:B-----5:R-:W-:Y:S02]  /*0330*/  @!P0 FADD R22, R18, R17 ;  /* 0x0000001112168221 */ /* 0x020fe40000000000 */
[----:B------:R-:W1:Y:S02]  /*0340*/  LDC.64 R16, c[0x0][0x398] ;  /* 0x0000e600ff107b82 */ /* 0x000e640000000a00 */
[----:B--2---:R-:W-:-:S04]  /*0350*/  @!P0 FADD R22, -R22, R15 ;  /* 0x0000000f16168221 */ /* 0x004fc80000000100 */
[----:B---3--:R-:W-:Y:S02]  /*0360*/  @!P0 FFMA R24, -R18, R22, R24 ;  /* 0x0000001612188223 */ /* 0x008fe40000000118 */
[----:B------:R-:W2:Y:S03]  /*0370*/  @!P1 LDC.64 R18, c[0x0][0x3a0] ;  /* 0x0000e800ff129b82 */ /* 0x000ea60000000a00 */
[----:B------:R3:W-:Y:S04]  /*0380*/  @!P0 STG.E desc[UR6][R12.64], R24 ;  /* 0x000000180c008986 */ /* 0x0007e8000c101906 */
[----:B------:R-:W4:Y:S01]  /*0390*/  @!P0 LDG.E R26, desc[UR6][R20.64] ;  /* 0x00000006141a8981 */ /* 0x000f22000c1e1900 */
[----:B------:R-:W5:Y:S08]  /*03a0*/  LDC.64 R14, c[0x0][0x390] ;  /* 0x0000e400ff0e7b82 */ /* 0x000f700000000a00 */
[----:B---3--:R-:W3:Y:S01]  /*03b0*/  LDC.64 R12, c[0x0][0x380] ;  /* 0x0000e000ff0c7b82 */ /* 0x008ee20000000a00 */
[----:B-1----:R-:W-:-:S04]  /*03c0*/  @!P1 IMAD.WIDE R16, R23, 0x4, R16 ;  /* 0x0000000417109825 */ /* 0x002fc800078e0210 */
[----:B--2---:R-:W-:-:S04]  /*03d0*/  @!P1 IMAD.WIDE R18, R23, 0x4, R18 ;  /* 0x0000000417129825 */ /* 0x004fc800078e0212 */
[----:B-----5:R-:W-:-:S04]  /*03e0*/  @!P1 IMAD.WIDE R14, R23, 0x4, R14 ;  /* 0x00000004170e9825 */ /* 0x020fc800078e020e */
[----:B---3--:R-:W-:-:S04]  /*03f0*/  @!P1 IMAD.WIDE R12, R25, 0x4, R12 ;  /* 0x00000004190c9825 */ /* 0x008fc800078e020c */
[----:B----4-:R-:W-:-:S05]  /*0400*/  @!P0 FFMA R26, R22, R22, R26 ;  /* 0x00000016161a8223 */ /* 0x010fca000000001a */
[----:B------:R1:W-:Y:S04]  /*0410*/  @!P0 STG.E desc[UR6][R20.64], R26 ;  /* 0x0000001a14008986 */ /* 0x0003e8000c101906 */
[----:B------:R-:W2:Y:S04]  /*0420*/  @!P1 LDG.E R18, desc[UR6][R18.64] ;  /* 0x0000000612129981 */ /* 0x000ea8000c1e1900 */
[----:B------:R-:W2:Y:S04]  /*0430*/  @!P1 LDG.E R17, desc[UR6][R16.64] ;  /* 0x0000000610119981 */ /* 0x000ea8000c1e1900 */
[----:B------:R3:W4:Y:S04]  /*0440*/  @!P1 LDG.E R24, desc[UR6][R14.64] ;  /* 0x000000060e189981 */ /* 0x000728000c1e1900 */
[----:B------:R-:W5:Y:S01]  /*0450*/  @!P1 LDG.E R28, desc[UR6][R12.64] ;  /* 0x000000060c1c9981 */ /* 0x000f62000c1e1900 */
[----:B---3--:R-:W1:Y:S02]  /*0460*/  LDC.64 R14, c[0x0][0x388] ;  /* 0x0000e200ff0e7b82 */ /* 0x008e640000000a00 */
[----:B-1----:R-:W-:Y:S01]  /*0470*/  @!P1 IMAD.WIDE R20, R25, 0x4, R14 ;  /* 0x0000000419149825 */ /* 0x002fe200078e020e */
[----:B------:R-:W-:-:S05]  /*0480*/  ISETP.GE.AND P0, PT, R27, R4, PT ;  /* 0x000000041b00720c */ /* 0x000fca0003f06270 */
[----:B------:R-:W1:Y:S01]  /*0490*/  LDC.64 R14, c[0x0][0x380] ;  /* 0x0000e000ff0e7b82 */ /* 0x000e620000000a00 */
[----:B--2---:R-:W-:-:S07]  /*04a0*/  @!P1 FADD R22, R18, R17 ;  /* 0x0000001112169221 */ /* 0x004fce0000000000 */
[----:B------:R-:W2:Y:S01]  /*04b0*/  LDC.64 R16, c[0x0][0x398] ;  /* 0x0000e600ff107b82 */ /* 0x000ea20000000a00 */
[----:B----4-:R-:W-:-:S04]  /*04c0*/  @!P1 FADD R22, -R22, R24 ;  /* 0x0000001816169221 */ /* 0x010fc80000000100 */
[----:B-----5:R-:W-:-:S03]  /*04d0*/  @!P1 FFMA R28, -R18, R22, R28 ;  /* 0x00000016121c9223 */ /* 0x020fc6000000011c */
[----:B------:R-:W3:Y:S02]  /*04e0*/  @!P0 LDC.64 R18, c[0x0][0x3a0] ;  /* 0x0000e800ff128b82 */ /* 0x000ee40000000a00 */
[----:B------:R4:W-:Y:S04]  /*04f0*/  @!P1 STG.E desc[UR6][R12.64], R28 ;  /* 0x0000001c0c009986 */ /* 0x0009e8000c101906 */
[----:B------:R-:W5:Y:S02]  /*0500*/  @!P1 LDG.E R24, desc[UR6][R20.64] ;  /* 0x0000000614189981 */ /* 0x000f64000c1e1900 */
[----:B----4-:R-:W4:Y:S01]  /*0510*/  LDC.64 R12, c[0x0][0x390] ;  /* 0x0000e400ff0c7b82 */ /* 0x010f220000000a00 */
[----:B--2---:R-:W-:-:S04]  /*0520*/  @!P0 IMAD.WIDE R16, R27, 0x4, R16 ;  /* 0x000000041b108825 */ /* 0x004fc800078e0210 */
[----:B---3--:R-:W-:-:S04]  /*0530*/  @!P0 IMAD.WIDE R18, R27, 0x4, R18 ;  /* 0x000000041b128825 */ /* 0x008fc800078e0212 */
[----:B----4-:R-:W-:-:S04]  /*0540*/  @!P0 IMAD.WIDE R12, R27, 0x4, R12 ;  /* 0x000000041b0c8825 */ /* 0x010fc800078e020c */
[----:B-----5:R-:W-:-:S05]  /*0550*/  @!P1 FFMA R24, R22, R22, R24 ;  /* 0x0000001616189223 */ /* 0x020fca0000000018 */
[----:B------:R2:W-:Y:S04]  /*0560*/  @!P1 STG.E desc[UR6][R20.64], R24 ;  /* 0x0000001814009986 */ /* 0x0005e8000c101906 */
[----:B------:R1:W3:Y:S04]  /*0570*/  @!P0 LDG.E R22, desc[UR6][R18.64] ;  /* 0x0000000612168981 */ /* 0x0002e8000c1e1900 */
[----:B------:R-:W3:Y:S04]  /*0580*/  @!P0 LDG.E R17, desc[UR6][R16.64] ;  /* 0x0000000610118981 */ /* 0x000ee8000c1e1900 */
[----:B------:R-:W2:Y:S01]  /*0590*/  @!P0 LDG.E R13, desc[UR6][R12.64] ;  /* 0x000000060c0d8981 */ /* 0x000ea2000c1e1900 */
[----:B-1----:R-:W-:-:S02]  /*05a0*/  @!P0 IMAD.WIDE R18, R7, 0x4, R14 ;  /* 0x0000000407128825 */ /* 0x002fc400078e020e */
[----:B------:R-:W1:Y:S03]  /*05b0*/  LDC.64 R14, c[0x0][0x388] ;  /* 0x0000e200ff0e7b82 */ /* 0x000e660000000a00 */
[----:B------:R-:W4:Y:S01]  /*05c0*/  @!P0 LDG.E R28, desc[UR6][R18.64] ;  /* 0x00000006121c8981 */ /* 0x000f22000c1e1900 */
[----:B---3--:R-:W-:Y:S01]  /*05d0*/  @!P0 FADD R26, R22, R17 ;  /* 0x00000011161a8221 */ /* 0x008fe20000000000 */
[----:B------:R-:W-:-:S03]  /*05e0*/  ISETP.GE.AND P1, PT, R29, R4, PT ;  /* 0x000000041d00720c */ /* 0x000fc60003f26270 */
[----:B------:R-:W3:Y:S01]  /*05f0*/  LDC.64 R16, c[0x0][0x398] ;  /* 0x0000e600ff107b82 */ /* 0x000ee20000000a00 */
[----:B--2---:R-:W-:Y:S01]  /*0600*/  @!P0 FADD R21, -R26, R13 ;  /* 0x0000000d1a158221 */ /* 0x004fe20000000100 */
[----:B-1----:R-:W-:-:S04]  /*0610*/  @!P0 IMAD.WIDE R12, R7, 0x4, R14 ;  /* 0x00000004070c8825 */ /* 0x002fc800078e020e */
[----:B----4-:R-:W-:-:S04]  /*0620*/  @!P0 FFMA R28, -R22, R21, R28 ;  /* 0x00000015161c8223 */ /* 0x010fc8000000011c */
[----:B------:R-:W1:Y:S01]  /*0630*/  @!P1 LDC.64 R14, c[0x0][0x3a0] ;  /* 0x0000e800ff0e9b82 */ /* 0x000e620000000a00 */
[----:B------:R2:W-:Y:S04]  /*0640*/  @!P0 STG.E desc[UR6][R18.64], R28 ;  /* 0x0000001c12008986 */ /* 0x0005e8000c101906 */
[----:B------:R-:W4:Y:S03]  /*0650*/  @!P0 LDG.E R20, desc[UR6][R12.64] ;  /* 0x000000060c148981 */ /* 0x000f26000c1e1900 */
[----:B--2---:R-:W2:Y:S01]  /*0660*/  LDC.64 R18, c[0x0][0x390] ;  /* 0x0000e400ff127b82 */ /* 0x004ea20000000a00 */
[----:B---3--:R-:W-:-:S04]  /*0670*/  @!P1 IMAD.WIDE R16, R29, 0x4, R16 ;  /* 0x000000041d109825 */ /* 0x008fc800078e0210 */
[----:B-1----:R-:W-:-:S04]  /*0680*/  @!P1 IMAD.WIDE R14, R29, 0x4, R14 ;  /* 0x000000041d0e9825 */ /* 0x002fc800078e020e */
[----:B--2---:R-:W-:-:S04]  /*0690*/  @!P1 IMAD.WIDE R18, R29, 0x4, R18 ;  /* 0x000000041d129825 */ /* 0x004fc800078e0212 */
[----:B----4-:R-:W-:Y:S02]  /*06a0*/  @!P0 FFMA R24, R21, R21, R20 ;  /* 0x0000001515188223 */ /* 0x010fe40000000014 */
[----:B------:R-:W1:Y:S03]  /*06b0*/  LDC.64 R20, c[0x0][0x380] ;  /* 0x0000e000ff147b82 */ /* 0x000e660000000a00 */
[----:B------:R2:W-:Y:S04]  /*06c0*/  @!P0 STG.E desc[UR6][R12.64], R24 ;  /* 0x000000180c008986 */ /* 0x0005e8000c101906 */
[----:B------:R3:W4:Y:S04]  /*06d0*/  @!P1 LDG.E R22, desc[UR6][R14.64] ;  /* 0x000000060e169981 */ /* 0x000728000c1e1900 */
[----:B------:R-:W4:Y:S04]  /*06e0*/  @!P1 LDG.E R17, desc[UR6][R16.64] ;  /* 0x0000000610119981 */ /* 0x000f28000c1e1900 */
[----:B------:R-:W5:Y:S01]  /*06f0*/  @!P1 LDG.E R19, desc[UR6][R18.64] ;  /* 0x0000000612139981 */ /* 0x000f62000c1e1900 */
[----:B---3--:R-:W2:Y:S01]  /*0700*/  LDC.64 R14, c[0x0][0x388] ;  /* 0x0000e200ff0e7b82 */ /* 0x008ea20000000a00 */
[----:B-1----:R-:W-:-:S05]  /*0710*/  @!P1 IMAD.WIDE R20, R9, 0x4, R20 ;  /* 0x0000000409149825 */ /* 0x002fca00078e0214 */
[----:B------:R-:W3:Y:S01]  /*0720*/  @!P1 LDG.E R28, desc[UR6][R20.64] ;  /* 0x00000006141c9981 */ /* 0x000ee2000c1e1900 */
[----:B--2---:R-:W-:-:S04]  /*0730*/  @!P1 IMAD.WIDE R12, R9, 0x4, R14 ;  /* 0x00000004090c9825 */ /* 0x004fc800078e020e */
[----:B----4-:R-:W-:-:S04]  /*0740*/  @!P1 FADD R26, R22, R17 ;  /* 0x00000011161a9221 */ /* 0x010fc80000000000 */
[----:B-----5:R-:W-:-:S04]  /*0750*/  @!P1 FADD R26, -R26, R19 ;  /* 0x000000131a1a9221 */ /* 0x020fc80000000100 */
[----:B---3--:R-:W-:-:S05]  /*0760*/  @!P1 FFMA R28, -R22, R26, R28 ;  /* 0x0000001a161c9223 */ /* 0x008fca000000011c */
[----:B------:R1:W-:Y:S04]  /*0770*/  @!P1 STG.E desc[UR6][R20.64], R28 ;  /* 0x0000001c14009986 */ /* 0x0003e8000c101906 */
[----:B------:R-:W2:Y:S01]  /*0780*/  @!P1 LDG.E R15, desc[UR6][R12.64] ;  /* 0x000000060c0f9981 */ /* 0x000ea2000c1e1900 */
[----:B------:R-:W-:-:S04]  /*0790*/  IADD3 R10, PT, PT, R10, 0x4, RZ ;  /* 0x000000040a0a7810 */ /* 0x000fc80007ffe0ff */
[----:B------:R-:W-:Y:S02]  /*07a0*/  ISETP.NE.AND P0, PT, R10, RZ, PT ;  /* 0x000000ff0a00720c */ /* 0x000fe40003f05270 */
[----:B0-----:R-:W-:Y:S02]  /*07b0*/  MOV R14, R5 ;  /* 0x00000005000e7202 */ /* 0x001fe40000000f00 */
[----:B------:R-:W-:Y:S02]  /*07c0*/  LEA R11, R8, R11, 0x2 ;  /* 0x0000000b080b7211 */ /* 0x000fe400078e10ff */
[C---:B------:R-:W-:Y:S02]  /*07d0*/  LEA R2, R14.reuse, R2, 0x2 ;  /* 0x000000020e027211 */ /* 0x040fe400078e10ff */
[C---:B------:R-:W-:Y:S02]  /*07e0*/  LEA R25, R14.reuse, R25, 0x2 ;  /* 0x000000190e197211 */ /* 0x040fe400078e10ff */
[----:B------:R-:W-:-:S02]  /*07f0*/  LEA R7, R14, R7, 0x2 ;  /* 0x000000070e077211 */ /* 0x000fc400078e10ff */
[----:B------:R-:W-:Y:S02]  /*0800*/  LEA R9, R14, R9, 0x2 ;  /* 0x000000090e097211 */ /* 0x000fe400078e10ff */
[C---:B------:R-:W-:Y:S02]  /*0810*/  LEA R23, R8.reuse, R23, 0x2 ;  /* 0x0000001708177211 */ /* 0x040fe400078e10ff */
[C---:B------:R-:W-:Y:S02]  /*0820*/  LEA R27, R8.reuse, R27, 0x2 ;  /* 0x0000001b081b7211 */ /* 0x040fe400078e10ff */
[----:B------:R-:W-:Y:S01]  /*0830*/  LEA R29, R8, R29, 0x2 ;  /* 0x0000001d081d7211 */ /* 0x000fe200078e10ff */
[----:B--2---:R-:W-:-:S05]  /*0840*/  @!P1 FFMA R15, R26, R26, R15 ;  /* 0x0000001a1a0f9223 */ /* 0x004fca000000000f */
[----:B------:R1:W-:Y:S01]  /*0850*/  @!P1 STG.E desc[UR6][R12.64], R15 ;  /* 0x0000000f0c009986 */ /* 0x0003e2000c101906 */
[----:B------:R-:W-:Y:S05]  /*0860*/  @P0 BRA `(.L_x_37) ;  /* 0xfffffff800700947 */ /* 0x000fea000383ffff */
.L_x_36:
[----:B------:R-:W0:Y:S02]  /*0870*/  LDC R2, c[0x0][0x3ac] ;  /* 0x0000eb00ff027b82 */ /* 0x000e240000000800 */
[----:B0-----:R-:W-:-:S13]  /*0880*/  LOP3.LUT P0, R5, R2, 0x3, RZ, 0xc0, !PT ;  /* 0x0000000302057812 */ /* 0x001fda000780c0ff */
[----:B------:R-:W-:Y:S05]  /*0890*/  @!P0 EXIT ;  /* 0x000000000000894d */ /* 0x000fea0003800000 */
[----:B------:R-:W-:Y:S02]  /*08a0*/  ISETP.NE.AND P1, PT, R5, 0x1, PT ;  /* 0x000000010500780c */ /* 0x000fe40003f25270 */
[----:B------:R-:W-:-:S04]  /*08b0*/  LOP3.LUT R2, R2, 0x1, RZ, 0xc0, !PT ;  /* 0x0000000102027812 */ /* 0x000fc800078ec0ff */
[----:B------:R-:W-:-:S07]  /*08c0*/  ISETP.NE.U32.AND P0, PT, R2, 0x1, PT ;  /* 0x000000010200780c */ /* 0x000fce0003f05070 */
[----:B------:R-:W-:Y:S06]  /*08d0*/  @!P1 BRA `(.L_x_38) ;  /* 0x0000000000c89947 */ /* 0x000fec0003800000 */
[----:B------:R-:W0:Y:S01]  /*08e0*/  LDCU UR4, c[0x0][0x3b4] ;  /* 0x00007680ff0477ac */ /* 0x000e220008000800 */
[----:B------:R-:W-:Y:S01]  /*08f0*/  IMAD R5, R6, R14, R3 ;  /* 0x0000000e06057224 */ /* 0x000fe200078e0203 */
[----:B------:R-:W2:Y:S08]  /*0900*/  LDC.64 R16, c[0x0][0x398] ;  /* 0x0000e600ff107b82 */ /* 0x000eb00000000a00 */
[----:B------:R-:W3:Y:S01]  /*0910*/  LDC.64 R18, c[0x0][0x390] ;  /* 0x0000e400ff127b82 */ /* 0x000ee20000000a00 */
[----:B0-----:R-:W-:-:S07]  /*0920*/  IMAD R7, R5, UR4, R0 ;  /* 0x0000000405077c24 */ /* 0x001fce000f8e0200 */
[----:B------:R-:W0:Y:S01]  /*0930*/  LDC.64 R8, c[0x0][0x380] ;  /* 0x0000e000ff087b82 */ /* 0x000e220000000a00 */
[----:B------:R-:W-:-:S13]  /*0940*/  ISETP.GE.AND P1, PT, R7, R4, PT ;  /* 0x000000040700720c */ /* 0x000fda0003f26270 */
[----:B-1----:R-:W1:Y:S01]  /*0950*/  @!P1 LDC.64 R12, c[0x0][0x3a0] ;  /* 0x0000e800ff0c9b82 */ /* 0x002e620000000a00 */
[----:B--2---:R-:W-:-:S04]  /*0960*/  @!P1 IMAD.WIDE R16, R7, 0x4, R16 ;  /* 0x0000000407109825 */ /* 0x004fc800078e0210 */
[----:B---3--:R-:W-:Y:S02]  /*0970*/  @!P1 IMAD.WIDE R18, R7, 0x4, R18 ;  /* 0x0000000407129825 */ /* 0x008fe400078e0212 */
[----:B------:R-:W2:Y:S02]  /*0980*/  @!P1 LDG.E R17, desc[UR6][R16.64] ;  /* 0x0000000610119981 */ /* 0x000ea4000c1e1900 */
[----:B0-----:R-:W-:Y:S02]  /*0990*/  @!P1 IMAD.WIDE R10, R5, 0x4, R8 ;  /* 0x00000004050a9825 */ /* 0x001fe400078e0208 */
[----:B------:R-:W3:Y:S01]  /*09a0*/  @!P1 LDG.E R19, desc[UR6][R18.64] ;  /* 0x0000000612139981 */ /* 0x000ee2000c1e1900 */
[----:B------:R-:W0:Y:S03]  /*09b0*/  LDC.64 R8, c[0x0][0x388] ;  /* 0x0000e200ff087b82 */ /* 0x000e260000000a00 */
[----:B------:R-:W4:Y:S01]  /*09c0*/  @!P1 LDG.E R15, desc[UR6][R10.64] ;  /* 0x000000060a0f9981 */ /* 0x000f22000c1e1900 */
[----:B-1----:R-:W-:-:S06]  /*09d0*/  @!P1 IMAD.WIDE R12, R7, 0x4, R12 ;  /* 0x00000004070c9825 */ /* 0x002fcc00078e020c */
[----:B------:R-:W2:Y:S01]  /*09e0*/  @!P1 LDG.E R12, desc[UR6][R12.64] ;  /* 0x000000060c0c9981 */ /* 0x000ea2000c1e1900 */
[C---:B0-----:R-:W-:Y:S01]  /*09f0*/  @!P1 IMAD.WIDE R8, R5.reuse, 0x4, R8 ;  /* 0x0000000405089825 */ /* 0x041fe200078e0208 */
[----:B------:R-:W-:-:S05]  /*0a00*/  IADD3 R5, PT, PT, R5, R14, RZ ;  /* 0x0000000e05057210 */ /* 0x000fca0007ffe0ff */
[----:B------:R-:W-:-:S05]  /*0a10*/  IMAD R23, R5, UR4, R0 ;  /* 0x0000000405177c24 */ /* 0x000fca000f8e0200 */
[----:B------:R-:W-:-:S13]  /*0a20*/  ISETP.GE.AND P2, PT, R23, R4, PT ;  /* 0x000000041700720c */ /* 0x000fda0003f46270 */
[----:B------:R-:W0:Y:S01]  /*0a30*/  @!P2 LDC.64 R20, c[0x0][0x3a0] ;  /* 0x0000e800ff14ab82 */ /* 0x000e220000000a00 */
[----:B--2---:R-:W-:-:S07]  /*0a40*/  @!P1 FADD R2, R12, R17 ;  /* 0x000000110c029221 */ /* 0x004fce0000000000 */
[----:B------:R-:W1:Y:S01]  /*0a50*/  LDC.64 R16, c[0x0][0x390] ;  /* 0x0000e400ff107b82 */ /* 0x000e620000000a00 */
[----:B---3--:R-:W-:-:S04]  /*0a60*/  @!P1 FADD R7, -R2, R19 ;  /* 0x0000001302079221 */ /* 0x008fc80000000100 */
[----:B----4-:R-:W-:-:S03]  /*0a70*/  @!P1 FFMA R15, -R12, R7, R15 ;  /* 0x000000070c0f9223 */ /* 0x010fc6000000010f */
[----:B------:R-:W2:Y:S02]  /*0a80*/  LDC.64 R18, c[0x0][0x398] ;  /* 0x0000e600ff127b82 */ /* 0x000ea40000000a00 */
[----:B------:R3:W-:Y:S04]  /*0a90*/  @!P1 STG.E desc[UR6][R10.64], R15 ;  /* 0x0000000f0a009986 */ /* 0x0007e8000c101906 */
[----:B------:R-:W4:Y:S02]  /*0aa0*/  @!P1 LDG.E R2, desc[UR6][R8.64] ;  /* 0x0000000608029981 */ /* 0x000f24000c1e1900 */
[----:B------:R-:W5:Y:S01]  /*0ab0*/  LDC.64 R12, c[0x0][0x380] ;  /* 0x0000e000ff0c7b82 */ /* 0x000f620000000a00 */
[----:B0-----:R-:W-:-:S04]  /*0ac0*/  @!P2 IMAD.WIDE R20, R23, 0x4, R20 ;  /* 0x000000041714a825 */ /* 0x001fc800078e0214 */
[----:B-1----:R-:W-:-:S03]  /*0ad0*/  @!P2 IMAD.WIDE R16, R23, 0x4, R16 ;  /* 0x000000041710a825 */ /* 0x002fc600078e0210 */
[----:B---3--:R-:W0:Y:S01]  /*0ae0*/  LDC.64 R10, c[0x0][0x388] ;  /* 0x0000e200ff0a7b82 */ /* 0x008e220000000a00 */
[----:B--2---:R-:W-:-:S04]  /*0af0*/  @!P2 IMAD.WIDE R18, R23, 0x4, R18 ;  /* 0x000000041712a825 */ /* 0x004fc800078e0212 */
[----:B-----5:R-:W-:-:S04]  /*0b00*/  @!P2 IMAD.WIDE R12, R5, 0x4, R12 ;  /* 0x00000004050ca825 */ /* 0x020fc800078e020c */
[----:B----4-:R-:W-:-:S05]  /*0b10*/  @!P1 FFMA R7, R7, R7, R2 ;  /* 0x0000000707079223 */ /* 0x010fca0000000002 */
[----:B------:R2:W-:Y:S04]  /*0b20*/  @!P1 STG.E desc[UR6][R8.64], R7 ;  /* 0x0000000708009986 */ /* 0x0005e8000c101906 */
[----:B------:R-:W3:Y:S04]  /*0b30*/  @!P2 LDG.E R20, desc[UR6][R20.64] ;  /* 0x000000061414a981 */ /* 0x000ee8000c1e1900 */
[----:B------:R-:W3:Y:S04]  /*0b40*/  @!P2 LDG.E R19, desc[UR6][R18.64] ;  /* 0x000000061213a981 */ /* 0x000ee8000c1e1900 */
[----:B------:R-:W4:Y:S04]  /*0b50*/  @!P2 LDG.E R17, desc[UR6][R16.64] ;  /* 0x000000061011a981 */ /* 0x000f28000c1e1900 */
[----:B------:R-:W5:Y:S01]  /*0b60*/  @!P2 LDG.E R23, desc[UR6][R12.64] ;  /* 0x000000060c17a981 */ /* 0x000f62000c1e1900 */
[----:B0-----:R-:W-:-:S04]  /*0b70*/  @!P2 IMAD.WIDE R10, R5, 0x4, R10 ;  /* 0x00000004050aa825 */ /* 0x001fc800078e020a */
[----:B---3--:R-:W-:-:S04]  /*0b80*/  @!P2 FADD R2, R20, R19 ;  /* 0x000000131402a221 */ /* 0x008fc80000000000 */
[----:B----4-:R-:W-:-:S04]  /*0b90*/  @!P2 FADD R15, -R2, R17 ;  /* 0x00000011020fa221 */ /* 0x010fc80000000100 */
[----:B-----5:R-:W-:-:S05]  /*0ba0*/  @!P2 FFMA R23, -R20, R15, R23 ;  /* 0x0000000f1417a223 */ /* 0x020fca0000000117 */
[----:B------:R2:W-:Y:S04]  /*0bb0*/  @!P2 STG.E desc[UR6][R12.64], R23 ;  /* 0x000000170c00a986 */ /* 0x0005e8000c101906 */
[----:B------:R-:W3:Y:S01]  /*0bc0*/  @!P2 LDG.E R2, desc[UR6][R10.64] ;  /* 0x000000060a02a981 */ /* 0x000ee2000c1e1900 */
[----:B------:R-:W-:Y:S01]  /*0bd0*/  IADD3 R6, PT, PT, R6, 0x2, RZ ;  /* 0x0000000206067810 */ /* 0x000fe20007ffe0ff */
[----:B---3--:R-:W-:-:S05]  /*0be0*/  @!P2 FFMA R15, R15, R15, R2 ;  /* 0x0000000f0f0fa223 */ /* 0x008fca0000000002 */
[----:B------:R2:W-:Y:S02]  /*0bf0*/  @!P2 STG.E desc[UR6][R10.64], R15 ;  /* 0x0000000f0a00a986 */ /* 0x0005e4000c101906 */
.L_x_38:
[----:B------:R-:W-:Y:S05]  /*0c00*/  @P0 EXIT ;  /* 0x000000000000094d */ /* 0x000fea0003800000 */
[----:B------:R-:W2:Y:S01]  /*0c10*/  LDCU UR4, c[0x0][0x3b4] ;  /* 0x00007680ff0477ac */ /* 0x000ea20008000800 */
[----:B------:R-:W-:-:S04]  /*0c20*/  IMAD R17, R6, R14, R3 ;  /* 0x0000000e06117224 */ /* 0x000fc800078e0203 */
[----:B--2---:R-:W-:-:S05]  /*0c30*/  IMAD R11, R17, UR4, R0 ;  /* 0x00000004110b7c24 */ /* 0x004fca000f8e0200 */
[----:B------:R-:W-:-:S13]  /*0c40*/  ISETP.GE.AND P0, PT, R11, R4, PT ;  /* 0x000000040b00720c */ /* 0x000fda0003f06270 */
[----:B------:R-:W-:Y:S05]  /*0c50*/  @P0 EXIT ;  /* 0x000000000000094d */ /* 0x000fea0003800000 */
[----:B------:R-:W0:Y:S08]  /*0c60*/  LDC.64 R2, c[0x0][0x3a0] ;  /* 0x0000e800ff027b82 */ /* 0x000e300000000a00 */
[----:B------:R-:W2:Y:S08]  /*0c70*/  LDC.64 R4, c[0x0][0x398] ;  /* 0x0000e600ff047b82 */ /* 0x000eb00000000a00 */
[----:B------:R-:W3:Y:S08]  /*0c80*/  LDC.64 R6, c[0x0][0x390] ;  /* 0x0000e400ff067b82 */ /* 0x000ef00000000a00 */
[----:B------:R-:W4:Y:S01]  /*0c90*/  LDC.64 R8, c[0x0][0x380] ;  /* 0x0000e000ff087b82 */ /* 0x000f220000000a00 */
[----:B0-----:R-:W-:-:S06]  /*0ca0*/  IMAD.WIDE R2, R11, 0x4, R2 ;  /* 0x000000040b027825 */ /* 0x001fcc00078e0202 */
[----:B------:R-:W5:Y:S01]  /*0cb0*/  LDG.E R2, desc[UR6][R2.64] ;  /* 0x0000000602027981 */ /* 0x000f62000c1e1900 */
[----:B--2---:R-:W-:-:S06]  /*0cc0*/  IMAD.WIDE R4, R11, 0x4, R4 ;  /* 0x000000040b047825 */ /* 0x004fcc00078e0204 */
[----:B------:R-:W5:Y:S01]  /*0cd0*/  LDG.E R5, desc[UR6][R4.64] ;  /* 0x0000000604057981 */ /* 0x000f62000c1e1900 */
[----:B---3--:R-:W-:Y:S02]  /*0ce0*/  IMAD.WIDE R6, R11, 0x4, R6 ;  /* 0x000000040b067825 */ /* 0x008fe400078e0206 */
[----:B------:R-:W0:Y:S04]  /*0cf0*/  LDC.64 R10, c[0x0][0x388] ;  /* 0x0000e200ff0a7b82 */ /* 0x000e280000000a00 */
[----:B------:R-:W2:Y:S01]  /*0d00*/  LDG.E R7, desc[UR6][R6.64] ;  /* 0x0000000606077981 */ /* 0x000ea2000c1e1900 */
[----:B----4-:R-:W-:-:S05]  /*0d10*/  IMAD.WIDE R8, R17, 0x4, R8 ;  /* 0x0000000411087825 */ /* 0x010fca00078e0208 */
[----:B-1----:R-:W3:Y:S01]  /*0d20*/  LDG.E R15, desc[UR6][R8.64] ;  /* 0x00000006080f7981 */ /* 0x002ee2000c1e1900 */
[----:B0-----:R-:W-:-:S04]  /*0d30*/  IMAD.WIDE R10, R17, 0x4, R10 ;  /* 0x00000004110a7825 */ /* 0x001fc800078e020a */
[----:B-----5:R-:W-:-:S04]  /*0d40*/  FADD R0, R2, R5 ;  /* 0x0000000502007221 */ /* 0x020fc80000000000 */
[----:B--2---:R-:W-:-:S04]  /*0d50*/  FADD R13, -R0, R7 ;  /* 0x00000007000d7221 */ /* 0x004fc80000000100 */
[----:B---3--:R-:W-:-:S05]  /*0d60*/  FFMA R15, -R2, R13, R15 ;  /* 0x0000000d020f7223 */ /* 0x008fca000000010f */
[----:B------:R-:W-:Y:S04]  /*0d70*/  STG.E desc[UR6][R8.64], R15 ;  /* 0x0000000f08007986 */ /* 0x000fe8000c101906 */
[----:B------:R-:W2:Y:S02]  /*0d80*/  LDG.E R0, desc[UR6][R10.64] ;  /* 0x000000060a007981 */ /* 0x000ea4000c1e1900 */
[----:B--2---:R-:W-:-:S05]  /*0d90*/  FFMA R13, R13, R13, R0 ;  /* 0x0000000d0d0d7223 */ /* 0x004fca0000000000 */
[----:B------:R-:W-:Y:S01]  /*0da0*/  STG.E desc[UR6][R10.64], R13 ;  /* 0x0000000d0a007986 */ /* 0x000fe2000c101906 */
[----:B------:R-:W-:Y:S05]  /*0db0*/  EXIT ;  /* 0x000000000000794d */ /* 0x000fea0003800000 */
.L_x_39:
        /* <DEDUP_REMOVED lines=12> */
.L_x_413:


//--------------------- .text._Z13cuda_cal_vtmpPfS_S_fiii --------------------------
	.section	.text._Z13cuda_cal_vtmpPfS_S_fiii,"ax",@progbits
	.align	128
        .global         _Z13cuda_cal_vtmpPfS_S_fiii
        .type           _Z13cuda_cal_vtmpPfS_S_fiii,@function
        .size           _Z13cuda_cal_vtmpPfS_S_fiii,(.L_x_414 - _Z13cuda_cal_vtmpPfS_S_fiii)
        .other          _Z13cuda_cal_vtmpPfS_S_fiii,@"STO_CUDA_ENTRY STV_DEFAULT"
_Z13cuda_cal_vtmpPfS_S_fiii:
.text._Z13cuda_cal_vtmpPfS_S_fiii:
        /* <DEDUP_REMOVED lines=41> */
.L_x_41:
[----:B------:R-:W-:Y:S01]  /*0290*/  ISETP.GE.AND P2, PT, R27, R5, PT ;  /* 0x000000051b00720c */ /* 0x000fe20003f46270 */
[----:B------:R-:W0:Y:S01]  /*02a0*/  LDC.64 R18, c[0x0][0x388] ;  /* 0x0000e200ff127b82 */ /* 0x000e220000000a00 */
[----:B------:R-:W-:-:S07]  /*02b0*/  IADD3 R10, PT, PT, R6, R27, RZ ;  /* 0x0000001b060a7210 */ /* 0x000fce0007ffe0ff */
[----:B------:R-:W1:Y:S08]  /*02c0*/  LDC.64 R20, c[0x0][0x380] ;  /* 0x0000e000ff147b82 */ /* 0x000e700000000a00 */
[----:B------:R-:W2:Y:S01]  /*02d0*/  @!P2 LDC.64 R16, c[0x0][0x390] ;  /* 0x0000e400ff10ab82 */ /* 0x000ea20000000a00 */
[----:B0-----:R-:W-:-:S07]  /*02e0*/  @!P2 IMAD.WIDE R18, R27, 0x4, R18 ;  /* 0x000000041b12a825 */ /* 0x001fce00078e0212 */
[----:B------:R-:W0:Y:S01]  /*02f0*/  @!P2 LDC R14, c[0x0][0x398] ;  /* 0x0000e600ff0eab82 */ /* 0x000e220000000800 */
[----:B------:R3:W0:Y:S01]  /*0300*/  @!P2 LDG.E R12, desc[UR6][R18.64] ;  /* 0x00000006120ca981 */ /* 0x000622000c1e1900 */
[----:B------:R-:W-:-:S06]  /*0310*/  ISETP.GE.AND P1, PT, R10, R5, PT ;  /* 0x000000050a00720c */ /* 0x000fcc0003f26270 */
[----:B---3--:R-:W3:Y:S01]  /*0320*/  LDC.64 R18, c[0x0][0x388] ;  /* 0x0000e200ff127b82 */ /* 0x008ee20000000a00 */
[----:B--2---:R-:W-:-:S06]  /*0330*/  @!P2 IMAD.WIDE R28, R27, 0x4, R16 ;  /* 0x000000041b1ca825 */ /* 0x004fcc00078e0210 */
[----:B------:R-:W0:Y:S01]  /*0340*/  @!P2 LDG.E R29, desc[UR6][R28.64] ;  /* 0x000000061c1da981 */ /* 0x000e22000c1e1900 */
[----:B------:R-:W2:Y:S01]  /*0350*/  @!P1 LDC.64 R16, c[0x0][0x390] ;  /* 0x0000e400ff109b82 */ /* 0x000ea20000000a00 */
[----:B-1----:R-:W-:Y:S01]  /*0360*/  @!P2 IMAD.WIDE R20, R27, 0x4, R20 ;  /* 0x000000041b14a825 */ /* 0x002fe200078e0214 */
[----:B------:R-:W-:-:S06]  /*0370*/  IADD3 R10, PT, PT, R6, R10, RZ ;  /* 0x0000000a060a7210 */ /* 0x000fcc0007ffe0ff */
[----:B------:R-:W1:Y:S01]  /*0380*/  @!P1 LDC R22, c[0x0][0x398] ;  /* 0x0000e600ff169b82 */ /* 0x000e620000000800 */
[----:B--2---:R-:W-:-:S04]  /*0390*/  @!P1 IMAD.WIDE R16, R7, 0x4, R16 ;  /* 0x0000000407109825 */ /* 0x004fc800078e0210 */
[----:B0-----:R-:W-:Y:S01]  /*03a0*/  @!P2 FFMA R12, R29, R14, R12 ;  /* 0x0000000e1d0ca223 */ /* 0x001fe2000000000c */
[----:B---3--:R-:W-:Y:S02]  /*03b0*/  @!P1 IMAD.WIDE R28, R7, 0x4, R18 ;  /* 0x00000004071c9825 */ /* 0x008fe400078e0212 */
[----:B------:R-:W0:Y:S02]  /*03c0*/  LDC.64 R18, c[0x0][0x388] ;  /* 0x0000e200ff127b82 */ /* 0x000e240000000a00 */
[----:B------:R2:W-:Y:S04]  /*03d0*/  @!P2 STG.E desc[UR6][R20.64], R12 ;  /* 0x0000000c1400a986 */ /* 0x0005e8000c101906 */
[----:B------:R-:W1:Y:S04]  /*03e0*/  @!P1 LDG.E R28, desc[UR6][R28.64] ;  /* 0x000000061c1c9981 */ /* 0x000e68000c1e1900 */
[----:B------:R3:W1:Y:S01]  /*03f0*/  @!P1 LDG.E R14, desc[UR6][R16.64] ;  /* 0x00000006100e9981 */ /* 0x000662000c1e1900 */
[----:B------:R-:W-:Y:S01]  /*0400*/  ISETP.GE.AND P2, PT, R10, R5, PT ;  /* 0x000000050a00720c */ /* 0x000fe20003f46270 */
[----:B--2---:R-:W2:-:S12]  /*0410*/  LDC.64 R20, c[0x0][0x380] ;  /* 0x0000e000ff147b82 */ /* 0x004e980000000a00 */
[----:B---3--:R-:W3:Y:S01]  /*0420*/  @!P2 LDC.64 R16, c[0x0][0x390] ;  /* 0x0000e400ff10ab82 */ /* 0x008ee20000000a00 */
[----:B0-----:R-:W-:Y:S01]  /*0430*/  @!P2 IMAD.WIDE R18, R9, 0x4, R18 ;  /* 0x000000040912a825 */ /* 0x001fe200078e0212 */
[----:B------:R-:W-:-:S06]  /*0440*/  IADD3 R10, PT, PT, R6, R10, RZ ;  /* 0x0000000a060a7210 */ /* 0x000fcc0007ffe0ff */
[----:B------:R-:W0:Y:S01]  /*0450*/  @!P2 LDC R24, c[0x0][0x398] ;  /* 0x0000e600ff18ab82 */ /* 0x000e220000000800 */
[----:B---3--:R-:W-:-:S04]  /*0460*/  @!P2 IMAD.WIDE R16, R9, 0x4, R16 ;  /* 0x000000040910a825 */ /* 0x008fc800078e0210 */
[----:B-1----:R-:W-:Y:S01]  /*0470*/  @!P1 FFMA R14, R14, R22, R28 ;  /* 0x000000160e0e9223 */ /* 0x002fe2000000001c */
[----:B--2---:R-:W-:Y:S02]  /*0480*/  @!P1 IMAD.WIDE R28, R7, 0x4, R20 ;  /* 0x00000004071c9825 */ /* 0x004fe400078e0214 */
[----:B------:R-:W1:Y:S03]  /*0490*/  LDC.64 R20, c[0x0][0x380] ;  /* 0x0000e000ff147b82 */ /* 0x000e660000000a00 */
[----:B------:R2:W-:Y:S04]  /*04a0*/  @!P1 STG.E desc[UR6][R28.64], R14 ;  /* 0x0000000e1c009986 */ /* 0x0005e8000c101906 */
[----:B------:R3:W0:Y:S04]  /*04b0*/  @!P2 LDG.E R12, desc[UR6][R18.64] ;  /* 0x00000006120ca981 */ /* 0x000628000c1e1900 */
[----:B------:R4:W0:Y:S01]  /*04c0*/  @!P2 LDG.E R22, desc[UR6][R16.64] ;  /* 0x000000061016a981 */ /* 0x000822000c1e1900 */
[----:B------:R-:W-:Y:S01]  /*04d0*/  ISETP.GE.AND P1, PT, R10, R5, PT ;  /* 0x000000050a00720c */ /* 0x000fe20003f26270 */
[----:B---3--:R-:W2:-:S12]  /*04e0*/  LDC.64 R18, c[0x0][0x388] ;  /* 0x0000e200ff127b82 */ /* 0x008e980000000a00 */
[----:B----4-:R-:W3:Y:S01]  /*04f0*/  @!P1 LDC.64 R16, c[0x0][0x390] ;  /* 0x0000e400ff109b82 */ /* 0x010ee20000000a00 */
[----:B-1----:R-:W-:-:S04]  /*0500*/  @!P2 IMAD.WIDE R20, R9, 0x4, R20 ;  /* 0x000000040914a825 */ /* 0x002fc800078e0214 */
[C---:B--2---:R-:W-:Y:S01]  /*0510*/  @!P1 IMAD.WIDE R28, R11.reuse, 0x4, R18 ;  /* 0x000000040b1c9825 */ /* 0x044fe200078e0212 */
[----:B------:R-:W-:Y:S02]  /*0520*/  IADD3 R10, PT, PT, R6, R10, RZ ;  /* 0x0000000a060a7210 */ /* 0x000fe40007ffe0ff */
[----:B------:R-:W1:Y:S01]  /*0530*/  LDC.64 R18, c[0x0][0x388] ;  /* 0x0000e200ff127b82 */ /* 0x000e620000000a00 */
[----:B---3--:R-:W-:-:S04]  /*0540*/  @!P1 IMAD.WIDE R16, R11, 0x4, R16 ;  /* 0x000000040b109825 */ /* 0x008fc800078e0210 */
[----:B0-----:R-:W-:-:S03]  /*0550*/  @!P2 FFMA R12, R22, R24, R12 ;  /* 0x00000018160ca223 */ /* 0x001fc6000000000c */
[----:B------:R-:W0:Y:S02]  /*0560*/  @!P1 LDC R22, c[0x0][0x398] ;  /* 0x0000e600ff169b82 */ /* 0x000e240000000800 */
[----:B------:R2:W-:Y:S04]  /*0570*/  @!P2 STG.E desc[UR6][R20.64], R12 ;  /* 0x0000000c1400a986 */ /* 0x0005e8000c101906 */
[----:B------:R-:W0:Y:S04]  /*0580*/  @!P1 LDG.E R28, desc[UR6][R28.64] ;  /* 0x000000061c1c9981 */ /* 0x000e28000c1e1900 */
[----:B------:R3:W0:Y:S01]  /*0590*/  @!P1 LDG.E R14, desc[UR6][R16.64] ;  /* 0x00000006100e9981 */ /* 0x000622000c1e1900 */
[----:B------:R-:W-:Y:S01]  /*05a0*/  ISETP.GE.AND P2, PT, R10, R5, PT ;  /* 0x000000050a00720c */ /* 0x000fe20003f46270 */
[----:B--2---:R-:W2:-:S12]  /*05b0*/  LDC.64 R20, c[0x0][0x380] ;  /* 0x0000e000ff147b82 */ /* 0x004e980000000a00 */
[----:B---3--:R-:W3:Y:S01]  /*05c0*/  @!P2 LDC.64 R16, c[0x0][0x390] ;  /* 0x0000e400ff10ab82 */ /* 0x008ee20000000a00 */
[----:B-1----:R-:W-:Y:S01]  /*05d0*/  @!P2 IMAD.WIDE R18, R13, 0x4, R18 ;  /* 0x000000040d12a825 */ /* 0x002fe200078e0212 */
[----:B------:R-:W-:-:S06]  /*05e0*/  IADD3 R10, PT, PT, R6, R10, RZ ;  /* 0x0000000a060a7210 */ /* 0x000fcc0007ffe0ff */
[----:B------:R-:W1:Y:S01]  /*05f0*/  @!P2 LDC R24, c[0x0][0x398] ;  /* 0x0000e600ff18ab82 */ /* 0x000e620000000800 */
[----:B---3--:R-:W-:-:S04]  /*0600*/  @!P2 IMAD.WIDE R16, R13, 0x4, R16 ;  /* 0x000000040d10a825 */ /* 0x008fc800078e0210 */
[----:B0-----:R-:W-:Y:S01]  /*0610*/  @!P1 FFMA R14, R14, R22, R28 ;  /* 0x000000160e0e9223 */ /* 0x001fe2000000001c */
[----:B--2---:R-:W-:Y:S02]  /*0620*/  @!P1 IMAD.WIDE R28, R11, 0x4, R20 ;  /* 0x000000040b1c9825 */ /* 0x004fe400078e0214 */
[----:B------:R-:W0:Y:S03]  /*0630*/  LDC.64 R20, c[0x0][0x380] ;  /* 0x0000e000ff147b82 */ /* 0x000e260000000a00 */
[----:B------:R2:W-:Y:S04]  /*0640*/  @!P1 STG.E desc[UR6][R28.64], R14 ;  /* 0x0000000e1c009986 */ /* 0x0005e8000c101906 */
[----:B------:R3:W1:Y:S04]  /*0650*/  @!P2 LDG.E R12, desc[UR6][R18.64] ;  /* 0x00000006120ca981 */ /* 0x000668000c1e1900 */
[----:B------:R4:W1:Y:S01]  /*0660*/  @!P2 LDG.E R22, desc[UR6][R16.64] ;  /* 0x000000061016a981 */ /* 0x000862000c1e1900 */
[----:B------:R-:W-:Y:S01]  /*0670*/  ISETP.GE.AND P1, PT, R10, R5, PT ;  /* 0x000000050a00720c */ /* 0x000fe20003f26270 */
[----:B---3--:R-:W2:-:S12]  /*0680*/  LDC.64 R18, c[0x0][0x388] ;  /* 0x0000e200ff127b82 */ /* 0x008e980000000a00 */
[----:B----4-:R-:W3:Y:S01]  /*0690*/  @!P1 LDC.64 R16, c[0x0][0x390] ;  /* 0x0000e400ff109b82 */ /* 0x010ee20000000a00 */
[----:B0-----:R-:W-:-:S04]  /*06a0*/  @!P2 IMAD.WIDE R20, R13, 0x4, R20 ;  /* 0x000000040d14a825 */ /* 0x001fc800078e0214 */
[C---:B--2---:R-:W-:Y:S01]  /*06b0*/  @!P1 IMAD.WIDE R28, R15.reuse, 0x4, R18 ;  /* 0x000000040f1c9825 */ /* 0x044fe200078e0212 */
[----:B------:R-:W-:Y:S02]  /*06c0*/  IADD3 R10, PT, PT, R6, R10, RZ ;  /* 0x0000000a060a7210 */ /* 0x000fe40007ffe0ff */
[----:B------:R-:W0:Y:S01]  /*06d0*/  LDC.64 R18, c[0x0][0x388] ;  /* 0x0000e200ff127b82 */ /* 0x000e220000000a00 */
[----:B---3--:R-:W-:-:S04]  /*06e0*/  @!P1 IMAD.WIDE R16, R15, 0x4, R16 ;  /* 0x000000040f109825 */ /* 0x008fc800078e0210 */
[----:B-1----:R-:W-:-:S03]  /*06f0*/  @!P2 FFMA R12, R22, R24, R12 ;  /* 0x00000018160ca223 */ /* 0x002fc6000000000c */
[----:B------:R-:W1:Y:S02]  /*0700*/  @!P1 LDC R22, c[0x0][0x398] ;  /* 0x0000e600ff169b82 */ /* 0x000e640000000800 */
[----:B------:R2:W-:Y:S04]  /*0710*/  @!P2 STG.E desc[UR6][R20.64], R12 ;  /* 0x0000000c1400a986 */ /* 0x0005e8000c101906 */
[----:B------:R-:W1:Y:S04]  /*0720*/  @!P1 LDG.E R28, desc[UR6][R28.64] ;  /* 0x000000061c1c9981 */ /* 0x000e68000c1e1900 */
[----:B------:R3:W1:Y:S01]  /*0730*/  @!P1 LDG.E R14, desc[UR6][R16.64] ;  /* 0x00000006100e9981 */ /* 0x000662000c1e1900 */
[----:B------:R-:W-:Y:S01]  /*0740*/  ISETP.GE.AND P2, PT, R10, R5, PT ;  /* 0x000000050a00720c */ /* 0x000fe20003f46270 */
[----:B---3--:R-:W3:-:S12]  /*0750*/  LDC.64 R16, c[0x0][0x380] ;  /* 0x0000e000ff107b82 */ /* 0x008ed80000000a00 */
[----:B--2---:R-:W2:Y:S01]  /*0760*/  @!P2 LDC.64 R20, c[0x0][0x390] ;  /* 0x0000e400ff14ab82 */ /* 0x004ea20000000a00 */
[----:B0-----:R-:W-:-:S04]  /*0770*/  @!P2 IMAD.WIDE R18, R23, 0x4, R18 ;  /* 0x000000041712a825 */ /* 0x001fc800078e0212 */
[----:B--2---:R-:W-:-:S04]  /*0780*/  @!P2 IMAD.WIDE R20, R23, 0x4, R20 ;  /* 0x000000041714a825 */ /* 0x004fc800078e0214 */
[----:B-1----:R-:W-:Y:S01]  /*0790*/  @!P1 FFMA R14, R14, R22, R28 ;  /* 0x000000160e0e9223 */ /* 0x002fe2000000001c */
[----:B---3--:R-:W-:Y:S01]  /*07a0*/  @!P1 IMAD.WIDE R28, R15, 0x4, R16 ;  /* 0x000000040f1c9825 */ /* 0x008fe200078e0210 */
[----:B------:R-:W-:Y:S01]  /*07b0*/  IADD3 R10, PT, PT, R6, R10, RZ ;  /* 0x0000000a060a7210 */ /* 0x000fe20007ffe0ff */
[----:B------:R-:W0:Y:S03]  /*07c0*/  LDC.64 R16, c[0x0][0x380] ;  /* 0x0000e000ff107b82 */ /* 0x000e260000000a00 */
[----:B------:R1:W-:Y:S04]  /*07d0*/  @!P1 STG.E desc[UR6][R28.64], R14 ;  /* 0x0000000e1c009986 */ /* 0x0003e8000c101906 */
[----:B------:R2:W3:Y:S04]  /*07e0*/  @!P2 LDG.E R12, desc[UR6][R18.64] ;  /* 0x00000006120ca981 */ /* 0x0004e8000c1e1900 */
[----:B------:R4:W3:Y:S01]  /*07f0*/  @!P2 LDG.E R22, desc[UR6][R20.64] ;  /* 0x000000061416a981 */ /* 0x0008e2000c1e1900 */
[----:B------:R-:W-:-:S02]  /*0800*/  ISETP.GE.AND P1, PT, R10, R5, PT ;  /* 0x000000050a00720c */ /* 0x000fc40003f26270 */
[----:B------:R-:W3:Y:S08]  /*0810*/  @!P2 LDC R10, c[0x0][0x398] ;  /* 0x0000e600ff0aab82 */ /* 0x000ef00000000800 */
[----:B--2---:R-:W2:Y:S08]  /*0820*/  LDC.64 R18, c[0x0][0x388] ;  /* 0x0000e200ff127b82 */ /* 0x004eb00000000a00 */
[----:B----4-:R-:W4:Y:S01]  /*0830*/  @!P1 LDC.64 R20, c[0x0][0x390] ;  /* 0x0000e400ff149b82 */ /* 0x010f220000000a00 */
[----:B0-----:R-:W-:-:S07]  /*0840*/  @!P2 IMAD.WIDE R16, R23, 0x4, R16 ;  /* 0x000000041710a825 */ /* 0x001fce00078e0210 */
[----:B-1----:R-:W0:Y:S01]  /*0850*/  LDC.64 R28, c[0x0][0x380] ;  /* 0x0000e000ff1c7b82 */ /* 0x002e220000000a00 */
[----:B--2---:R-:W-:-:S04]  /*0860*/  @!P1 IMAD.WIDE R18, R25, 0x4, R18 ;  /* 0x0000000419129825 */ /* 0x004fc800078e0212 */
[----:B----4-:R-:W-:-:S04]  /*0870*/  @!P1 IMAD.WIDE R20, R25, 0x4, R20 ;  /* 0x0000000419149825 */ /* 0x010fc800078e0214 */
[----:B---3--:R-:W-:Y:S02]  /*0880*/  @!P2 FFMA R12, R22, R10, R12 ;  /* 0x0000000a160ca223 */ /* 0x008fe4000000000c */
[----:B------:R-:W1:Y:S03]  /*0890*/  @!P1 LDC R10, c[0x0][0x398] ;  /* 0x0000e600ff0a9b82 */ /* 0x000e660000000800 */
[----:B------:R2:W-:Y:S04]  /*08a0*/  @!P2 STG.E desc[UR6][R16.64], R12 ;  /* 0x0000000c1000a986 */ /* 0x0005e8000c101906 */
[----:B------:R-:W1:Y:S04]  /*08b0*/  @!P1 LDG.E R18, desc[UR6][R18.64] ;  /* 0x0000000612129981 */ /* 0x000e68000c1e1900 */
[----:B------:R-:W1:Y:S01]  /*08c0*/  @!P1 LDG.E R21, desc[UR6][R20.64] ;  /* 0x0000000614159981 */ /* 0x000e62000c1e1900 */
[----:B0-----:R-:W-:Y:S01]  /*08d0*/  @!P1 IMAD.WIDE R28, R25, 0x4, R28 ;  /* 0x00000004191c9825 */ /* 0x001fe200078e021c */
[----:B------:R-:W-:-:S02]  /*08e0*/  IADD3 R8, PT, PT, R8, 0x8, RZ ;  /* 0x0000000808087810 */ /* 0x000fc40007ffe0ff */
[C---:B------:R-:W-:Y:S02]  /*08f0*/  LEA R27, R6.reuse, R27, 0x3 ;  /* 0x0000001b061b7211 */ /* 0x040fe400078e18ff */
[C---:B------:R-:W-:Y:S02]  /*0900*/  LEA R7, R6.reuse, R7, 0x3 ;  /* 0x0000000706077211 */ /* 0x040fe400078e18ff */
[C---:B------:R-:W-:Y:S02]  /*0910*/  LEA R9, R6.reuse, R9, 0x3 ;  /* 0x0000000906097211 */ /* 0x040fe400078e18ff */
[C---:B------:R-:W-:Y:S02]  /*0920*/  LEA R11, R6.reuse, R11, 0x3 ;  /* 0x0000000b060b7211 */ /* 0x040fe400078e18ff */
[C---:B------:R-:W-:Y:S02]  /*0930*/  LEA R13, R6.reuse, R13, 0x3 ;  /* 0x0000000d060d7211 */ /* 0x040fe400078e18ff */
[----:B------:R-:W-:-:S02]  /*0940*/  LEA R15, R6, R15, 0x3 ;  /* 0x0000000f060f7211 */ /* 0x000fc400078e18ff */
[C---:B------:R-:W-:Y:S02]  /*0950*/  LEA R23, R6.reuse, R23, 0x3 ;  /* 0x0000001706177211 */ /* 0x040fe400078e18ff */
[----:B------:R-:W-:Y:S01]  /*0960*/  LEA R25, R6, R25, 0x3 ;  /* 0x0000001906197211 */ /* 0x000fe200078e18ff */
[----:B-1----:R-:W-:-:S05]  /*0970*/  @!P1 FFMA R10, R21, R10, R18 ;  /* 0x0000000a150a9223 */ /* 0x002fca0000000012 */
[----:B------:R2:W-:Y:S01]  /*0980*/  @!P1 STG.E desc[UR6][R28.64], R10 ;  /* 0x0000000a1c009986 */ /* 0x0005e2000c101906 */
[----:B------:R-:W-:-:S13]  /*0990*/  ISETP.NE.AND P1, PT, R8, RZ, PT ;  /* 0x000000ff0800720c */ /* 0x000fda0003f25270 */
[----:B--2---:R-:W-:Y:S05]  /*09a0*/  @P1 BRA `(.L_x_41) ;  /* 0xfffffff800381947 */ /* 0x004fea000383ffff */
.L_x_40:
        /* <DEDUP_REMOVED lines=14> */
[----:B------:R-:W0:Y:S01]  /*0a90*/  @!P2 LDC.64 R18, c[0x0][0x390] ;  /* 0x0000e400ff12ab82 */ /* 0x000e220000000a00 */
[----:B-1----:R-:W-:-:S06]  /*0aa0*/  @!P2 IMAD.WIDE R14, R21, 0x4, R14 ;  /* 0x00000004150ea825 */ /* 0x002fcc00078e020e */
[----:B------:R-:W2:Y:S01]  /*0ab0*/  @!P2 LDG.E R14, desc[UR6][R14.64] ;  /* 0x000000060e0ea981 */ /* 0x000ea2000c1e1900 */
[----:B------:R-:W-:Y:S01]  /*0ac0*/  IADD3 R7, PT, PT, R7, UR4, RZ ;  /* 0x0000000407077c10 */ /* 0x000fe2000fffe0ff */
[----:B------:R-:W2:Y:S01]  /*0ad0*/  @!P2 LDC R17, c[0x0][0x398] ;  /* 0x0000e600ff11ab82 */ /* 0x000ea20000000800 */
[----:B0-----:R-:W-:-:S06]  /*0ae0*/  @!P2 IMAD.WIDE R18, R21, 0x4, R18 ;  /* 0x000000041512a825 */ /* 0x001fcc00078e0212 */
[----:B------:R-:W2:Y:S01]  /*0af0*/  @!P2 LDG.E R19, desc[UR6][R18.64] ;  /* 0x000000061213a981 */ /* 0x000ea2000c1e1900 */
[----:B------:R-:W-:-:S05]  /*0b00*/  IMAD R0, R7, UR5, R2 ;  /* 0x0000000507007c24 */ /* 0x000fca000f8e0202 */
[----:B------:R-:W-:-:S13]  /*0b10*/  ISETP.GE.AND P1, PT, R0, R5, PT ;  /* 0x000000050000720c */ /* 0x000fda0003f26270 */
[----:B------:R-:W0:Y:S01]  /*0b20*/  @!P1 LDC.64 R8, c[0x0][0x390] ;  /* 0x0000e400ff089b82 */ /* 0x000e220000000a00 */
[----:B---3--:R-:W-:Y:S01]  /*0b30*/  @!P2 IMAD.WIDE R20, R21, 0x4, R12 ;  /* 0x000000041514a825 */ /* 0x008fe200078e020c */
[----:B------:R-:W-:-:S05]  /*0b40*/  IADD3 R25, PT, PT, R7, UR4, RZ ;  /* 0x0000000407197c10 */ /* 0x000fca000fffe0ff */
[----:B------:R-:W-:Y:S01]  /*0b50*/  IMAD R7, R25, UR5, R2 ;  /* 0x0000000519077c24 */ /* 0x000fe2000f8e0202 */
[----:B------:R-:W1:Y:S08]  /*0b60*/  @!P1 LDC R23, c[0x0][0x398] ;  /* 0x0000e600ff179b82 */ /* 0x000e700000000800 */
[----:B------:R-:W3:Y:S01]  /*0b70*/  LDC.64 R12, c[0x0][0x380] ;  /* 0x0000e000ff0c7b82 */ /* 0x000ee20000000a00 */
[----:B--2---:R-:W-:Y:S01]  /*0b80*/  @!P2 FFMA R17, R19, R17, R14 ;  /* 0x000000111311a223 */ /* 0x004fe2000000000e */
[----:B----4-:R-:W-:-:S06]  /*0b90*/  @!P1 IMAD.WIDE R14, R0, 0x4, R10 ;  /* 0x00000004000e9825 */ /* 0x010fcc00078e020a */
[----:B------:R-:W2:Y:S01]  /*0ba0*/  LDC.64 R10, c[0x0][0x388] ;  /* 0x0000e200ff0a7b82 */ /* 0x000ea20000000a00 */
[----:B0-----:R-:W-:Y:S01]  /*0bb0*/  @!P1 IMAD.WIDE R18, R0, 0x4, R8 ;  /* 0x0000000400129825 */ /* 0x001fe200078e0208 */
[----:B------:R3:W-:Y:S04]  /*0bc0*/  @!P2 STG.E desc[UR6][R20.64], R17 ;  /* 0x000000111400a986 */ /* 0x0007e8000c101906 */
[----:B------:R-:W1:Y:S04]  /*0bd0*/  @!P1 LDG.E R14, desc[UR6][R14.64] ;  /* 0x000000060e0e9981 */ /* 0x000e68000c1e1900 */
[----:B------:R-:W1:Y:S01]  /*0be0*/  @!P1 LDG.E R19, desc[UR6][R18.64] ;  /* 0x0000000612139981 */ /* 0x000e62000c1e1900 */
[----:B------:R-:W-:-:S13]  /*0bf0*/  ISETP.GE.AND P2, PT, R7, R5, PT ;  /* 0x000000050700720c */ /* 0x000fda0003f46270 */
[----:B------:R-:W0:Y:S01]  /*0c00*/  @!P2 LDC.64 R8, c[0x0][0x390] ;  /* 0x0000e400ff08ab82 */ /* 0x000e220000000a00 */
[----:B---3--:R-:W-:-:S07]  /*0c10*/  @!P1 IMAD.WIDE R20, R0, 0x4, R12 ;  /* 0x0000000400149825 */ /* 0x008fce00078e020c */
[----:B------:R-:W3:Y:S08]  /*0c20*/  @!P2 LDC R17, c[0x0][0x398] ;  /* 0x0000e600ff11ab82 */ /* 0x000ef00000000800 */
[----:B------:R-:W4:Y:S01]  /*0c30*/  LDC.64 R12, c[0x0][0x380] ;  /* 0x0000e000ff0c7b82 */ /* 0x000f220000000a00 */
[----:B-1----:R-:W-:Y:S01]  /*0c40*/  @!P1 FFMA R23, R19, R23, R14 ;  /* 0x0000001713179223 */ /* 0x002fe2000000000e */
[----:B--2---:R-:W-:-:S06]  /*0c50*/  @!P2 IMAD.WIDE R14, R7, 0x4, R10 ;  /* 0x00000004070ea825 */ /* 0x004fcc00078e020a */
[----:B------:R-:W1:Y:S01]  /*0c60*/  LDC.64 R10, c[0x0][0x388] ;  /* 0x0000e200ff0a7b82 */ /* 0x000e620000000a00 */
[----:B0-----:R-:W-:Y:S01]  /*0c70*/  @!P2 IMAD.WIDE R18, R7, 0x4, R8 ;  /* 0x000000040712a825 */ /* 0x001fe200078e0208 */
[----:B------:R0:W-:Y:S04]  /*0c80*/  @!P1 STG.E desc[UR6][R20.64], R23 ;  /* 0x0000001714009986 */ /* 0x0001e8000c101906 */
[----:B------:R-:W3:Y:S04]  /*0c90*/  @!P2 LDG.E R14, desc[UR6][R14.64] ;  /* 0x000000060e0ea981 */ /* 0x000ee8000c1e1900 */
[----:B------:R-:W3:Y:S01]  /*0ca0*/  @!P2 LDG.E R19, desc[UR6][R18.64] ;  /* 0x000000061213a981 */ /* 0x000ee2000c1e1900 */
[----:B------:R-:W-:-:S05]  /*0cb0*/  IADD3 R9, PT, PT, R25, UR4, RZ ;  /* 0x0000000419097c10 */ /* 0x000fca000fffe0ff */
[----:B------:R-:W-:-:S05]  /*0cc0*/  IMAD R25, R9, UR5, R2 ;  /* 0x0000000509197c24 */ /* 0x000fca000f8e0202 */
[----:B------:R-:W-:-:S13]  /*0cd0*/  ISETP.GE.AND P1, PT, R25, R5, PT ;  /* 0x000000051900720c */ /* 0x000fda0003f26270 */
[----:B------:R-:W2:Y:S01]  /*0ce0*/  @!P1 LDC.64 R8, c[0x0][0x390] ;  /* 0x0000e400ff089b82 */ /* 0x000ea20000000a00 */
[----:B----4-:R-:W-:-:S04]  /*0cf0*/  @!P2 IMAD.WIDE R12, R7, 0x4, R12 ;  /* 0x00000004070ca825 */ /* 0x010fc800078e020c */
[----:B-1----:R-:W-:-:S03]  /*0d00*/  @!P1 IMAD.WIDE R10, R25, 0x4, R10 ;  /* 0x00000004190a9825 */ /* 0x002fc600078e020a */
[----:B------:R-:W1:Y:S01]  /*0d10*/  @!P1 LDC R7, c[0x0][0x398] ;  /* 0x0000e600ff079b82 */ /* 0x000e620000000800 */
[----:B--2---:R-:W-:-:S04]  /*0d20*/  @!P1 IMAD.WIDE R8, R25, 0x4, R8 ;  /* 0x0000000419089825 */ /* 0x004fc800078e0208 */
[----:B---3--:R-:W-:-:S03]  /*0d30*/  @!P2 FFMA R17, R19, R17, R14 ;  /* 0x000000111311a223 */ /* 0x008fc6000000000e */
[----:B------:R-:W2:Y:S02]  /*0d40*/  LDC.64 R14, c[0x0][0x380] ;  /* 0x0000e000ff0e7b82 */ /* 0x000ea40000000a00 */
[----:B------:R0:W-:Y:S04]  /*0d50*/  @!P2 STG.E desc[UR6][R12.64], R17 ;  /* 0x000000110c00a986 */ /* 0x0001e8000c101906 */
[----:B------:R-:W1:Y:S04]  /*0d60*/  @!P1 LDG.E R10, desc[UR6][R10.64] ;  /* 0x000000060a0a9981 */ /* 0x000e68000c1e1900 */
[----:B------:R-:W1:Y:S01]  /*0d70*/  @!P1 LDG.E R9, desc[UR6][R8.64] ;  /* 0x0000000608099981 */ /* 0x000e62000c1e1900 */
[----:B--2---:R-:W-:Y:S01]  /*0d80*/  @!P1 IMAD.WIDE R14, R25, 0x4, R14 ;  /* 0x00000004190e9825 */ /* 0x004fe200078e020e */
[----:B------:R-:W-:-:S03]  /*0d90*/  IADD3 R3, PT, PT, R3, 0x4, RZ ;  /* 0x0000000403037810 */ /* 0x000fc60007ffe0ff */
[----:B-1----:R-:W-:-:S05]  /*0da0*/  @!P1 FFMA R7, R9, R7, R10 ;  /* 0x0000000709079223 */ /* 0x002fca000000000a */
[----:B------:R0:W-:Y:S02]  /*0db0*/  @!P1 STG.E desc[UR6][R14.64], R7 ;  /* 0x000000070e009986 */ /* 0x0001e4000c101906 */
.L_x_42:
[----:B------:R-:W-:Y:S05]  /*0dc0*/  @!P0 EXIT ;  /* 0x000000000000894d */ /* 0x000fea0003800000 */
[----:B------:R-:W-:Y:S02]  /*0dd0*/  ISETP.NE.AND P1, PT, R16, 0x1, PT ;  /* 0x000000011000780c */ /* 0x000fe40003f25270 */
[----:B------:R-:W-:-:S04]  /*0de0*/  LOP3.LUT R6, R6, 0x1, RZ, 0xc0, !PT ;  /* 0x0000000106067812 */ /* 0x000fc800078ec0ff */
[----:B------:R-:W-:-:S07]  /*0df0*/  ISETP.NE.U32.AND P0, PT, R6, 0x1, PT ;  /* 0x000000010600780c */ /* 0x000fce0003f05070 */
[----:B------:R-:W-:Y:S06]  /*0e00*/  @!P1 BRA `(.L_x_43) ;  /* 0x00000000007c9947 */ /* 0x000fec0003800000 */
[----:B------:R-:W1:Y:S01]  /*0e10*/  LDCU UR4, c[0x0][0x39c] ;  /* 0x00007380ff0477ac */ /* 0x000e620008000800 */
[----:B------:R-:W2:Y:S01]  /*0e20*/  LDC.64 R8, c[0x0][0x388] ;  /* 0x0000e200ff087b82 */ /* 0x000ea20000000a00 */
[----:B------:R-:W3:Y:S07]  /*0e30*/  LDCU UR5, c[0x0][0x3a4] ;  /* 0x00007480ff0577ac */ /* 0x000eee0008000800 */
[----:B0-----:R-:W0:Y:S08]  /*0e40*/  LDC.64 R12, c[0x0][0x380] ;  /* 0x0000e000ff0c7b82 */ /* 0x001e300000000a00 */
[----:B------:R-:W4:Y:S01]  /*0e50*/  LDC.64 R14, c[0x0][0x388] ;  /* 0x0000e200ff0e7b82 */ /* 0x000f220000000a00 */
[----:B-1----:R-:W-:-:S04]  /*0e60*/  IMAD R7, R3, UR4, R4 ;  /* 0x0000000403077c24 */ /* 0x002fc8000f8e0204 */
[----:B---3--:R-:W-:-:S05]  /*0e70*/  IMAD R19, R7, UR5, R2 ;  /* 0x0000000507137c24 */ /* 0x008fca000f8e0202 */
[----:B------:R-:W-:-:S13]  /*0e80*/  ISETP.GE.AND P1, PT, R19, R5, PT ;  /* 0x000000051300720c */ /* 0x000fda0003f26270 */
[----:B------:R-:W1:Y:S01]  /*0e90*/  @!P1 LDC.64 R10, c[0x0][0x390] ;  /* 0x0000e400ff0a9b82 */ /* 0x000e620000000a00 */
[----:B--2---:R-:W-:-:S06]  /*0ea0*/  @!P1 IMAD.WIDE R8, R19, 0x4, R8 ;  /* 0x0000000413089825 */ /* 0x004fcc00078e0208 */
[----:B------:R-:W2:Y:S01]  /*0eb0*/  @!P1 LDG.E R8, desc[UR6][R8.64] ;  /* 0x0000000608089981 */ /* 0x000ea2000c1e1900 */
[----:B------:R-:W-:Y:S01]  /*0ec0*/  IADD3 R7, PT, PT, R7, UR4, RZ ;  /* 0x0000000407077c10 */ /* 0x000fe2000fffe0ff */
[----:B------:R-:W2:Y:S01]  /*0ed0*/  @!P1 LDC R17, c[0x0][0x398] ;  /* 0x0000e600ff119b82 */ /* 0x000ea20000000800 */
[----:B-1----:R-:W-:-:S06]  /*0ee0*/  @!P1 IMAD.WIDE R10, R19, 0x4, R10 ;  /* 0x00000004130a9825 */ /* 0x002fcc00078e020a */
[----:B------:R-:W2:Y:S01]  /*0ef0*/  @!P1 LDG.E R11, desc[UR6][R10.64] ;  /* 0x000000060a0b9981 */ /* 0x000ea2000c1e1900 */
[----:B------:R-:W-:-:S05]  /*0f00*/  IMAD R21, R7, UR5, R2 ;  /* 0x0000000507157c24 */ /* 0x000fca000f8e0202 */
[----:B------:R-:W-:-:S13]  /*0f10*/  ISETP.GE.AND P2, PT, R21, R5, PT ;  /* 0x000000051500720c */ /* 0x000fda0003f46270 */
[----:B------:R-:W1:Y:S01]  /*0f20*/  @!P2 LDC.64 R6, c[0x0][0x390] ;  /* 0x0000e400ff06ab82 */ /* 0x000e620000000a00 */
[----:B0-----:R-:W-:-:S04]  /*0f30*/  @!P1 IMAD.WIDE R12, R19, 0x4, R12 ;  /* 0x00000004130c9825 */ /* 0x001fc800078e020c */
[----:B-1----:R-:W-:-:S04]  /*0f40*/  @!P2 IMAD.WIDE R6, R21, 0x4, R6 ;  /* 0x000000041506a825 */ /* 0x002fc800078e0206 */
[----:B--2---:R-:W-:Y:S01]  /*0f50*/  @!P1 FFMA R17, R11, R17, R8 ;  /* 0x000000110b119223 */ /* 0x004fe20000000008 */
[C---:B----4-:R-:W-:Y:S01]  /*0f60*/  @!P2 IMAD.WIDE R8, R21.reuse, 0x4, R14 ;  /* 0x000000041508a825 */ /* 0x050fe200078e020e */
[----:B------:R-:W0:Y:S03]  /*0f70*/  LDC.64 R10, c[0x0][0x380] ;  /* 0x0000e000ff0a7b82 */ /* 0x000e260000000a00 */
[----:B------:R1:W-:Y:S04]  /*0f80*/  @!P1 STG.E desc[UR6][R12.64], R17 ;  /* 0x000000110c009986 */ /* 0x0003e8000c101906 */
[----:B------:R-:W2:Y:S01]  /*0f90*/  @!P2 LDG.E R8, desc[UR6][R8.64] ;  /* 0x000000060808a981 */ /* 0x000ea2000c1e1900 */
[----:B------:R-:W2:Y:S03]  /*0fa0*/  @!P2 LDC R15, c[0x0][0x398] ;  /* 0x0000e600ff0fab82 */ /* 0x000ea60000000800 */
[----:B------:R-:W2:Y:S01]  /*0fb0*/  @!P2 LDG.E R7, desc[UR6][R6.64] ;  /* 0x000000060607a981 */ /* 0x000ea2000c1e1900 */
[----:B0-----:R-:W-:Y:S01]  /*0fc0*/  @!P2 IMAD.WIDE R10, R21, 0x4, R10 ;  /* 0x00000004150aa825 */ /* 0x001fe200078e020a */
[----:B------:R-:W-:-:S03]  /*0fd0*/  IADD3 R3, PT, PT, R3, 0x2, RZ ;  /* 0x0000000203037810 */ /* 0x000fc60007ffe0ff */
[----:B--2---:R-:W-:-:S05]  /*0fe0*/  @!P2 FFMA R15, R7, R15, R8 ;  /* 0x0000000f070fa223 */ /* 0x004fca0000000008 */
[----:B------:R1:W-:Y:S02]  /*0ff0*/  @!P2 STG.E desc[UR6][R10.64], R15 ;  /* 0x0000000f0a00a986 */ /* 0x0003e4000c101906 */
.L_x_43:
[----:B------:R-:W-:Y:S05]  /*1000*/  @P0 EXIT ;  /* 0x000000000000094d */ /* 0x000fea0003800000 */
[----:B------:R-:W2:Y:S01]  /*1010*/  LDCU UR4, c[0x0][0x39c] ;  /* 0x00007380ff0477ac */ /* 0x000ea20008000800 */
[----:B------:R-:W3:Y:S01]  /*1020*/  LDCU UR5, c[0x0][0x3a4] ;  /* 0x00007480ff0577ac */ /* 0x000ee20008000800 */
[----:B--2---:R-:W-:-:S04]  /*1030*/  IMAD R3, R3, UR4, R4 ;  /* 0x0000000403037c24 */ /* 0x004fc8000f8e0204 */
[----:B---3--:R-:W-:-:S05]  /*1040*/  IMAD R9, R3, UR5, R2 ;  /* 0x0000000503097c24 */ /* 0x008fca000f8e0202 */
[----:B------:R-:W-:-:S13]  /*1050*/  ISETP.GE.AND P0, PT, R9, R5, PT ;  /* 0x000000050900720c */ /* 0x000fda0003f06270 */
[----:B------:R-:W-:Y:S05]  /*1060*/  @P0 EXIT ;  /* 0x000000000000094d */ /* 0x000fea0003800000 */
[----:B------:R-:W2:Y:S01]  /*1070*/  LDC.64 R2, c[0x0][0x388] ;  /* 0x0000e200ff027b82 */ /* 0x000ea20000000a00 */
[----:B------:R-:W3:Y:S07]  /*1080*/  LDCU UR4, c[0x0][0x398] ;  /* 0x00007300ff0477ac */ /* 0x000eee0008000800 */
[----:B------:R-:W4:Y:S08]  /*1090*/  LDC.64 R4, c[0x0][0x390] ;  /* 0x0000e400ff047b82 */ /* 0x000f300000000a00 */
[----:B0-----:R-:W0:Y:S01]  /*10a0*/  LDC.64 R6, c[0x0][0x380] ;  /* 0x0000e000ff067b82 */ /* 0x001e220000000a00 */
[----:B--2---:R-:W-:-:S06]  /*10b0*/  IMAD.WIDE R2, R9, 0x4, R2 ;  /* 0x0000000409027825 */ /* 0x004fcc00078e0202 */
[----:B------:R-:W3:Y:S01]  /*10c0*/  LDG.E R2, desc[UR6][R2.64] ;  /* 0x0000000602027981 */ /* 0x000ee2000c1e1900 */
[----:B----4-:R-:W-:-:S06]  /*10d0*/  IMAD.WIDE R4, R9, 0x4, R4 ;  /* 0x0000000409047825 */ /* 0x010fcc00078e0204 */
[----:B------:R-:W3:Y:S01]  /*10e0*/  LDG.E R5, desc[UR6][R4.64] ;  /* 0x0000000604057981 */ /* 0x000ee2000c1e1900 */
[----:B0-----:R-:W-:-:S04]  /*10f0*/  IMAD.WIDE R6, R9, 0x4, R6 ;  /* 0x0000000409067825 */ /* 0x001fc800078e0206 */
[----:B---3--:R-:W-:-:S05]  /*1100*/  FFMA R9, R5, UR4, R2 ;  /* 0x0000000405097c23 */ /* 0x008fca0008000002 */
[----:B------:R-:W-:Y:S01]  /*1110*/  STG.E desc[UR6][R6.64], R9 ;  /* 0x0000000906007986 */ /* 0x000fe2000c101906 */
[----:B------:R-:W-:Y:S05]  /*1120*/  EXIT ;  /* 0x000000000000794d */ /* 0x000fea0003800000 */
.L_x_44:
        /* <DEDUP_REMOVED lines=13> */
.L_x_414:


//--------------------- .text._Z13cuda_com2derrPfS_iii --------------------------
	.section	.text._Z13cuda_com2derrPfS_iii,"ax",@progbits
	.align	128
        .global         _Z13cuda_com2derrPfS_iii
        .type           _Z13cuda_com2derrPfS_iii,@function
        .size           _Z13cuda_com2derrPfS_iii,(.L_x_415 - _Z13cuda_com2derrPfS_iii)
        .other          _Z13cuda_com2derrPfS_iii,@"STO_CUDA_ENTRY STV_DEFAULT"
_Z13cuda_com2derrPfS_iii:
.text._Z13cuda_com2derrPfS_iii:
        /* <DEDUP_REMOVED lines=14> */
[----:B------:R-:W1:Y:S01]  /*00e0*/  LDC R23, c[0x0][0x390] ;  /* 0x0000e400ff177b82 */ /* 0x000e620000000800 */
[C---:B------:R-:W-:Y:S01]  /*00f0*/  ISETP.GE.U32.AND P1, PT, R6.reuse, 0x8, PT ;  /* 0x000000080600780c */ /* 0x040fe20003f26070 */
[----:B------:R-:W2:Y:S01]  /*0100*/  LDCU.64 UR6, c[0x0][0x358] ;  /* 0x00006b00ff0677ac */ /* 0x000ea20008000a00 */
[----:B------:R-:W-:Y:S01]  /*0110*/  LOP3.LUT R2, R6, 0x7, RZ, 0xc0, !PT ;  /* 0x0000000706027812 */ /* 0x000fe200078ec0ff */
[----:B------:R-:W-:-:S03]  /*0120*/  HFMA2 R3, -RZ, RZ, 0, 0 ;  /* 0x00000000ff037431 */ /* 0x000fc600000001ff */
[----:B------:R-:W-:Y:S01]  /*0130*/  ISETP.NE.AND P0, PT, R2, RZ, PT ;  /* 0x000000ff0200720c */ /* 0x000fe20003f05270 */
[----:B-1----:R-:W-:-:S04]  /*0140*/  IMAD R5, R6, R23, RZ ;  /* 0x0000001706057224 */ /* 0x002fc800078e02ff */
[----:B------:R-:W-:Y:S01]  /*0150*/  IMAD R5, R5, UR8, RZ ;  /* 0x0000000805057c24 */ /* 0x000fe2000f8e02ff */
[----:B0-----:R-:W-:Y:S01]  /*0160*/  IADD3 R4, PT, PT, R7, UR4, RZ ;  /* 0x0000000407047c10 */ /* 0x001fe2000fffe0ff */
[----:B--2---:R-:W-:Y:S06]  /*0170*/  @!P1 BRA `(.L_x_45) ;  /* 0x0000000400709947 */ /* 0x004fec0003800000 */
        /* <DEDUP_REMOVED lines=18> */
.L_x_46:
[----:B------:R-:W0:Y:S01]  /*02a0*/  LDC.64 R18, c[0x0][0x380] ;  /* 0x0000e000ff127b82 */ /* 0x000e220000000a00 */
[----:B------:R-:W-:-:S07]  /*02b0*/  ISETP.GE.AND P2, PT, R25, R5, PT ;  /* 0x000000051900720c */ /* 0x000fce0003f46270 */
[----:B------:R-:W1:Y:S06]  /*02c0*/  LDC.64 R20, c[0x0][0x388] ;  /* 0x0000e200ff147b82 */ /* 0x000e6c0000000a00 */
[----:B0-----:R-:W-:Y:S02]  /*02d0*/  @!P2 IMAD.WIDE R26, R25, 0x4, R18 ;  /* 0x00000004191aa825 */ /* 0x001fe400078e0212 */
[----:B------:R-:W0:Y:S03]  /*02e0*/  LDC.64 R18, c[0x0][0x380] ;  /* 0x0000e000ff127b82 */ /* 0x000e260000000a00 */
[----:B------:R1:W2:Y:S01]  /*02f0*/  @!P2 LDG.E R12, desc[UR6][R26.64] ;  /* 0x000000061a0ca981 */ /* 0x0002a2000c1e1900 */
[----:B------:R-:W-:-:S04]  /*0300*/  IADD3 R10, PT, PT, R6, R25, RZ ;  /* 0x00000019060a7210 */ /* 0x000fc80007ffe0ff */
[----:B------:R-:W-:Y:S01]  /*0310*/  ISETP.GE.AND P1, PT, R10, R5, PT ;  /* 0x000000050a00720c */ /* 0x000fe20003f26270 */
[----:B-1----:R-:W-:Y:S02]  /*0320*/  @!P2 IMAD.WIDE R26, R25, 0x4, R20 ;  /* 0x00000004191aa825 */ /* 0x002fe400078e0214 */
[----:B------:R-:W1:Y:S10]  /*0330*/  LDC.64 R20, c[0x0][0x388] ;  /* 0x0000e200ff147b82 */ /* 0x000e740000000a00 */
[----:B0-----:R-:W-:-:S02]  /*0340*/  @!P1 IMAD.WIDE R28, R7, 0x4, R18 ;  /* 0x00000004071c9825 */ /* 0x001fc400078e0212 */
[----:B------:R-:W0:Y:S01]  /*0350*/  LDC.64 R18, c[0x0][0x380] ;  /* 0x0000e000ff127b82 */ /* 0x000e220000000a00 */
[----:B--2---:R1:W-:Y:S04]  /*0360*/  @!P2 STG.E desc[UR6][R26.64], R12 ;  /* 0x0000000c1a00a986 */ /* 0x0043e8000c101906 */
        /* <DEDUP_REMOVED lines=15> */
[----:B--2---:R-:W-:Y:S04]  /*0460*/  @!P2 STG.E desc[UR6][R28.64], R16 ;  /* 0x000000101c00a986 */ /* 0x004fe8000c101906 */
[----:B------:R0:W2:Y:S01]  /*0470*/  @!P1 LDG.E R12, desc[UR6][R26.64] ;  /* 0x000000061a0c9981 */ /* 0x0000a2000c1e1900 */
[----:B------:R-:W-:Y:S01]  /*0480*/  IADD3 R10, PT, PT, R6, R10, RZ ;  /* 0x0000000a060a7210 */ /* 0x000fe20007ffe0ff */
[----:B-1----:R-:W-:-:S03]  /*0490*/  @!P1 IMAD.WIDE R20, R11, 0x4, R20 ;  /* 0x000000040b149825 */ /* 0x002fc600078e0214 */
[----:B------:R-:W-:-:S13]  /*04a0*/  ISETP.GE.AND P2, PT, R10, R5, PT ;  /* 0x000000050a00720c */ /* 0x000fda0003f46270 */
[----:B0-----:R-:W-:Y:S02]  /*04b0*/  @!P2 IMAD.WIDE R26, R13, 0x4, R18 ;  /* 0x000000040d1aa825 */ /* 0x001fe400078e0212 */
[----:B------:R-:W0:Y:S01]  /*04c0*/  LDC.64 R18, c[0x0][0x388] ;  /* 0x0000e200ff127b82 */ /* 0x000e220000000a00 */
[----:B--2---:R1:W-:Y:S04]  /*04d0*/  @!P1 STG.E desc[UR6][R20.64], R12 ;  /* 0x0000000c14009986 */ /* 0x0043e8000c101906 */
[----:B------:R0:W2:Y:S01]  /*04e0*/  @!P2 LDG.E R14, desc[UR6][R26.64] ;  /* 0x000000061a0ea981 */ /* 0x0000a2000c1e1900 */
[----:B------:R-:W-:-:S04]  /*04f0*/  IADD3 R10, PT, PT, R6, R10, RZ ;  /* 0x0000000a060a7210 */ /* 0x000fc80007ffe0ff */
[----:B------:R-:W-:Y:S01]  /*0500*/  ISETP.GE.AND P1, PT, R10, R5, PT ;  /* 0x000000050a00720c */ /* 0x000fe20003f26270 */
[----:B-1----:R-:W1:Y:S01]  /*0510*/  LDC.64 R20, c[0x0][0x380] ;  /* 0x0000e000ff147b82 */ /* 0x002e620000000a00 */
[----:B0-----:R-:W-:-:S07]  /*0520*/  @!P2 IMAD.WIDE R26, R13, 0x4, R18 ;  /* 0x000000040d1aa825 */ /* 0x001fce00078e0212 */
[----:B------:R-:W0:Y:S04]  /*0530*/  LDC.64 R18, c[0x0][0x388] ;  /* 0x0000e200ff127b82 */ /* 0x000e280000000a00 */
[----:B-1----:R-:W-:-:S04]  /*0540*/  @!P1 IMAD.WIDE R28, R15, 0x4, R20 ;  /* 0x000000040f1c9825 */ /* 0x002fc800078e0214 */
[----:B------:R-:W1:Y:S01]  /*0550*/  LDC.64 R20, c[0x0][0x380] ;  /* 0x0000e000ff147b82 */ /* 0x000e620000000a00 */
[----:B--2---:R0:W-:Y:S04]  /*0560*/  @!P2 STG.E desc[UR6][R26.64], R14 ;  /* 0x0000000e1a00a986 */ /* 0x0041e8000c101906 */
[----:B------:R1:W2:Y:S01]  /*0570*/  @!P1 LDG.E R16, desc[UR6][R28.64] ;  /* 0x000000061c109981 */ /* 0x0002a2000c1e1900 */
[----:B------:R-:W-:-:S04]  /*0580*/  IADD3 R10, PT, PT, R6, R10, RZ ;  /* 0x0000000a060a7210 */ /* 0x000fc80007ffe0ff */
[----:B------:R-:W-:Y:S01]  /*0590*/  ISETP.GE.AND P2, PT, R10, R5, PT ;  /* 0x000000050a00720c */ /* 0x000fe20003f46270 */
[----:B0-----:R-:W-:Y:S02]  /*05a0*/  @!P1 IMAD.WIDE R26, R15, 0x4, R18 ;  /* 0x000000040f1a9825 */ /* 0x001fe400078e0212 */
[----:B------:R-:W0:Y:S10]  /*05b0*/  LDC.64 R18, c[0x0][0x388] ;  /* 0x0000e200ff127b82 */ /* 0x000e340000000a00 */
[----:B-1----:R-:W-:-:S02]  /*05c0*/  @!P2 IMAD.WIDE R28, R17, 0x4, R20 ;  /* 0x00000004111ca825 */ /* 0x002fc400078e0214 */
[----:B------:R-:W1:Y:S01]  /*05d0*/  LDC.64 R20, c[0x0][0x380] ;  /* 0x0000e000ff147b82 */ /* 0x000e620000000a00 */
[----:B--2---:R2:W-:Y:S04]  /*05e0*/  @!P1 STG.E desc[UR6][R26.64], R16 ;  /* 0x000000101a009986 */ /* 0x0045e8000c101906 */
[----:B------:R-:W3:Y:S01]  /*05f0*/  @!P2 LDG.E R12, desc[UR6][R28.64] ;  /* 0x000000061c0ca981 */ /* 0x000ee2000c1e1900 */
[----:B------:R-:W-:Y:S01]  /*0600*/  IADD3 R10, PT, PT, R6, R10, RZ ;  /* 0x0000000a060a7210 */ /* 0x000fe20007ffe0ff */
[----:B0-----:R-:W-:-:S03]  /*0610*/  @!P2 IMAD.WIDE R18, R17, 0x4, R18 ;  /* 0x000000041112a825 */ /* 0x001fc600078e0212 */
[----:B------:R-:W-:-:S13]  /*0620*/  ISETP.GE.AND P1, PT, R10, R5, PT ;  /* 0x000000050a00720c */ /* 0x000fda0003f26270 */
[----:B-1----:R-:W-:Y:S01]  /*0630*/  @!P1 IMAD.WIDE R20, R23, 0x4, R20 ;  /* 0x0000000417149825 */ /* 0x002fe200078e0214 */
[----:B---3--:R0:W-:Y:S04]  /*0640*/  @!P2 STG.E desc[UR6][R18.64], R12 ;  /* 0x0000000c1200a986 */ /* 0x0081e8000c101906 */
[----:B------:R1:W3:Y:S01]  /*0650*/  @!P1 LDG.E R10, desc[UR6][R20.64] ;  /* 0x00000006140a9981 */ /* 0x0002e2000c1e1900 */
[----:B------:R-:W-:Y:S02]  /*0660*/  IADD3 R8, PT, PT, R8, 0x8, RZ ;  /* 0x0000000808087810 */ /* 0x000fe40007ffe0ff */
[C---:B------:R-:W-:Y:S02]  /*0670*/  LEA R25, R6.reuse, R25, 0x3 ;  /* 0x0000001906197211 */ /* 0x040fe400078e18ff */
[----:B------:R-:W-:-:S02]  /*0680*/  LEA R7, R6, R7, 0x3 ;  /* 0x0000000706077211 */ /* 0x000fc400078e18ff */
[C---:B------:R-:W-:Y:S02]  /*0690*/  LEA R9, R6.reuse, R9, 0x3 ;  /* 0x0000000906097211 */ /* 0x040fe400078e18ff */
[C---:B------:R-:W-:Y:S01]  /*06a0*/  LEA R11, R6.reuse, R11, 0x3 ;  /* 0x0000000b060b7211 */ /* 0x040fe200078e18ff */
[----:B-1----:R-:W2:Y:S01]  /*06b0*/  LDC.64 R20, c[0x0][0x388] ;  /* 0x0000e200ff147b82 */ /* 0x002ea20000000a00 */
[C---:B------:R-:W-:Y:S02]  /*06c0*/  LEA R13, R6.reuse, R13, 0x3 ;  /* 0x0000000d060d7211 */ /* 0x040fe400078e18ff */
[C---:B------:R-:W-:Y:S02]  /*06d0*/  LEA R15, R6.reuse, R15, 0x3 ;  /* 0x0000000f060f7211 */ /* 0x040fe400078e18ff */
[C---:B------:R-:W-:Y:S01]  /*06e0*/  LEA R17, R6.reuse, R17, 0x3 ;  /* 0x0000001106117211 */ /* 0x040fe200078e18ff */
[----:B--2---:R-:W-:Y:S01]  /*06f0*/  @!P1 IMAD.WIDE R26, R23, 0x4, R20 ;  /* 0x00000004171a9825 */ /* 0x004fe200078e0214 */
[----:B------:R-:W-:-:S04]  /*0700*/  LEA R23, R6, R23, 0x3 ;  /* 0x0000001706177211 */ /* 0x000fc800078e18ff */
[----:B---3--:R0:W-:Y:S01]  /*0710*/  @!P1 STG.E desc[UR6][R26.64], R10 ;  /* 0x0000000a1a009986 */ /* 0x0081e2000c101906 */
[----:B------:R-:W-:-:S13]  /*0720*/  ISETP.NE.AND P1, PT, R8, RZ, PT ;  /* 0x000000ff0800720c */ /* 0x000fda0003f25270 */
[----:B0-----:R-:W-:Y:S05]  /*0730*/  @P1 BRA `(.L_x_46) ;  /* 0xfffffff800d81947 */ /* 0x001fea000383ffff */
.L_x_45:
        /* <DEDUP_REMOVED lines=14> */
[----:B-1----:R-:W-:-:S05]  /*0820*/  @!P2 IMAD.WIDE R8, R17, 0x4, R8 ;  /* 0x000000041108a825 */ /* 0x002fca00078e0208 */
[----:B------:R-:W2:Y:S01]  /*0830*/  @!P2 LDG.E R19, desc[UR6][R8.64] ;  /* 0x000000060813a981 */ /* 0x000ea2000c1e1900 */
[----:B------:R-:W-:Y:S01]  /*0840*/  IADD3 R23, PT, PT, R15, UR4, RZ ;  /* 0x000000040f177c10 */ /* 0x000fe2000fffe0ff */
[----:B---3--:R-:W-:Y:S01]  /*0850*/  @!P2 IMAD.WIDE R10, R17, 0x4, R10 ;  /* 0x00000004110aa825 */ /* 0x008fe200078e020a */
[----:B------:R-:W0:Y:S03]  /*0860*/  LDC.64 R14, c[0x0][0x388] ;  /* 0x0000e200ff0e7b82 */ /* 0x000e260000000a00 */
[----:B------:R-:W-:-:S05]  /*0870*/  IMAD R25, R23, UR5, R0 ;  /* 0x0000000517197c24 */ /* 0x000fca000f8e0200 */
[----:B------:R-:W-:Y:S01]  /*0880*/  ISETP.GE.AND P1, PT, R25, R5, PT ;  /* 0x000000051900720c */ /* 0x000fe20003f26270 */
[----:B------:R-:W1:-:S12]  /*0890*/  LDC.64 R16, c[0x0][0x380] ;  /* 0x0000e000ff107b82 */ /* 0x000e580000000a00 */
[----:B----4-:R-:W-:Y:S01]  /*08a0*/  @!P1 IMAD.WIDE R12, R25, 0x4, R12 ;  /* 0x00000004190c9825 */ /* 0x010fe200078e020c */
[----:B------:R-:W-:Y:S01]  /*08b0*/  IADD3 R23, PT, PT, R23, UR4, RZ ;  /* 0x0000000417177c10 */ /* 0x000fe2000fffe0ff */
[----:B--2---:R2:W-:Y:S04]  /*08c0*/  @!P2 STG.E desc[UR6][R10.64], R19 ;  /* 0x000000130a00a986 */ /* 0x0045e8000c101906 */
[----:B------:R3:W4:Y:S01]  /*08d0*/  @!P1 LDG.E R21, desc[UR6][R12.64] ;  /* 0x000000060c159981 */ /* 0x000722000c1e1900 */
[----:B------:R-:W-:Y:S02]  /*08e0*/  IMAD R27, R23, UR5, R0 ;  /* 0x00000005171b7c24 */ /* 0x000fe4000f8e0200 */
[----:B0-----:R-:W-:-:S03]  /*08f0*/  @!P1 IMAD.WIDE R8, R25, 0x4, R14 ;  /* 0x0000000419089825 */ /* 0x001fc600078e020e */
[C---:B------:R-:W-:Y:S01]  /*0900*/  ISETP.GE.AND P2, PT, R27.reuse, R5, PT ;  /* 0x000000051b00720c */ /* 0x040fe20003f46270 */
[----:B--2---:R-:W0:Y:S08]  /*0910*/  LDC.64 R10, c[0x0][0x388] ;  /* 0x0000e200ff0a7b82 */ /* 0x004e300000000a00 */
[----:B---3--:R-:W2:Y:S04]  /*0920*/  LDC.64 R12, c[0x0][0x380] ;  /* 0x0000e000ff0c7b82 */ /* 0x008ea80000000a00 */
[----:B-1----:R-:W-:Y:S01]  /*0930*/  @!P2 IMAD.WIDE R14, R27, 0x4, R16 ;  /* 0x000000041b0ea825 */ /* 0x002fe200078e0210 */
[----:B------:R-:W-:Y:S01]  /*0940*/  IADD3 R17, PT, PT, R23, UR4, RZ ;  /* 0x0000000417117c10 */ /* 0x000fe2000fffe0ff */
[----:B----4-:R1:W-:Y:S04]  /*0950*/  @!P1 STG.E desc[UR6][R8.64], R21 ;  /* 0x0000001508009986 */ /* 0x0103e8000c101906 */
[----:B------:R-:W3:Y:S01]  /*0960*/  @!P2 LDG.E R15, desc[UR6][R14.64] ;  /* 0x000000060e0fa981 */ /* 0x000ee2000c1e1900 */
[----:B------:R-:W-:-:S02]  /*0970*/  IMAD R17, R17, UR5, R0 ;  /* 0x0000000511117c24 */ /* 0x000fc4000f8e0200 */
[----:B0-----:R-:W-:-:S03]  /*0980*/  @!P2 IMAD.WIDE R10, R27, 0x4, R10 ;  /* 0x000000041b0aa825 */ /* 0x001fc600078e020a */
[----:B------:R-:W-:Y:S01]  /*0990*/  ISETP.GE.AND P1, PT, R17, R5, PT ;  /* 0x000000051100720c */ /* 0x000fe20003f26270 */
[----:B-1----:R-:W0:-:S12]  /*09a0*/  LDC.64 R8, c[0x0][0x388] ;  /* 0x0000e200ff087b82 */ /* 0x002e180000000a00 */
[C---:B--2---:R-:W-:Y:S01]  /*09b0*/  @!P1 IMAD.WIDE R12, R17.reuse, 0x4, R12 ;  /* 0x00000004110c9825 */ /* 0x044fe200078e020c */
[----:B---3--:R1:W-:Y:S05]  /*09c0*/  @!P2 STG.E desc[UR6][R10.64], R15 ;  /* 0x0000000f0a00a986 */ /* 0x0083ea000c101906 */
[----:B------:R-:W2:Y:S01]  /*09d0*/  @!P1 LDG.E R13, desc[UR6][R12.64] ;  /* 0x000000060c0d9981 */ /* 0x000ea2000c1e1900 */
[----:B0-----:R-:W-:Y:S01]  /*09e0*/  @!P1 IMAD.WIDE R8, R17, 0x4, R8 ;  /* 0x0000000411089825 */ /* 0x001fe200078e0208 */
[----:B------:R-:W-:-:S04]  /*09f0*/  IADD3 R3, PT, PT, R3, 0x4, RZ ;  /* 0x0000000403037810 */ /* 0x000fc80007ffe0ff */
[----:B--2---:R1:W-:Y:S03]  /*0a00*/  @!P1 STG.E desc[UR6][R8.64], R13 ;  /* 0x0000000d08009986 */ /* 0x0043e6000c101906 */
.L_x_47:
[----:B------:R-:W-:Y:S05]  /*0a10*/  @!P0 EXIT ;  /* 0x000000000000894d */ /* 0x000fea0003800000 */
[----:B------:R-:W-:Y:S02]  /*0a20*/  ISETP.NE.AND P1, PT, R7, 0x1, PT ;  /* 0x000000010700780c */ /* 0x000fe40003f25270 */
[----:B------:R-:W-:-:S04]  /*0a30*/  LOP3.LUT R6, R6, 0x1, RZ, 0xc0, !PT ;  /* 0x0000000106067812 */ /* 0x000fc800078ec0ff */
[----:B------:R-:W-:-:S07]  /*0a40*/  ISETP.NE.U32.AND P0, PT, R6, 0x1, PT ;  /* 0x000000010600780c */ /* 0x000fce0003f05070 */
[----:B------:R-:W-:Y:S06]  /*0a50*/  @!P1 BRA `(.L_x_48) ;  /* 0x0000000000549947 */ /* 0x000fec0003800000 */
[----:B------:R-:W0:Y:S01]  /*0a60*/  LDCU UR4, c[0x0][0x390] ;  /* 0x00007200ff0477ac */ /* 0x000e220008000800 */
[----:B------:R-:W2:Y:S01]  /*0a70*/  LDC.64 R6, c[0x0][0x380] ;  /* 0x0000e000ff067b82 */ /* 0x000ea20000000a00 */
[----:B------:R-:W3:Y:S07]  /*0a80*/  LDCU UR5, c[0x0][0x398] ;  /* 0x00007300ff0577ac */ /* 0x000eee0008000800 */
[----:B-1----:R-:W1:Y:S08]  /*0a90*/  LDC.64 R8, c[0x0][0x388] ;  /* 0x0000e200ff087b82 */ /* 0x002e700000000a00 */
[----:B------:R-:W4:Y:S01]  /*0aa0*/  LDC.64 R10, c[0x0][0x380] ;  /* 0x0000e000ff0a7b82 */ /* 0x000f220000000a00 */
[----:B0-----:R-:W-:-:S04]  /*0ab0*/  IMAD R13, R3, UR4, R4 ;  /* 0x00000004030d7c24 */ /* 0x001fc8000f8e0204 */
[----:B---3--:R-:W-:-:S05]  /*0ac0*/  IMAD R17, R13, UR5, R0 ;  /* 0x000000050d117c24 */ /* 0x008fca000f8e0200 */
[----:B------:R-:W-:-:S13]  /*0ad0*/  ISETP.GE.AND P1, PT, R17, R5, PT ;  /* 0x000000051100720c */ /* 0x000fda0003f26270 */
[----:B--2---:R-:W-:-:S05]  /*0ae0*/  @!P1 IMAD.WIDE R6, R17, 0x4, R6 ;  /* 0x0000000411069825 */ /* 0x004fca00078e0206 */
[----:B------:R-:W2:Y:S01]  /*0af0*/  @!P1 LDG.E R15, desc[UR6][R6.64] ;  /* 0x00000006060f9981 */ /* 0x000ea2000c1e1900 */
[----:B------:R-:W-:Y:S01]  /*0b00*/  IADD3 R13, PT, PT, R13, UR4, RZ ;  /* 0x000000040d0d7c10 */ /* 0x000fe2000fffe0ff */
[----:B-1----:R-:W-:-:S04]  /*0b10*/  @!P1 IMAD.WIDE R8, R17, 0x4, R8 ;  /* 0x0000000411089825 */ /* 0x002fc800078e0208 */
[----:B------:R-:W-:Y:S02]  /*0b20*/  IMAD R19, R13, UR5, R0 ;  /* 0x000000050d137c24 */ /* 0x000fe4000f8e0200 */
[----:B------:R-:W0:Y:S03]  /*0b30*/  LDC.64 R12, c[0x0][0x388] ;  /* 0x0000e200ff0c7b82 */ /* 0x000e260000000a00 */
[----:B------:R-:W-:-:S13]  /*0b40*/  ISETP.GE.AND P2, PT, R19, R5, PT ;  /* 0x000000051300720c */ /* 0x000fda0003f46270 */
[C---:B----4-:R-:W-:Y:S01]  /*0b50*/  @!P2 IMAD.WIDE R10, R19.reuse, 0x4, R10 ;  /* 0x00000004130aa825 */ /* 0x050fe200078e020a */
[----:B--2---:R2:W-:Y:S05]  /*0b60*/  @!P1 STG.E desc[UR6][R8.64], R15 ;  /* 0x0000000f08009986 */ /* 0x0045ea000c101906 */
[----:B------:R-:W3:Y:S01]  /*0b70*/  @!P2 LDG.E R11, desc[UR6][R10.64] ;  /* 0x000000060a0ba981 */ /* 0x000ee2000c1e1900 */
[----:B0-----:R-:W-:Y:S01]  /*0b80*/  @!P2 IMAD.WIDE R6, R19, 0x4, R12 ;  /* 0x000000041306a825 */ /* 0x001fe200078e020c */
[----:B------:R-:W-:-:S04]  /*0b90*/  IADD3 R3, PT, PT, R3, 0x2, RZ ;  /* 0x0000000203037810 */ /* 0x000fc80007ffe0ff */
[----:B---3--:R2:W-:Y:S03]  /*0ba0*/  @!P2 STG.E desc[UR6][R6.64], R11 ;  /* 0x0000000b0600a986 */ /* 0x0085e6000c101906 */
.L_x_48:
[----:B------:R-:W-:Y:S05]  /*0bb0*/  @P0 EXIT ;  /* 0x000000000000094d */ /* 0x000fea0003800000 */
[----:B------:R-:W0:Y:S01]  /*0bc0*/  LDCU UR4, c[0x0][0x390] ;  /* 0x00007200ff0477ac */ /* 0x000e220008000800 */
[----:B------:R-:W2:Y:S01]  /*0bd0*/  LDCU UR5, c[0x0][0x398] ;  /* 0x00007300ff0577ac */ /* 0x000ea20008000800 */
[----:B0-----:R-:W-:-:S04]  /*0be0*/  IMAD R3, R3, UR4, R4 ;  /* 0x0000000403037c24 */ /* 0x001fc8000f8e0204 */
[----:B--2---:R-:W-:-:S05]  /*0bf0*/  IMAD R7, R3, UR5, R0 ;  /* 0x0000000503077c24 */ /* 0x004fca000f8e0200 */
[----:B------:R-:W-:-:S13]  /*0c00*/  ISETP.GE.AND P0, PT, R7, R5, PT ;  /* 0x000000050700720c */ /* 0x000fda0003f06270 */
[----:B------:R-:W-:Y:S05]  /*0c10*/  @P0 EXIT ;  /* 0x000000000000094d */ /* 0x000fea0003800000 */
[----:B------:R-:W0:Y:S08]  /*0c20*/  LDC.64 R2, c[0x0][0x380] ;  /* 0x0000e000ff027b82 */ /* 0x000e300000000a00 */
[----:B------:R-:W2:Y:S01]  /*0c30*/  LDC.64 R4, c[0x0][0x388] ;  /* 0x0000e200ff047b82 */ /* 0x000ea20000000a00 */
[----:B0-----:R-:W-:-:S06]  /*0c40*/  IMAD.WIDE R2, R7, 0x4, R2 ;  /* 0x0000000407027825 */ /* 0x001fcc00078e0202 */
[----:B------:R-:W3:Y:S01]  /*0c50*/  LDG.E R3, desc[UR6][R2.64] ;  /* 0x0000000602037981 */ /* 0x000ee2000c1e1900 */
[----:B--2---:R-:W-:-:S05]  /*0c60*/  IMAD.WIDE R4, R7, 0x4, R4 ;  /* 0x0000000407047825 */ /* 0x004fca00078e0204 */
[----:B---3--:R-:W-:Y:S01]  /*0c70*/  STG.E desc[UR6][R4.64], R3 ;  /* 0x0000000304007986 */ /* 0x008fe2000c101906 */
[----:B------:R-:W-:Y:S05]  /*0c80*/  EXIT ;  /* 0x000000000000794d */ /* 0x000fea0003800000 */
.L_x_49:
        /* <DEDUP_REMOVED lines=15> */
.L_x_415:


//--------------------- .text._Z16cuda_cal_epsilonPfS_S_i --------------------------
	.section	.text._Z16cuda_cal_epsilonPfS_S_i,"ax",@progbits
	.align	128
        .global         _Z16cuda_cal_epsilonPfS_S_i
        .type           _Z16cuda_cal_epsilonPfS_S_i,@function
        .size           _Z16cuda_cal_epsilonPfS_S_i,(.L_x_400 - _Z16cuda_cal_epsilonPfS_S_i)
        .other          _Z16cuda_cal_epsilonPfS_S_i,@"STO_CUDA_ENTRY STV_DEFAULT"
_Z16cuda_cal_epsilonPfS_S_i:
.text._Z16cuda_cal_epsilonPfS_S_i:
        /* <DEDUP_REMOVED lines=17> */
[----:B------:R-:W-:Y:S01]  /*0110*/  IMAD.MOV.U32 R24, RZ, RZ, RZ ;  /* 0x000000ffff187224 */ /* 0x000fe200078e00ff */
[----:B------:R-:W-:Y:S01]  /*0120*/  UIADD3 UR7, UPT, UPT, UR6, 0x1ff, URZ ;  /* 0x000001ff06077890 */ /* 0x000fe2000fffe0ff */
[----:B------:R-:W-:Y:S01]  /*0130*/  IMAD.MOV.U32 R26, RZ, RZ, RZ ;  /* 0x000000ffff1a7224 */ /* 0x000fe200078e00ff */
[----:B------:R-:W-:Y:S02]  /*0140*/  UMOV UR4, URZ ;  /* 0x000000ff00047c82 */ /* 0x000fe40008000000 */
[----:B------:R-:W-:-:S04]  /*0150*/  USHF.R.U32.HI UR5, URZ, 0x9, UR7 ;  /* 0x00000009ff057899 */ /* 0x000fc80008011607 */
[----:B------:R-:W-:-:S04]  /*0160*/  ULOP3.LUT UR8, UR5, 0x7, URZ, 0xc0, !UPT ;  /* 0x0000000705087892 */ /* 0x000fc8000f8ec0ff */
[----:B------:R-:W-:Y:S01]  /*0170*/  UISETP.NE.AND UP0, UPT, UR8, URZ, UPT ;  /* 0x000000ff0800728c */ /* 0x000fe2000bf05270 */
[----:B------:R-:W-:Y:S10]  /*0180*/  BRA.U !UP1, `(.L_x_51) ;  /* 0x0000000909187547 */ /* 0x000ff4000b800000 */
[----:B------:R-:W-:Y:S01]  /*0190*/  ULOP3.LUT UR4, UR5, 0x3ffff8, URZ, 0xc0, !UPT ;  /* 0x003ffff805047892 */ /* 0x000fe2000f8ec0ff */
[----:B0-----:R-:W-:Y:S01]  /*01a0*/  IMAD.IADD R13, R0, 0x1, R4 ;  /* 0x00000001000d7824 */ /* 0x001fe200078e0204 */
[C---:B------:R-:W-:Y:S01]  /*01b0*/  LEA R7, R4.reuse, R0, 0x1 ;  /* 0x0000000004077211 */ /* 0x040fe200078e08ff */
[C-C-:B------:R-:W-:Y:S01]  /*01c0*/  IMAD R8, R4.reuse, 0x3, R0.reuse ;  /* 0x0000000304087824 */ /* 0x140fe200078e0200 */
[----:B------:R-:W0:Y:S01]  /*01d0*/  LDCU UR6, c[0x0][0x398] ;  /* 0x00007300ff0677ac */ /* 0x000e220008000800 */
[C-C-:B------:R-:W-:Y:S02]  /*01e0*/  IMAD R9, R4.reuse, 0x4, R0.reuse ;  /* 0x0000000404097824 */ /* 0x140fe400078e0200 */
[C-C-:B------:R-:W-:Y:S01]  /*01f0*/  IMAD R10, R4.reuse, 0x5, R0.reuse ;  /* 0x00000005040a7824 */ /* 0x140fe200078e0200 */
[----:B------:R-:W-:Y:S01]  /*0200*/  UIADD3 UR9, UPT, UPT, -UR4, URZ, URZ ;  /* 0x000000ff04097290 */ /* 0x000fe2000fffe1ff */
[C-C-:B------:R-:W-:Y:S02]  /*0210*/  IMAD R11, R4.reuse, 0x6, R0.reuse ;  /* 0x00000006040b7824 */ /* 0x140fe400078e0200 */
[----:B------:R-:W-:-:S02]  /*0220*/  IMAD R12, R4, 0x7, R0 ;  /* 0x00000007040c7824 */ /* 0x000fc400078e0200 */
[----:B------:R-:W-:Y:S02]  /*0230*/  IMAD.MOV.U32 R24, RZ, RZ, RZ ;  /* 0x000000ffff187224 */ /* 0x000fe400078e00ff */
[----:B------:R-:W-:-:S07]  /*0240*/  IMAD.MOV.U32 R5, RZ, RZ, R0 ;  /* 0x000000ffff057224 */ /* 0x000fce00078e0000 */
.L_x_52:
[----:B------:R-:W1:Y:S01]  /*0250*/  LDC.64 R22, c[0x0][0x380] ;  /* 0x0000e000ff167b82 */ /* 0x000e620000000a00 */
[----:B0-----:R-:W-:Y:S02]  /*0260*/  ISETP.GE.AND P2, PT, R5, UR6, PT ;  /* 0x0000000605007c0c */ /* 0x001fe4000bf46270 */
[----:B------:R-:W-:-:S04]  /*0270*/  IADD3 R21, PT, PT, R4, R5, RZ ;  /* 0x0000000504157210 */ /* 0x000fc80007ffe0ff */
[----:B------:R-:W-:Y:S01]  /*0280*/  ISETP.GE.AND P3, PT, R21, UR6, PT ;  /* 0x0000000615007c0c */ /* 0x000fe2000bf66270 */
[----:B------:R-:W0:Y:S08]  /*0290*/  LDC.64 R16, c[0x0][0x388] ;  /* 0x0000e200ff107b82 */ /* 0x000e300000000a00 */
[----:B------:R-:W2:Y:S08]  /*02a0*/  LDC.64 R14, c[0x0][0x380] ;  /* 0x0000e000ff0e7b82 */ /* 0x000eb00000000a00 */
[----:B------:R-:W3:Y:S01]  /*02b0*/  LDC.64 R18, c[0x0][0x388] ;  /* 0x0000e200ff127b82 */ /* 0x000ee20000000a00 */
[----:B-1----:R-:W-:-:S06]  /*02c0*/  @!P2 IMAD.WIDE R22, R5, 0x4, R22 ;  /* 0x000000040516a825 */ /* 0x002fcc00078e0216 */
[----:B------:R-:W4:Y:S01]  /*02d0*/  @!P2 LDG.E R22, desc[UR10][R22.64] ;  /* 0x0000000a1616a981 */ /* 0x000f22000c1e1900 */
[----:B0-----:R-:W-:Y:S01]  /*02e0*/  @!P2 IMAD.WIDE R16, R5, 0x4, R16 ;  /* 0x000000040510a825 */ /* 0x001fe200078e0210 */
[----:B------:R-:W0:Y:S04]  /*02f0*/  LDC.64 R28, c[0x0][0x380] ;  /* 0x0000e000ff1c7b82 */ /* 0x000e280000000a00 */
[----:B------:R1:W5:Y:S01]  /*0300*/  @!P2 LDG.E R23, desc[UR10][R16.64] ;  /* 0x0000000a1017a981 */ /* 0x000362000c1e1900 */
[----:B--2---:R-:W-:-:S05]  /*0310*/  @!P3 IMAD.WIDE R14, R13, 0x4, R14 ;  /* 0x000000040d0eb825 */ /* 0x004fca00078e020e */
[----:B------:R2:W5:Y:S01]  /*0320*/  @!P3 LDG.E R25, desc[UR10][R14.64] ;  /* 0x0000000a0e19b981 */ /* 0x000562000c1e1900 */
[----:B---3--:R-:W-:Y:S01]  /*0330*/  @!P3 IMAD.WIDE R18, R13, 0x4, R18 ;  /* 0x000000040d12b825 */ /* 0x008fe200078e0212 */
[----:B-1----:R-:W1:Y:S05]  /*0340*/  LDC.64 R16, c[0x0][0x388] ;  /* 0x0000e200ff107b82 */ /* 0x002e6a0000000a00 */
[----:B------:R-:W3:Y:S01]  /*0350*/  @!P3 LDG.E R18, desc[UR10][R18.64] ;  /* 0x0000000a1212b981 */ /* 0x000ee2000c1e1900 */
[--C-:B------:R-:W-:Y:S02]  /*0360*/  IMAD.IADD R21, R21, 0x1, R4.reuse ;  /* 0x0000000115157824 */ /* 0x100fe400078e0204 */
[----:B--2---:R-:W2:Y:S03]  /*0370*/  LDC.64 R14, c[0x0][0x380] ;  /* 0x0000e000ff0e7b82 */ /* 0x004ea60000000a00 */
[C---:B------:R-:W-:Y:S01]  /*0380*/  ISETP.GE.AND P0, PT, R21.reuse, UR6, PT ;  /* 0x0000000615007c0c */ /* 0x040fe2000bf06270 */
[----:B------:R-:W-:-:S05]  /*0390*/  IMAD.IADD R21, R21, 0x1, R4 ;  /* 0x0000000115157824 */ /* 0x000fca00078e0204 */
[----:B------:R-:W-:-:S07]  /*03a0*/  ISETP.GE.AND P1, PT, R21, UR6, PT ;  /* 0x0000000615007c0c */ /* 0x000fce000bf26270 */
[----:B0-----:R-:W-:-:S04]  /*03b0*/  @!P0 IMAD.WIDE R28, R7, 0x4, R28 ;  /* 0x00000004071c8825 */ /* 0x001fc800078e021c */
[----:B-1----:R-:W-:Y:S01]  /*03c0*/  @!P0 IMAD.WIDE R16, R7, 0x4, R16 ;  /* 0x0000000407108825 */ /* 0x002fe200078e0210 */
[----:B------:R0:W3:Y:S04]  /*03d0*/  @!P0 LDG.E R19, desc[UR10][R28.64] ;  /* 0x0000000a1c138981 */ /* 0x0000e8000c1e1900 */
[----:B------:R-:W3:Y:S01]  /*03e0*/  @!P0 LDG.E R6, desc[UR10][R16.64] ;  /* 0x0000000a10068981 */ /* 0x000ee2000c1e1900 */
[----:B--2---:R-:W-:-:S05]  /*03f0*/  @!P1 IMAD.WIDE R14, R8, 0x4, R14 ;  /* 0x00000004080e9825 */ /* 0x004fca00078e020e */
[----:B------:R1:W2:Y:S01]  /*0400*/  @!P1 LDG.E R20, desc[UR10][R14.64] ;  /* 0x0000000a0e149981 */ /* 0x0002a2000c1e1900 */
[----:B------:R-:W-:Y:S01]  /*0410*/  IMAD.MOV.U32 R27, RZ, RZ, RZ ;  /* 0x000000ffff1b7224 */ /* 0x000fe200078e00ff */
[----:B0-----:R-:W0:Y:S01]  /*0420*/  LDC.64 R28, c[0x0][0x380] ;  /* 0x0000e000ff1c7b82 */ /* 0x001e220000000a00 */
[----:B-1----:R-:W-:-:S07]  /*0430*/  HFMA2 R15, -RZ, RZ, 0, 0 ;  /* 0x00000000ff0f7431 */ /* 0x002fce00000001ff */
[----:B------:R-:W1:Y:S02]  /*0440*/  LDC.64 R16, c[0x0][0x388] ;  /* 0x0000e200ff107b82 */ /* 0x000e640000000a00 */
[----:B-1----:R-:W-:-:S04]  /*0450*/  @!P1 IMAD.WIDE R16, R8, 0x4, R16 ;  /* 0x0000000408109825 */ /* 0x002fc800078e0210 */
[----:B----4-:R-:W-:Y:S01]  /*0460*/  @!P2 FADD R27, |R22|, -RZ ;  /* 0x800000ff161ba221 */ /* 0x010fe20000000200 */
[----:B-----5:R-:W-:-:S05]  /*0470*/  @!P2 FADD R15, |R23|, -RZ ;  /* 0x800000ff170fa221 */ /* 0x020fca0000000200 */
[----:B------:R-:W-:Y:S02]  /*0480*/  FMNMX R24, R15, R24, !PT ;  /* 0x000000180f187209 */ /* 0x000fe40007800000 */
[----:B------:R-:W1:Y:S01]  /*0490*/  LDC.64 R14, c[0x0][0x380] ;  /* 0x0000e000ff0e7b82 */ /* 0x000e620000000a00 */
[----:B------:R-:W-:Y:S02]  /*04a0*/  IMAD.MOV.U32 R22, RZ, RZ, RZ ;  /* 0x000000ffff167224 */ /* 0x000fe400078e00ff */
[----:B------:R-:W-:Y:S01]  /*04b0*/  @!P3 FADD R22, |R25|, -RZ ;  /* 0x800000ff1916b221 */ /* 0x000fe20000000200 */
[----:B------:R-:W-:-:S05]  /*04c0*/  IMAD.IADD R25, R21, 0x1, R4 ;  /* 0x0000000115197824 */ /* 0x000fca00078e0204 */
[C---:B------:R-:W-:Y:S02]  /*04d0*/  ISETP.GE.AND P2, PT, R25.reuse, UR6, PT ;  /* 0x0000000619007c0c */ /* 0x040fe4000bf46270 */
[----:B------:R-:W-:Y:S01]  /*04e0*/  IADD3 R25, PT, PT, R25, R4, RZ ;  /* 0x0000000419197210 */ /* 0x000fe20007ffe0ff */
[----:B------:R-:W-:Y:S02]  /*04f0*/  IMAD.MOV.U32 R21, RZ, RZ, RZ ;  /* 0x000000ffff157224 */ /* 0x000fe400078e00ff */
[----:B---3--:R-:W-:Y:S01]  /*0500*/  @!P3 FADD R21, |R18|, -RZ ;  /* 0x800000ff1215b221 */ /* 0x008fe20000000200 */
[C---:B------:R-:W-:Y:S01]  /*0510*/  ISETP.GE.AND P3, PT, R25.reuse, UR6, PT ;  /* 0x0000000619007c0c */ /* 0x040fe2000bf66270 */
[----:B------:R-:W-:-:S04]  /*0520*/  IMAD.IADD R25, R25, 0x1, R4 ;  /* 0x0000000119197824 */ /* 0x000fc800078e0204 */
[----:B------:R-:W-:Y:S02]  /*0530*/  IMAD.IADD R18, R25, 0x1, R4 ;  /* 0x0000000119127824 */ /* 0x000fe400078e0204 */
[----:B-1----:R-:W-:-:S03]  /*0540*/  @!P2 IMAD.WIDE R14, R9, 0x4, R14 ;  /* 0x00000004090ea825 */ /* 0x002fc600078e020e */
[----:B------:R-:W-:Y:S02]  /*0550*/  ISETP.GE.AND P5, PT, R18, UR6, PT ;  /* 0x0000000612007c0c */ /* 0x000fe4000bfa6270 */
[----:B------:R1:W3:Y:S02]  /*0560*/  @!P2 LDG.E R18, desc[UR10][R14.64] ;  /* 0x0000000a0e12a981 */ /* 0x0002e4000c1e1900 */
[----:B-1----:R-:W1:Y:S01]  /*0570*/  LDC.64 R14, c[0x0][0x380] ;  /* 0x0000e000ff0e7b82 */ /* 0x002e620000000a00 */
[----:B------:R-:W-:Y:S02]  /*0580*/  ISETP.GE.AND P4, PT, R25, UR6, PT ;  /* 0x0000000619007c0c */ /* 0x000fe4000bf86270 */
[----:B------:R-:W-:Y:S01]  /*0590*/  FMNMX R23, R27, R26, !PT ;  /* 0x0000001a1b177209 */ /* 0x000fe20007800000 */
[----:B------:R-:W-:Y:S02]  /*05a0*/  IMAD.MOV.U32 R26, RZ, RZ, RZ ;  /* 0x000000ffff1a7224 */ /* 0x000fe400078e00ff */
[----:B------:R-:W-:Y:S01]  /*05b0*/  @!P0 FADD R26, |R19|, -RZ ;  /* 0x800000ff131a8221 */ /* 0x000fe20000000200 */
[----:B------:R-:W-:-:S02]  /*05c0*/  FMNMX R19, R24, R21, !PT ;  /* 0x0000001518137209 */ /* 0x000fc40007800000 */
[----:B------:R-:W-:Y:S01]  /*05d0*/  FMNMX R23, R23, R22, !PT ;  /* 0x0000001617177209 */ /* 0x000fe20007800000 */
[----:B------:R-:W4:Y:S01]  /*05e0*/  LDC.64 R24, c[0x0][0x388] ;  /* 0x0000e200ff187b82 */ /* 0x000f220000000a00 */
[----:B------:R-:W-:Y:S01]  /*05f0*/  MOV R21, RZ ;  /* 0x000000ff00157202 */ /* 0x000fe20000000f00 */
[----:B------:R-:W-:Y:S01]  /*0600*/  @!P0 FADD R21, |R6|, -RZ ;  /* 0x800000ff06158221 */ /* 0x000fe20000000200 */
[----:B------:R-:W-:Y:S01]  /*0610*/  FMNMX R26, R23, R26, !PT ;  /* 0x0000001a171a7209 */ /* 0x000fe20007800000 */
[----:B------:R5:W3:Y:S01]  /*0620*/  @!P1 LDG.E R6, desc[UR10][R16.64] ;  /* 0x0000000a10069981 */ /* 0x000ae2000c1e1900 */
[----:B------:R-:W-:Y:S02]  /*0630*/  IMAD.MOV.U32 R23, RZ, RZ, RZ ;  /* 0x000000ffff177224 */ /* 0x000fe400078e00ff */
[----:B--2---:R-:W-:Y:S01]  /*0640*/  @!P1 FADD R23, |R20|, -RZ ;  /* 0x800000ff14179221 */ /* 0x004fe20000000200 */
[----:B-----5:R-:W2:Y:S01]  /*0650*/  LDC.64 R16, c[0x0][0x388] ;  /* 0x0000e200ff107b82 */ /* 0x020ea20000000a00 */
[----:B-1----:R-:W-:-:S05]  /*0660*/  @!P4 IMAD.WIDE R14, R11, 0x4, R14 ;  /* 0x000000040b0ec825 */ /* 0x002fca00078e020e */
[----:B------:R1:W5:Y:S02]  /*0670*/  @!P4 LDG.E R20, desc[UR10][R14.64] ;  /* 0x0000000a0e14c981 */ /* 0x000364000c1e1900 */
[----:B-1----:R-:W1:Y:S01]  /*0680*/  LDC.64 R14, c[0x0][0x380] ;  /* 0x0000e000ff0e7b82 */ /* 0x002e620000000a00 */
[----:B----4-:R-:W-:-:S04]  /*0690*/  @!P2 IMAD.WIDE R24, R9, 0x4, R24 ;  /* 0x000000040918a825 */ /* 0x010fc800078e0218 */
[C---:B0-----:R-:W-:Y:S02]  /*06a0*/  @!P3 IMAD.WIDE R28, R10.reuse, 0x4, R28 ;  /* 0x000000040a1cb825 */ /* 0x041fe400078e021c */
[----:B------:R-:W4:Y:S02]  /*06b0*/  @!P2 LDG.E R24, desc[UR10][R24.64] ;  /* 0x0000000a1818a981 */ /* 0x000f24000c1e1900 */
[----:B--2---:R-:W-:-:S05]  /*06c0*/  @!P3 IMAD.WIDE R16, R10, 0x4, R16 ;  /* 0x000000040a10b825 */ /* 0x004fca00078e0210 */
[----:B------:R0:W2:Y:S04]  /*06d0*/  @!P3 LDG.E R22, desc[UR10][R16.64] ;  /* 0x0000000a1016b981 */ /* 0x0000a8000c1e1900 */
[----:B------:R-:W2:Y:S01]  /*06e0*/  @!P3 LDG.E R25, desc[UR10][R28.64] ;  /* 0x0000000a1c19b981 */ /* 0x000ea2000c1e1900 */
[----:B-1----:R-:W-:Y:S01]  /*06f0*/  @!P5 IMAD.WIDE R14, R12, 0x4, R14 ;  /* 0x000000040c0ed825 */ /* 0x002fe200078e020e */
[----:B0-----:R-:W0:Y:S04]  /*0700*/  LDC.64 R16, c[0x0][0x388] ;  /* 0x0000e200ff107b82 */ /* 0x001e280000000a00 */
[----:B------:R1:W2:Y:S04]  /*0710*/  @!P5 LDG.E R28, desc[UR10][R14.64] ;  /* 0x0000000a0e1cd981 */ /* 0x0002a8000c1e1900 */
[----:B-1----:R-:W1:Y:S01]  /*0720*/  LDC.64 R14, c[0x0][0x388] ;  /* 0x0000e200ff0e7b82 */ /* 0x002e620000000a00 */
[----:B0-----:R-:W-:-:S05]  /*0730*/  @!P4 IMAD.WIDE R16, R11, 0x4, R16 ;  /* 0x000000040b10c825 */ /* 0x001fca00078e0210 */
[----:B------:R0:W2:Y:S01]  /*0740*/  @!P4 LDG.E R27, desc[UR10][R16.64] ;  /* 0x0000000a101bc981 */ /* 0x0000a2000c1e1900 */
[----:B-1----:R-:W-:-:S05]  /*0750*/  @!P5 IMAD.WIDE R14, R12, 0x4, R14 ;  /* 0x000000040c0ed825 */ /* 0x002fca00078e020e */
[----:B------:R1:W2:Y:S01]  /*0760*/  @!P5 LDG.E R29, desc[UR10][R14.64] ;  /* 0x0000000a0e1dd981 */ /* 0x0002a2000c1e1900 */
[----:B0-----:R-:W-:Y:S01]  /*0770*/  FMNMX R17, R19, R21, !PT ;  /* 0x0000001513117209 */ /* 0x001fe20007800000 */
[----:B------:R-:W-:Y:S02]  /*0780*/  HFMA2 R16, -RZ, RZ, 0, 0 ;  /* 0x00000000ff107431 */ /* 0x000fe400000001ff */
[----:B------:R-:W-:Y:S02]  /*0790*/  IMAD.MOV.U32 R19, RZ, RZ, RZ ;  /* 0x000000ffff137224 */ /* 0x000fe400078e00ff */
[----:B------:R-:W-:Y:S01]  /*07a0*/  IMAD.MOV.U32 R21, RZ, RZ, RZ ;  /* 0x000000ffff157224 */ /* 0x000fe200078e00ff */
[----:B------:R-:W-:Y:S01]  /*07b0*/  FMNMX R26, R26, R23, !PT ;  /* 0x000000171a1a7209 */ /* 0x000fe20007800000 */
[----:B------:R-:W-:Y:S01]  /*07c0*/  UIADD3 UR9, UPT, UPT, UR9, 0x8, URZ ;  /* 0x0000000809097890 */ /* 0x000fe2000fffe0ff */
[----:B-1----:R-:W-:-:S03]  /*07d0*/  IMAD.MOV.U32 R14, RZ, RZ, RZ ;  /* 0x000000ffff0e7224 */ /* 0x002fc600078e00ff */
[----:B------:R-:W-:Y:S01]  /*07e0*/  UISETP.NE.AND UP1, UPT, UR9, URZ, UPT ;  /* 0x000000ff0900728c */ /* 0x000fe2000bf25270 */
[----:B------:R-:W-:Y:S01]  /*07f0*/  IMAD.MOV.U32 R15, RZ, RZ, RZ ;  /* 0x000000ffff0f7224 */ /* 0x000fe200078e00ff */
[C---:B------:R-:W-:Y:S01]  /*0800*/  LEA R13, R4.reuse, R13, 0x3 ;  /* 0x0000000d040d7211 */ /* 0x040fe200078e18ff */
[C---:B------:R-:W-:Y:S01]  /*0810*/  IMAD R5, R4.reuse, 0x8, R5 ;  /* 0x0000000804057824 */ /* 0x040fe200078e0205 */
[C---:B------:R-:W-:Y:S01]  /*0820*/  LEA R10, R4.reuse, R10, 0x3 ;  /* 0x0000000a040a7211 */ /* 0x040fe200078e18ff */
[C---:B------:R-:W-:Y:S02]  /*0830*/  IMAD R7, R4.reuse, 0x8, R7 ;  /* 0x0000000804077824 */ /* 0x040fe400078e0207 */
[C---:B------:R-:W-:Y:S02]  /*0840*/  IMAD R8, R4.reuse, 0x8, R8 ;  /* 0x0000000804087824 */ /* 0x040fe400078e0208 */
[C---:B------:R-:W-:Y:S02]  /*0850*/  IMAD R9, R4.reuse, 0x8, R9 ;  /* 0x0000000804097824 */ /* 0x040fe400078e0209 */
[----:B------:R-:W-:-:S02]  /*0860*/  IMAD R11, R4, 0x8, R11 ;  /* 0x00000008040b7824 */ /* 0x000fc400078e020b */
[----:B------:R-:W-:Y:S02]  /*0870*/  IMAD R12, R4, 0x8, R12 ;  /* 0x00000008040c7824 */ /* 0x000fe400078e020c */
[----:B---3--:R-:W-:-:S05]  /*0880*/  @!P2 FADD R21, |R18|, -RZ ;  /* 0x800000ff1215a221 */ /* 0x008fca0000000200 */
[----:B------:R-:W-:Y:S01]  /*0890*/  FMNMX R21, R26, R21, !PT ;  /* 0x000000151a157209 */ /* 0x000fe20007800000 */
[----:B------:R-:W-:Y:S02]  /*08a0*/  IMAD.MOV.U32 R26, RZ, RZ, RZ ;  /* 0x000000ffff1a7224 */ /* 0x000fe400078e00ff */
[----:B------:R-:W-:Y:S01]  /*08b0*/  @!P1 FADD R19, |R6|, -RZ ;  /* 0x800000ff06139221 */ /* 0x000fe20000000200 */
[----:B------:R-:W-:-:S04]  /*08c0*/  IMAD.MOV.U32 R6, RZ, RZ, RZ ;  /* 0x000000ffff067224 */ /* 0x000fc800078e00ff */
[----:B------:R-:W-:Y:S01]  /*08d0*/  FMNMX R17, R17, R19, !PT ;  /* 0x0000001311117209 */ /* 0x000fe20007800000 */
[----:B-----5:R-:W-:Y:S01]  /*08e0*/  @!P4 FADD R15, |R20|, -RZ ;  /* 0x800000ff140fc221 */ /* 0x020fe20000000200 */
[----:B----4-:R-:W-:-:S05]  /*08f0*/  @!P2 FADD R16, |R24|, -RZ ;  /* 0x800000ff1810a221 */ /* 0x010fca0000000200 */
[----:B------:R-:W-:Y:S01]  /*0900*/  FMNMX R17, R17, R16, !PT ;  /* 0x0000001011117209 */ /* 0x000fe20007800000 */
[----:B--2---:R-:W-:Y:S01]  /*0910*/  @!P3 FADD R14, |R22|, -RZ ;  /* 0x800000ff160eb221 */ /* 0x004fe20000000200 */
[----:B------:R-:W-:-:S04]  /*0920*/  @!P3 FADD R6, |R25|, -RZ ;  /* 0x800000ff1906b221 */ /* 0x000fc80000000200 */
[----:B------:R-:W-:Y:S02]  /*0930*/  FMNMX R17, R17, R14, !PT ;  /* 0x0000000e11117209 */ /* 0x000fe40007800000 */
[----:B------:R-:W-:Y:S02]  /*0940*/  FMNMX R16, R21, R6, !PT ;  /* 0x0000000615107209 */ /* 0x000fe40007800000 */
[----:B------:R-:W-:Y:S01]  /*0950*/  MOV R6, RZ ;  /* 0x000000ff00067202 */ /* 0x000fe20000000f00 */
[----:B------:R-:W-:Y:S01]  /*0960*/  IMAD.MOV.U32 R24, RZ, RZ, RZ ;  /* 0x000000ffff187224 */ /* 0x000fe200078e00ff */
[----:B------:R-:W-:Y:S01]  /*0970*/  FMNMX R15, R16, R15, !PT ;  /* 0x0000000f100f7209 */ /* 0x000fe20007800000 */
[----:B------:R-:W-:-:S05]  /*0980*/  @!P5 FADD R26, |R28|, -RZ ;  /* 0x800000ff1c1ad221 */ /* 0x000fca0000000200 */
[----:B------:R-:W-:Y:S01]  /*0990*/  FMNMX R26, R15, R26, !PT ;  /* 0x0000001a0f1a7209 */ /* 0x000fe20007800000 */
[----:B------:R-:W-:-:S05]  /*09a0*/  @!P4 FADD R6, |R27|, -RZ ;  /* 0x800000ff1b06c221 */ /* 0x000fca0000000200 */
[----:B------:R-:W-:Y:S01]  /*09b0*/  FMNMX R17, R17, R6, !PT ;  /* 0x0000000611117209 */ /* 0x000fe20007800000 */
[----:B------:R-:W-:-:S05]  /*09c0*/  @!P5 FADD R24, |R29|, -RZ ;  /* 0x800000ff1d18d221 */ /* 0x000fca0000000200 */
[----:B------:R-:W-:Y:S01]  /*09d0*/  FMNMX R24, R17, R24, !PT ;  /* 0x0000001811187209 */ /* 0x000fe20007800000 */
[----:B------:R-:W-:Y:S06]  /*09e0*/  BRA.U UP1, `(.L_x_52) ;  /* 0xfffffff901187547 */ /* 0x000fec000b83ffff */
.L_x_51:
[----:B------:R-:W-:Y:S05]  /*09f0*/  BRA.U !UP0, `(.L_x_53) ;  /* 0x0000000508b87547 */ /* 0x000fea000b800000 */
[----:B------:R-:W-:Y:S02]  /*0a00*/  UISETP.GE.U32.AND UP0, UPT, UR8, 0x4, UPT ;  /* 0x000000040800788c */ /* 0x000fe4000bf06070 */
[----:B------:R-:W-:-:S07]  /*0a10*/  ULOP3.LUT UP1, UR5, UR5, 0x3, URZ, 0xc0, !UPT ;  /* 0x0000000305057892 */ /* 0x000fce000f82c0ff */
[----:B------:R-:W-:Y:S05]  /*0a20*/  BRA.U !UP0, `(.L_x_54) ;  /* 0x0000000108e47547 */ /* 0x000fea000b800000 */
[----:B------:R-:W1:Y:S01]  /*0a30*/  LDC.64 R20, c[0x0][0x380] ;  /* 0x0000e000ff147b82 */ /* 0x000e620000000a00 */
[----:B0-----:R-:W-:-:S04]  /*0a40*/  IMAD R27, R4, UR4, R0 ;  /* 0x00000004041b7c24 */ /* 0x001fc8000f8e0200 */
[C---:B------:R-:W-:Y:S01]  /*0a50*/  IMAD.IADD R23, R27.reuse, 0x1, R4 ;  /* 0x000000011b177824 */ /* 0x040fe200078e0204 */
[----:B------:R-:W-:Y:S02]  /*0a60*/  ISETP.GE.AND P0, PT, R27, UR6, PT ;  /* 0x000000061b007c0c */ /* 0x000fe4000bf06270 */
[----:B------:R-:W0:Y:S02]  /*0a70*/  LDC.64 R18, c[0x0][0x388] ;  /* 0x0000e200ff127b82 */ /* 0x000e240000000a00 */
[C---:B------:R-:W-:Y:S02]  /*0a80*/  IADD3 R5, PT, PT, R23.reuse, R4, RZ ;  /* 0x0000000417057210 */ /* 0x040fe40007ffe0ff */
[----:B------:R-:W-:-:S04]  /*0a90*/  ISETP.GE.AND P1, PT, R23, UR6, PT ;  /* 0x0000000617007c0c */ /* 0x000fc8000bf26270 */
[----:B------:R-:W2:Y:S08]  /*0aa0*/  LDC.64 R16, c[0x0][0x380] ;  /* 0x0000e000ff107b82 */ /* 0x000eb00000000a00 */
[----:B------:R-:W3:Y:S08]  /*0ab0*/  LDC.64 R12, c[0x0][0x388] ;  /* 0x0000e200ff0c7b82 */ /* 0x000ef00000000a00 */
[----:B------:R-:W4:Y:S08]  /*0ac0*/  LDC.64 R6, c[0x0][0x380] ;  /* 0x0000e000ff067b82 */ /* 0x000f300000000a00 */
[----:B------:R-:W5:Y:S01]  /*0ad0*/  LDC.64 R14, c[0x0][0x388] ;  /* 0x0000e200ff0e7b82 */ /* 0x000f620000000a00 */
[----:B------:R-:W-:-:S07]  /*0ae0*/  IMAD.IADD R25, R5, 0x1, R4 ;  /* 0x0000000105197824 */ /* 0x000fce00078e0204 */
[----:B------:R-:W5:Y:S01]  /*0af0*/  LDC.64 R10, c[0x0][0x380] ;  /* 0x0000e000ff0a7b82 */ /* 0x000f620000000a00 */
[----:B------:R-:W-:Y:S01]  /*0b00*/  ISETP.GE.AND P2, PT, R5, UR6, PT ;  /* 0x0000000605007c0c */ /* 0x000fe2000bf46270 */
[----:B-1----:R-:W-:-:S06]  /*0b10*/  @!P0 IMAD.WIDE R20, R27, 0x4, R20 ;  /* 0x000000041b148825 */ /* 0x002fcc00078e0214 */
[----:B------:R-:W1:Y:S01]  /*0b20*/  LDC.64 R8, c[0x0][0x388] ;  /* 0x0000e200ff087b82 */ /* 0x000e620000000a00 */
[----:B------:R-:W-:Y:S01]  /*0b30*/  ISETP.GE.AND P3, PT, R25, UR6, PT ;  /* 0x0000000619007c0c */ /* 0x000fe2000bf66270 */
[----:B0-----:R-:W-:Y:S01]  /*0b40*/  @!P0 IMAD.WIDE R18, R27, 0x4, R18 ;  /* 0x000000041b128825 */ /* 0x001fe200078e0212 */
[----:B------:R-:W5:Y:S03]  /*0b50*/  @!P0 LDG.E R20, desc[UR10][R20.64] ;  /* 0x0000000a14148981 */ /* 0x000f66000c1e1900 */
[C---:B--2---:R-:W-:Y:S02]  /*0b60*/  @!P1 IMAD.WIDE R16, R23.reuse, 0x4, R16 ;  /* 0x0000000417109825 */ /* 0x044fe400078e0210 */
[----:B------:R-:W2:Y:S02]  /*0b70*/  @!P0 LDG.E R18, desc[UR10][R18.64] ;  /* 0x0000000a12128981 */ /* 0x000ea4000c1e1900 */
[----:B---3--:R-:W-:-:S02]  /*0b80*/  @!P1 IMAD.WIDE R12, R23, 0x4, R12 ;  /* 0x00000004170c9825 */ /* 0x008fc400078e020c */
[----:B------:R-:W3:Y:S02]  /*0b90*/  @!P1 LDG.E R16, desc[UR10][R16.64] ;  /* 0x0000000a10109981 */ /* 0x000ee4000c1e1900 */
[C---:B----4-:R-:W-:Y:S02]  /*0ba0*/  @!P2 IMAD.WIDE R6, R5.reuse, 0x4, R6 ;  /* 0x000000040506a825 */ /* 0x050fe400078e0206 */
[----:B------:R0:W4:Y:S02]  /*0bb0*/  @!P1 LDG.E R12, desc[UR10][R12.64] ;  /* 0x0000000a0c0c9981 */ /* 0x000124000c1e1900 */
[----:B-----5:R-:W-:Y:S02]  /*0bc0*/  @!P2 IMAD.WIDE R14, R5, 0x4, R14 ;  /* 0x00000004050ea825 */ /* 0x020fe400078e020e */
[----:B------:R5:W4:Y:S02]  /*0bd0*/  @!P2 LDG.E R6, desc[UR10][R6.64] ;  /* 0x0000000a0606a981 */ /* 0x000b24000c1e1900 */
[----:B------:R-:W-:-:S02]  /*0be0*/  @!P3 IMAD.WIDE R10, R25, 0x4, R10 ;  /* 0x00000004190ab825 */ /* 0x000fc400078e020a */
[----:B------:R-:W4:Y:S02]  /*0bf0*/  @!P2 LDG.E R14, desc[UR10][R14.64] ;  /* 0x0000000a0e0ea981 */ /* 0x000f24000c1e1900 */
[----:B-1----:R-:W-:Y:S02]  /*0c00*/  @!P3 IMAD.WIDE R8, R25, 0x4, R8 ;  /* 0x000000041908b825 */ /* 0x002fe400078e0208 */
[----:B------:R-:W4:Y:S04]  /*0c10*/  @!P3 LDG.E R10, desc[UR10][R10.64] ;  /* 0x0000000a0a0ab981 */ /* 0x000f28000c1e1900 */
[----:B------:R1:W4:Y:S01]  /*0c20*/  @!P3 LDG.E R9, desc[UR10][R8.64] ;  /* 0x0000000a0809b981 */ /* 0x000322000c1e1900 */
[----:B------:R-:W-:Y:S02]  /*0c30*/  IMAD.MOV.U32 R5, RZ, RZ, RZ ;  /* 0x000000ffff057224 */ /* 0x000fe400078e00ff */
[----:B0-----:R-:W-:-:S02]  /*0c40*/  HFMA2 R13, -RZ, RZ, 0, 0 ;  /* 0x00000000ff0d7431 */ /* 0x001fc400000001ff */
[----:B------:R-:W-:Y:S02]  /*0c50*/  IMAD.MOV.U32 R17, RZ, RZ, RZ ;  /* 0x000000ffff117224 */ /* 0x000fe400078e00ff */
[----:B-----5:R-:W-:Y:S02]  /*0c60*/  IMAD.MOV.U32 R7, RZ, RZ, RZ ;  /* 0x000000ffff077224 */ /* 0x020fe400078e00ff */
[----:B-1----:R-:W-:Y:S01]  /*0c70*/  IMAD.MOV.U32 R8, RZ, RZ, RZ ;  /* 0x000000ffff087224 */ /* 0x002fe200078e00ff */
[----:B------:R-:W-:Y:S01]  /*0c80*/  UIADD3 UR4, UPT, UPT, UR4, 0x4, URZ ;  /* 0x0000000404047890 */ /* 0x000fe2000fffe0ff */
[----:B------:R-:W-:Y:S01]  /*0c90*/  @!P0 FADD R5, |R20|, -RZ ;  /* 0x800000ff14058221 */ /* 0x000fe20000000200 */
[----:B--2---:R-:W-:-:S04]  /*0ca0*/  @!P0 FADD R17, |R18|, -RZ ;  /* 0x800000ff12118221 */ /* 0x004fc80000000200 */
[----:B------:R-:W-:Y:S01]  /*0cb0*/  FMNMX R26, R26, R5, !PT ;  /* 0x000000051a1a7209 */ /* 0x000fe20007800000 */
[----:B------:R-:W-:Y:S02]  /*0cc0*/  IMAD.MOV.U32 R5, RZ, RZ, RZ ;  /* 0x000000ffff057224 */ /* 0x000fe400078e00ff */
[----:B---3--:R-:W-:Y:S01]  /*0cd0*/  @!P1 FADD R13, |R16|, -RZ ;  /* 0x800000ff100d9221 */ /* 0x008fe20000000200 */
[----:B------:R-:W-:Y:S01]  /*0ce0*/  FMNMX R16, R24, R17, !PT ;  /* 0x0000001118107209 */ /* 0x000fe20007800000 */
[----:B----4-:R-:W-:-:S03]  /*0cf0*/  @!P1 FADD R5, |R12|, -RZ ;  /* 0x800000ff0c059221 */ /* 0x010fc60000000200 */
[----:B------:R-:W-:Y:S01]  /*0d00*/  FMNMX R18, R26, R13, !PT ;  /* 0x0000000d1a127209 */ /* 0x000fe20007800000 */
[----:B------:R-:W-:Y:S01]  /*0d10*/  @!P2 FADD R7, |R6|, -RZ ;  /* 0x800000ff0607a221 */ /* 0x000fe20000000200 */
[----:B------:R-:W-:Y:S01]  /*0d20*/  FMNMX R5, R16, R5, !PT ;  /* 0x0000000510057209 */ /* 0x000fe20007800000 */
[----:B------:R-:W-:Y:S01]  /*0d30*/  @!P2 FADD R8, |R14|, -RZ ;  /* 0x800000ff0e08a221 */ /* 0x000fe20000000200 */
[----:B------:R-:W-:Y:S01]  /*0d40*/  MOV R26, RZ ;  /* 0x000000ff001a7202 */ /* 0x000fe20000000f00 */
[----:B------:R-:W-:Y:S01]  /*0d50*/  IMAD.MOV.U32 R24, RZ, RZ, RZ ;  /* 0x000000ffff187224 */ /* 0x000fe200078e00ff */
[----:B------:R-:W-:Y:S01]  /*0d60*/  FMNMX R7, R18, R7, !PT ;  /* 0x0000000712077209 */ /* 0x000fe20007800000 */
[----:B------:R-:W-:Y:S01]  /*0d70*/  @!P3 FADD R26, |R10|, -RZ ;  /* 0x800000ff0a1ab221 */ /* 0x000fe20000000200 */
[----:B------:R-:W-:Y:S01]  /*0d80*/  FMNMX R5, R5, R8, !PT ;  /* 0x0000000805057209 */ /* 0x000fe20007800000 */
[----:B------:R-:W-:-:S03]  /*0d90*/  @!P3 FADD R24, |R9|, -RZ ;  /* 0x800000ff0918b221 */ /* 0x000fc60000000200 */
[----:B------:R-:W-:Y:S02]  /*0da0*/  FMNMX R26, R7, R26, !PT ;  /* 0x0000001a071a7209 */ /* 0x000fe40007800000 */
[----:B------:R-:W-:-:S07]  /*0db0*/  FMNMX R24, R5, R24, !PT ;  /* 0x0000001805187209 */ /* 0x000fce0007800000 */
.L_x_54:
[----:B------:R-:W-:Y:S05]  /*0dc0*/  BRA.U !UP1, `(.L_x_53) ;  /* 0x0000000109c47547 */ /* 0x000fea000b800000 */
[----:B------:R-:W-:Y:S02]  /*0dd0*/  UISETP.NE.AND UP0, UPT, UR5, 0x1, UPT ;  /* 0x000000010500788c */ /* 0x000fe4000bf05270 */
[----:B------:R-:W-:-:S07]  /*0de0*/  ULOP3.LUT UP1, URZ, UR7, 0x200, URZ, 0xc0, !UPT ;  /* 0x0000020007ff7892 */ /* 0x000fce000f82c0ff */
[----:B------:R-:W-:Y:S05]  /*0df0*/  BRA.U !UP0, `(.L_x_55) ;  /* 0x0000000108707547 */ /* 0x000fea000b800000 */
[----:B------:R-:W1:Y:S01]  /*0e00*/  LDC.64 R10, c[0x0][0x380] ;  /* 0x0000e000ff0a7b82 */ /* 0x000e620000000a00 */
[----:B0-----:R-:W-:-:S04]  /*0e10*/  IMAD R15, R4, UR4, R0 ;  /* 0x00000004040f7c24 */ /* 0x001fc8000f8e0200 */
[C---:B------:R-:W-:Y:S01]  /*0e20*/  IMAD.IADD R5, R15.reuse, 0x1, R4 ;  /* 0x000000010f057824 */ /* 0x040fe200078e0204 */
[----:B------:R-:W-:Y:S02]  /*0e30*/  ISETP.GE.AND P0, PT, R15, UR6, PT ;  /* 0x000000060f007c0c */ /* 0x000fe4000bf06270 */
[----:B------:R-:W0:Y:S02]  /*0e40*/  LDC.64 R12, c[0x0][0x388] ;  /* 0x0000e200ff0c7b82 */ /* 0x000e240000000a00 */
[----:B------:R-:W-:-:S06]  /*0e50*/  ISETP.GE.AND P1, PT, R5, UR6, PT ;  /* 0x0000000605007c0c */ /* 0x000fcc000bf26270 */
[----:B------:R-:W2:Y:S08]  /*0e60*/  LDC.64 R8, c[0x0][0x380] ;  /* 0x0000e000ff087b82 */ /* 0x000eb00000000a00 */
[----:B------:R-:W3:Y:S01]  /*0e70*/  LDC.64 R6, c[0x0][0x388] ;  /* 0x0000e200ff067b82 */ /* 0x000ee20000000a00 */
[----:B-1----:R-:W-:-:S06]  /*0e80*/  @!P0 IMAD.WIDE R10, R15, 0x4, R10 ;  /* 0x000000040f0a8825 */ /* 0x002fcc00078e020a */
[----:B------:R-:W4:Y:S01]  /*0e90*/  @!P0 LDG.E R10, desc[UR10][R10.64] ;  /* 0x0000000a0a0a8981 */ /* 0x000f22000c1e1900 */
[----:B0-----:R-:W-:-:S06]  /*0ea0*/  @!P0 IMAD.WIDE R12, R15, 0x4, R12 ;  /* 0x000000040f0c8825 */ /* 0x001fcc00078e020c */
[----:B------:R-:W5:Y:S01]  /*0eb0*/  @!P0 LDG.E R12, desc[UR10][R12.64] ;  /* 0x0000000a0c0c8981 */ /* 0x000f62000c1e1900 */
[----:B--2---:R-:W-:-:S06]  /*0ec0*/  @!P1 IMAD.WIDE R8, R5, 0x4, R8 ;  /* 0x0000000405089825 */ /* 0x004fcc00078e0208 */
[----:B------:R-:W2:Y:S01]  /*0ed0*/  @!P1 LDG.E R8, desc[UR10][R8.64] ;  /* 0x0000000a08089981 */ /* 0x000ea2000c1e1900 */
[----:B---3--:R-:W-:-:S06]  /*0ee0*/  @!P1 IMAD.WIDE R6, R5, 0x4, R6 ;  /* 0x0000000405069825 */ /* 0x008fcc00078e0206 */
[----:B------:R-:W3:Y:S01]  /*0ef0*/  @!P1 LDG.E R6, desc[UR10][R6.64] ;  /* 0x0000000a06069981 */ /* 0x000ee2000c1e1900 */
[----:B------:R-:W-:Y:S01]  /*0f00*/  CS2R R14, SRZ ;  /* 0x00000000000e7805 */ /* 0x000fe2000001ff00 */
[----:B------:R-:W-:Y:S02]  /*0f10*/  HFMA2 R16, -RZ, RZ, 0, 0 ;  /* 0x00000000ff107431 */ /* 0x000fe400000001ff */
[----:B------:R-:W-:Y:S01]  /*0f20*/  IMAD.MOV.U32 R5, RZ, RZ, RZ ;  /* 0x000000ffff057224 */ /* 0x000fe200078e00ff */
[----:B------:R-:W-:Y:S01]  /*0f30*/  UIADD3 UR4, UPT, UPT, UR4, 0x2, URZ ;  /* 0x0000000204047890 */ /* 0x000fe2000fffe0ff */
[----:B----4-:R-:W-:Y:S01]  /*0f40*/  @!P0 FADD R5, |R10|, -RZ ;  /* 0x800000ff0a058221 */ /* 0x010fe20000000200 */
[----:B-----5:R-:W-:-:S04]  /*0f50*/  @!P0 FADD R15, |R12|, -RZ ;  /* 0x800000ff0c0f8221 */ /* 0x020fc80000000200 */
[----:B------:R-:W-:Y:S02]  /*0f60*/  FMNMX R5, R26, R5, !PT ;  /* 0x000000051a057209 */ /* 0x000fe40007800000 */
[----:B------:R-:W-:Y:S01]  /*0f70*/  FMNMX R15, R24, R15, !PT ;  /* 0x0000000f180f7209 */ /* 0x000fe20007800000 */
[----:B--2---:R-:W-:Y:S01]  /*0f80*/  @!P1 FADD R14, |R8|, -RZ ;  /* 0x800000ff080e9221 */ /* 0x004fe20000000200 */
[----:B---3--:R-:W-:-:S04]  /*0f90*/  @!P1 FADD R16, |R6|, -RZ ;  /* 0x800000ff06109221 */ /* 0x008fc80000000200 */
[----:B------:R-:W-:Y:S02]  /*0fa0*/  FMNMX R26, R5, R14, !PT ;  /* 0x0000000e051a7209 */ /* 0x000fe40007800000 */
[----:B------:R-:W-:-:S07]  /*0fb0*/  FMNMX R24, R15, R16, !PT ;  /* 0x000000100f187209 */ /* 0x000fce0007800000 */
.L_x_55:
[----:B------:R-:W-:Y:S05]  /*0fc0*/  BRA.U !UP1, `(.L_x_53) ;  /* 0x0000000109447547 */ /* 0x000fea000b800000 */
[----:B0-----:R-:W-:Y:S01]  /*0fd0*/  IMAD R13, R4, UR4, R0 ;  /* 0x00000004040d7c24 */ /* 0x001fe2000f8e0200 */
[----:B------:R-:W-:Y:S01]  /*0fe0*/  BSSY.RECONVERGENT B0, `(.L_x_56) ;  /* 0x000000d000007945 */ /* 0x000fe20003800200 */
[----:B------:R-:W-:Y:S02]  /*0ff0*/  IMAD.MOV.U32 R9, RZ, RZ, RZ ;  /* 0x000000ffff097224 */ /* 0x000fe400078e00ff */
[----:B------:R-:W-:Y:S01]  /*1000*/  IMAD.MOV.U32 R11, RZ, RZ, RZ ;  /* 0x000000ffff0b7224 */ /* 0x000fe200078e00ff */
[----:B------:R-:W-:-:S13]  /*1010*/  ISETP.GE.AND P0, PT, R13, UR6, PT ;  /* 0x000000060d007c0c */ /* 0x000fda000bf06270 */
[----:B------:R-:W-:Y:S05]  /*1020*/  @P0 BRA `(.L_x_57) ;  /* 0x0000000000200947 */ /* 0x000fea0003800000 */
[----:B------:R-:W0:Y:S08]  /*1030*/  LDC.64 R4, c[0x0][0x380] ;  /* 0x0000e000ff047b82 */ /* 0x000e300000000a00 */
[----:B------:R-:W1:Y:S01]  /*1040*/  LDC.64 R6, c[0x0][0x388] ;  /* 0x0000e200ff067b82 */ /* 0x000e620000000a00 */
[----:B0-----:R-:W-:-:S06]  /*1050*/  IMAD.WIDE R4, R13, 0x4, R4 ;  /* 0x000000040d047825 */ /* 0x001fcc00078e0204 */
[----:B------:R-:W2:Y:S01]  /*1060*/  LDG.E R4, desc[UR10][R4.64] ;  /* 0x0000000a04047981 */ /* 0x000ea2000c1e1900 */
[----:B-1----:R-:W-:-:S06]  /*1070*/  IMAD.WIDE R6, R13, 0x4, R6 ;  /* 0x000000040d067825 */ /* 0x002fcc00078e0206 */
[----:B------:R-:W3:Y:S01]  /*1080*/  LDG.E R6, desc[UR10][R6.64] ;  /* 0x0000000a06067981 */ /* 0x000ee2000c1e1900 */
[----:B--2---:R-:W-:Y:S01]  /*1090*/  FADD R9, |R4|, -RZ ;  /* 0x800000ff04097221 */ /* 0x004fe20000000200 */
[----:B---3--:R-:W-:-:S07]  /*10a0*/  FADD R11, |R6|, -RZ ;  /* 0x800000ff060b7221 */ /* 0x008fce0000000200 */
.L_x_57:
[----:B------:R-:W-:Y:S05]  /*10b0*/  BSYNC.RECONVERGENT B0 ;  /* 0x0000000000007941 */ /* 0x000fea0003800200 */
.L_x_56:
[----:B------:R-:W-:Y:S02]  /*10c0*/  FMNMX R26, R26, R9, !PT ;  /* 0x000000091a1a7209 */ /* 0x000fe40007800000 */
[----:B------:R-:W-:-:S07]  /*10d0*/  FMNMX R24, R24, R11, !PT ;  /* 0x0000000b18187209 */ /* 0x000fce0007800000 */
.L_x_53:
[----:B------:R1:W-:Y:S04]  /*10e0*/  STS [R2], R26 ;  /* 0x0000001a02007388 */ /* 0x0003e80000000800 */
[----:B------:R1:W-:Y:S02]  /*10f0*/  STS [R3], R24 ;  /* 0x0000001803007388 */ /* 0x0003e40000000800 */
.L_x_50:
[----:B------:R-:W2:Y:S01]  /*1100*/  LDCU UR4, c[0x0][0x360] ;  /* 0x00006c00ff0477ac */ /* 0x000ea20008000800 */
[----:B------:R-:W-:Y:S01]  /*1110*/  BAR.SYNC.DEFER_BLOCKING 0x0 ;  /* 0x0000000000007b1d */ /* 0x000fe20000010000 */
[----:B--2---:R-:W-:-:S09]  /*1120*/  UISETP.GE.U32.AND UP0, UPT, UR4, 0x42, UPT ;  /* 0x000000420400788c */ /* 0x004fd2000bf06070 */
[----:B------:R-:W-:Y:S05]  /*1130*/  BRA.U !UP0, `(.L_x_58) ;  /* 0x0000000108507547 */ /* 0x000fea000b800000 */
[----:B0-----:R-:W-:-:S07]  /*1140*/  IMAD.U32 R4, RZ, RZ, UR4 ;  /* 0x00000004ff047e24 */ /* 0x001fce000f8e00ff */
.L_x_61:
[----:B------:R-:W-:Y:S01]  /*1150*/  SHF.R.U32.HI R9, RZ, 0x1, R4 ;  /* 0x00000001ff097819 */ /* 0x000fe20000011604 */
[----:B------:R-:W-:Y:S03]  /*1160*/  BSSY.RECONVERGENT B0, `(.L_x_59) ;  /* 0x000000d000007945 */ /* 0x000fe60003800200 */
[----:B------:R-:W-:-:S13]  /*1170*/  ISETP.GE.U32.AND P0, PT, R0, R9, PT ;  /* 0x000000090000720c */ /* 0x000fda0003f06070 */
[----:B0-----:R-:W-:Y:S05]  /*1180*/  @P0 BRA `(.L_x_60) ;  /* 0x0000000000280947 */ /* 0x001fea0003800000 */
[C---:B------:R-:W-:Y:S01]  /*1190*/  LEA R6, R9.reuse, R2, 0x2 ;  /* 0x0000000209067211 */ /* 0x040fe200078e10ff */
[----:B------:R-:W-:Y:S01]  /*11a0*/  LDS R5, [R2] ;  /* 0x0000000002057984 */ /* 0x000fe20000000800 */
[----:B------:R-:W-:-:S04]  /*11b0*/  IMAD R8, R9, 0x4, R3 ;  /* 0x0000000409087824 */ /* 0x000fc800078e0203 */
[----:B------:R-:W0:Y:S02]  /*11c0*/  LDS R6, [R6] ;  /* 0x0000000006067984 */ /* 0x000e240000000800 */
[----:B0-----:R-:W-:-:S05]  /*11d0*/  FMNMX R5, R5, R6, !PT ;  /* 0x0000000605057209 */ /* 0x001fca0007800000 */
[----:B------:R-:W-:Y:S04]  /*11e0*/  STS [R2], R5 ;  /* 0x0000000502007388 */ /* 0x000fe80000000800 */
[----:B------:R-:W-:Y:S04]  /*11f0*/  LDS R8, [R8] ;  /* 0x0000000008087984 */ /* 0x000fe80000000800 */
[----:B------:R-:W0:Y:S02]  /*1200*/  LDS R7, [R3] ;  /* 0x0000000003077984 */ /* 0x000e240000000800 */
[----:B0-----:R-:W-:-:S05]  /*1210*/  FMNMX R10, R7, R8, !PT ;  /* 0x00000008070a7209 */ /* 0x001fca0007800000 */
[----:B------:R0:W-:Y:S02]  /*1220*/  STS [R3], R10 ;  /* 0x0000000a03007388 */ /* 0x0001e40000000800 */
.L_x_60:
[----:B------:R-:W-:Y:S05]  /*1230*/  BSYNC.RECONVERGENT B0 ;  /* 0x0000000000007941 */ /* 0x000fea0003800200 */
.L_x_59:
[----:B------:R-:W-:Y:S01]  /*1240*/  BAR.SYNC.DEFER_BLOCKING 0x0 ;  /* 0x0000000000007b1d */ /* 0x000fe20000010000 */
[----:B------:R-:W-:Y:S01]  /*1250*/  ISETP.GT.U32.AND P0, PT, R4, 0x83, PT ;  /* 0x000000830400780c */ /* 0x000fe20003f04070 */
[----:B------:R-:W-:-:S12]  /*1260*/  IMAD.MOV.U32 R4, RZ, RZ, R9 ;  /* 0x000000ffff047224 */ /* 0x000fd800078e0009 */
[----:B------:R-:W-:Y:S05]  /*1270*/  @P0 BRA `(.L_x_61) ;  /* 0xfffffffc00b40947 */ /* 0x000fea000383ffff */
.L_x_58:
[----:B------:R-:W-:-:S13]  /*1280*/  ISETP.GT.U32.AND P0, PT, R0, 0x1f, PT ;  /* 0x0000001f0000780c */ /* 0x000fda0003f04070 */
[----:B------:R-:W-:Y:S05]  /*1290*/  @P0 EXIT ;  /* 0x000000000000094d */ /* 0x000fea0003800000 */
[----:B------:R-:W-:-:S09]  /*12a0*/  UISETP.GE.U32.AND UP0, UPT, UR4, 0x40, UPT ;  /* 0x000000400400788c */ /* 0x000fd2000bf06070 */
[----:B------:R-:W-:Y:S05]  /*12b0*/  BRA.U !UP0, `(.L_x_62) ;  /* 0x0000000108207547 */ /* 0x000fea000b800000 */
[----:B------:R-:W-:Y:S04]  /*12c0*/  LDS R6, [R3] ;  /* 0x0000000003067984 */ /* 0x000fe80000000800 */
[----:B------:R-:W2:Y:S04]  /*12d0*/  LDS R7, [R3+0x80] ;  /* 0x0000800003077984 */ /* 0x000ea80000000800 */
[----:B0-----:R-:W-:Y:S04]  /*12e0*/  LDS R4, [R2] ;  /* 0x0000000002047984 */ /* 0x001fe80000000800 */
[----:B------:R-:W0:Y:S01]  /*12f0*/  LDS R5, [R2+0x80] ;  /* 0x0000800002057984 */ /* 0x000e220000000800 */
[----:B--2---:R-:W-:-:S05]  /*1300*/  FMNMX R6, R6, R7, !PT ;  /* 0x0000000706067209 */ /* 0x004fca0007800000 */
[----:B------:R2:W-:Y:S01]  /*1310*/  STS [R3], R6 ;  /* 0x0000000603007388 */ /* 0x0005e20000000800 */
[----:B0-----:R-:W-:Y:S01]  /*1320*/  FMNMX R4, R4, R5, !PT ;  /* 0x0000000504047209 */ /* 0x001fe20007800000 */
[----:B------:R-:W-:Y:S06]  /*1330*/  BRA `(.L_x_63) ;  /* 0x0000000000107947 */ /* 0x000fec0003800000 */
.L_x_62:
[----:B------:R-:W-:-:S09]  /*1340*/  UISETP.GE.U32.AND UP0, UPT, UR4, 0x20, UPT ;  /* 0x000000200400788c */ /* 0x000fd2000bf06070 */
[----:B------:R-:W-:Y:S05]  /*1350*/  BRA.U !UP0, `(.L_x_64) ;  /* 0x00000001081c7547 */ /* 0x000fea000b800000 */
[----:B0-----:R0:W3:Y:S04]  /*1360*/  LDS R4, [R2] ;  /* 0x0000000002047984 */ /* 0x0010e80000000800 */
[----:B------:R0:W4:Y:S02]  /*1370*/  LDS R6, [R3] ;  /* 0x0000000003067984 */ /* 0x0001240000000800 */
.L_x_63:
[----:B------:R-:W3:Y:S04]  /*1380*/  LDS R5, [R2+0x40] ;  /* 0x0000400002057984 */ /* 0x000ee80000000800 */
[----:B------:R-:W2:Y:S01]  /*1390*/  LDS R7, [R3+0x40] ;  /* 0x0000400003077984 */ /* 0x000ea20000000800 */
[----:B---3--:R-:W-:Y:S02]  /*13a0*/  FMNMX R4, R5, R4, !PT ;  /* 0x0000000405047209 */ /* 0x008fe40007800000 */
[----:B--2-4-:R-:W-:Y:S01]  /*13b0*/  FMNMX R6, R7, R6, !PT ;  /* 0x0000000607067209 */ /* 0x014fe20007800000 */
[----:B------:R-:W-:Y:S06]  /*13c0*/  BRA `(.L_x_65) ;  /* 0x0000000000107947 */ /* 0x000fec0003800000 */
.L_x_64:
[----:B------:R-:W-:-:S09]  /*13d0*/  UISETP.GE.U32.AND UP0, UPT, UR4, 0x10, UPT ;  /* 0x000000100400788c */ /* 0x000fd2000bf06070 */
[----:B------:R-:W-:Y:S05]  /*13e0*/  BRA.U !UP0, `(.L_x_66) ;  /* 0x0000000108207547 */ /* 0x000fea000b800000 */
[----:B0-----:R2:W3:Y:S04]  /*13f0*/  LDS R4, [R2] ;  /* 0x0000000002047984 */ /* 0x0014e80000000800 */
[----:B------:R2:W4:Y:S02]  /*1400*/  LDS R6, [R3] ;  /* 0x0000000003067984 */ /* 0x0005240000000800 */
.L_x_65:
[----:B------:R-:W3:Y:S02]  /*1410*/  LDS R5, [R2+0x20] ;  /* 0x0000200002057984 */ /* 0x000ee40000000800 */
[----:B---3--:R-:W-:-:S05]  /*1420*/  FMNMX R7, R5, R4, !PT ;  /* 0x0000000405077209 */ /* 0x008fca0007800000 */
[----:B------:R-:W-:Y:S04]  /*1430*/  STS [R2], R7 ;  /* 0x0000000702007388 */ /* 0x000fe80000000800 */
[----:B------:R-:W4:Y:S02]  /*1440*/  LDS R5, [R3+0x20] ;  /* 0x0000200003057984 */ /* 0x000f240000000800 */
[----:B----4-:R-:W-:Y:S01]  /*1450*/  FMNMX R5, R5, R6, !PT ;  /* 0x0000000605057209 */ /* 0x010fe20007800000 */
[----:B------:R-:W-:Y:S06]  /*1460*/  BRA `(.L_x_67) ;  /* 0x0000000000107947 */ /* 0x000fec0003800000 */
.L_x_66:
[----:B------:R-:W-:-:S09]  /*1470*/  UISETP.GE.U32.AND UP0, UPT, UR4, 0x8, UPT ;  /* 0x000000080400788c */ /* 0x000fd2000bf06070 */
[----:B------:R-:W-:Y:S05]  /*1480*/  BRA.U !UP0, `(.L_x_68) ;  /* 0x00000001081c7547 */ /* 0x000fea000b800000 */
[----:B------:R2:W3:Y:S04]  /*1490*/  LDS R7, [R2] ;  /* 0x0000000002077984 */ /* 0x0004e80000000800 */
[----:B------:R2:W4:Y:S02]  /*14a0*/  LDS R5, [R3] ;  /* 0x0000000003057984 */ /* 0x0005240000000800 */
.L_x_67:
[----:B0-----:R-:W3:Y:S04]  /*14b0*/  LDS R4, [R2+0x10] ;  /* 0x0000100002047984 */ /* 0x001ee80000000800 */
[----:B------:R-:W4:Y:S01]  /*14c0*/  LDS R6, [R3+0x10] ;  /* 0x0000100003067984 */ /* 0x000f220000000800 */
[----:B---3--:R-:W-:Y:S02]  /*14d0*/  FMNMX R4, R4, R7, !PT ;  /* 0x0000000704047209 */ /* 0x008fe40007800000 */
[----:B----4-:R-:W-:Y:S01]  /*14e0*/  FMNMX R5, R6, R5, !PT ;  /* 0x0000000506057209 */ /* 0x010fe20007800000 */
[----:B------:R-:W-:Y:S06]  /*14f0*/  BRA `(.L_x_69) ;  /* 0x0000000000107947 */ /* 0x000fec0003800000 */
.L_x_68:
[----:B------:R-:W-:-:S09]  /*1500*/  UISETP.GE.U32.AND UP0, UPT, UR4, 0x4, UPT ;  /* 0x000000040400788c */ /* 0x000fd2000bf06070 */
[----:B------:R-:W-:Y:S05]  /*1510*/  BRA.U !UP0, `(.L_x_70) ;  /* 0x00000001081c7547 */ /* 0x000fea000b800000 */
[----:B0-----:R0:W2:Y:S04]  /*1520*/  LDS R4, [R2] ;  /* 0x0000000002047984 */ /* 0x0010a80000000800 */
[----:B------:R0:W3:Y:S02]  /*1530*/  LDS R5, [R3] ;  /* 0x0000000003057984 */ /* 0x0000e40000000800 */
.L_x_69:
[----:B------:R-:W2:Y:S04]  /*1540*/  LDS R7, [R2+0x8] ;  /* 0x0000080002077984 */ /* 0x000ea80000000800 */
[----:B------:R-:W3:Y:S01]  /*1550*/  LDS R6, [R3+0x8] ;  /* 0x0000080003067984 */ /* 0x000ee20000000800 */
[----:B--2---:R-:W-:Y:S02]  /*1560*/  FMNMX R4, R7, R4, !PT ;  /* 0x0000000407047209 */ /* 0x004fe40007800000 */
[----:B---3--:R-:W-:Y:S01]  /*1570*/  FMNMX R5, R6, R5, !PT ;  /* 0x0000000506057209 */ /* 0x008fe20007800000 */
[----:B------:R-:W-:Y:S06]  /*1580*/  BRA `(.L_x_71) ;  /* 0x0000000000107947 */ /* 0x000fec0003800000 */
.L_x_70:
[----:B------:R-:W-:-:S09]  /*1590*/  UISETP.GE.U32.AND UP0, UPT, UR4, 0x2, UPT ;  /* 0x000000020400788c */ /* 0x000fd2000bf06070 */
[----:B------:R-:W-:Y:S05]  /*15a0*/  BRA.U !UP0, `(.L_x_72) ;  /* 0x0000000108207547 */ /* 0x000fea000b800000 */
[----:B0-----:R0:W2:Y:S04]  /*15b0*/  LDS R4, [R2] ;  /* 0x0000000002047984 */ /* 0x0010a80000000800 */
[----:B------:R0:W3:Y:S02]  /*15c0*/  LDS R5, [R3] ;  /* 0x0000000003057984 */ /* 0x0000e40000000800 */
.L_x_71:
[----:B------:R-:W2:Y:S02]  /*15d0*/  LDS R7, [R2+0x4] ;  /* 0x0000040002077984 */ /* 0x000ea40000000800 */
[----:B--2---:R-:W-:-:S05]  /*15e0*/  FMNMX R7, R7, R4, !PT ;  /* 0x0000000407077209 */ /* 0x004fca0007800000 */
[----:B------:R-:W-:Y:S04]  /*15f0*/  STS [R2], R7 ;  /* 0x0000000702007388 */ /* 0x000fe80000000800 */
[----:B------:R-:W3:Y:S02]  /*1600*/  LDS R4, [R3+0x4] ;  /* 0x0000040003047984 */ /* 0x000ee40000000800 */
[----:B---3--:R-:W-:-:S05]  /*1610*/  FMNMX R4, R4, R5, !PT ;  /* 0x0000000504047209 */ /* 0x008fca0007800000 */
[----:B------:R2:W-:Y:S02]  /*1620*/  STS [R3], R4 ;  /* 0x0000000403007388 */ /* 0x0005e40000000800 */
.L_x_72:
        /* <DEDUP_REMOVED lines=11> */
[----:B------:R-:W0:Y:S01]  /*16e0*/  LDS R0, [UR4] ;  /* 0x00000004ff007984 */ /* 0x000e220008000800 */
[----:B-1----:R-:W1:Y:S01]  /*16f0*/  MUFU.RCP64H R3, R5 ;  /* 0x0000000500037308 */ /* 0x002e620000001800 */
[----:B------:R-:W-:Y:S01]  /*1700*/  IMAD.MOV.U32 R2, RZ, RZ, 0x1 ;  /* 0x00000001ff027424 */ /* 0x000fe200078e00ff */
[----:B------:R-:W-:Y:S01]  /*1710*/  UMOV UR4, 0x47ae147b ;  /* 0x47ae147b00047882 */ /* 0x000fe20000000000 */
[----:B------:R-:W-:-:S04]  /*1720*/  UMOV UR5, 0x3f847ae1 ;  /* 0x3f847ae100057882 */ /* 0x000fc80000000000 */
[----:B-1----:R-:W-:-:S08]  /*1730*/  DFMA R6, -R4, R2, 1 ;  /* 0x3ff000000406742b */ /* 0x002fd00000000102 */
[----:B------:R-:W-:-:S08]  /*1740*/  DFMA R8, R6, R6, R6 ;  /* 0x000000060608722b */ /* 0x000fd00000000006 */
[----:B------:R-:W-:Y:S01]  /*1750*/  DFMA R8, R2, R8, R2 ;  /* 0x000000080208722b */ /* 0x000fe20000000002 */
[----:B0-----:R-:W0:Y:S07]  /*1760*/  F2F.F64.F32 R6, R0 ;  /* 0x0000000000067310 */ /* 0x001e2e0000201800 */
[----:B------:R-:W-:-:S08]  /*1770*/  DFMA R2, -R4, R8, 1 ;  /* 0x3ff000000402742b */ /* 0x000fd00000000108 */
[----:B------:R-:W-:Y:S02]  /*1780*/  DFMA R2, R8, R2, R8 ;  /* 0x000000020802722b */ /* 0x000fe40000000008 */
[----:B0-----:R-:W-:-:S08]  /*1790*/  DMUL R6, R6, UR4 ;  /* 0x0000000406067c28 */ /* 0x001fd00008000000 */
[----:B------:R-:W-:Y:S02]  /*17a0*/  DMUL R8, R6, R2 ;  /* 0x0000000206087228 */ /* 0x000fe40000000000 */
[----:B------:R-:W-:-:S06]  /*17b0*/  FSETP.GEU.AND P1, PT, |R7|, 6.5827683646048100446e-37, PT ;  /* 0x036000000700780b */ /* 0x000fcc0003f2e200 */
[----:B------:R-:W-:-:S08]  /*17c0*/  DFMA R10, -R4, R8, R6 ;  /* 0x00000008040a722b */ /* 0x000fd00000000106 */
[----:B------:R-:W-:-:S10]  /*17d0*/  DFMA R2, R2, R10, R8 ;  /* 0x0000000a0202722b */ /* 0x000fd40000000008 */
[----:B------:R-:W-:-:S05]  /*17e0*/  FFMA R8, RZ, R5, R3 ;  /* 0x00000005ff087223 */ /* 0x000fca0000000003 */
[----:B------:R-:W-:-:S13]  /*17f0*/  FSETP.GT.AND P0, PT, |R8|, 1.469367938527859385e-39, PT ;  /* 0x001000000800780b */ /* 0x000fda0003f04200 */
[----:B------:R-:W-:Y:S05]  /*1800*/  @P0 BRA P1, `(.L_x_74) ;  /* 0x0000000000100947 */ /* 0x000fea0000800000 */
[----:B------:R-:W-:-:S07]  /*1810*/  MOV R0, 0x1830 ;  /* 0x0000183000007802 */ /* 0x000fce0000000f00 */
[----:B------:R-:W-:Y:S05]  /*1820*/  CALL.REL.NOINC `($__internal_1_$__cuda_sm20_div_rn_f64_full) ;  /* 0x0000000000247944 */ /* 0x000fea0003c00000 */
[----:B------:R-:W-:Y:S01]  /*1830*/  MOV R2, R12 ;  /* 0x0000000c00027202 */ /* 0x000fe20000000f00 */
[----:B------:R-:W-:-:S07]  /*1840*/  IMAD.MOV.U32 R3, RZ, RZ, R13 ;  /* 0x000000ffff037224 */ /* 0x000fce00078e000d */
.L_x_74:
[----:B------:R-:W0:Y:S01]  /*1850*/  LDC.64 R4, c[0x0][0x390] ;  /* 0x0000e400ff047b82 */ /* 0x000e220000000a00 */
[----:B------:R-:W0:Y:S02]  /*1860*/  F2F.F32.F64 R3, R2 ;  /* 0x0000000200037310 */ /* 0x000e240000301000 */
[----:B0-----:R-:W-:Y:S01]  /*1870*/  STG.E desc[UR10][R4.64], R3 ;  /* 0x0000000304007986 */ /* 0x001fe2000c10190a */
[----:B------:R-:W-:Y:S05]  /*1880*/  EXIT ;  /* 0x000000000000794d */ /* 0x000fea0003800000 */
.L_x_73:
[----:B-1----:R-:W0:Y:S02]  /*1890*/  LDC.64 R2, c[0x0][0x390] ;  /* 0x0000e400ff027b82 */ /* 0x002e240000000a00 */
[----:B0-----:R-:W-:Y:S01]  /*18a0*/  STG.E desc[UR10][R2.64], RZ ;  /* 0x000000ff02007986 */ /* 0x001fe2000c10190a */
[----:B------:R-:W-:Y:S05]  /*18b0*/  EXIT ;  /* 0x000000000000794d */ /* 0x000fea0003800000 */
        .weak           $__internal_1_$__cuda_sm20_div_rn_f64_full
        .type           $__internal_1_$__cuda_sm20_div_rn_f64_full,@function
        .size           $__internal_1_$__cuda_sm20_div_rn_f64_full,(.L_x_400 - $__internal_1_$__cuda_sm20_div_rn_f64_full)
$__internal_1_$__cuda_sm20_div_rn_f64_full:
[C---:B------:R-:W-:Y:S01]  /*18c0*/  FSETP.GEU.AND P0, PT, |R5|.reuse, 1.469367938527859385e-39, PT ;  /* 0x001000000500780b */ /* 0x040fe20003f0e200 */
[----:B------:R-:W-:Y:S01]  /*18d0*/  IMAD.MOV.U32 R13, RZ, RZ, 0x1ca00000 ;  /* 0x1ca00000ff0d7424 */ /* 0x000fe200078e00ff */
[C---:B------:R-:W-:Y:S02]  /*18e0*/  LOP3.LUT R2, R5.reuse, 0x800fffff, RZ, 0xc0, !PT ;  /* 0x800fffff05027812 */ /* 0x040fe400078ec0ff */
[----:B------:R-:W-:Y:S02]  /*18f0*/  MOV R8, 0x1 ;  /* 0x0000000100087802 */ /* 0x000fe40000000f00 */
[----:B------:R-:W-:Y:S01]  /*1900*/  LOP3.LUT R3, R2, 0x3ff00000, RZ, 0xfc, !PT ;  /* 0x3ff0000002037812 */ /* 0x000fe200078efcff */
[----:B------:R-:W-:Y:S01]  /*1910*/  IMAD.MOV.U32 R2, RZ, RZ, R4 ;  /* 0x000000ffff027224 */ /* 0x000fe200078e0004 */
[----:B------:R-:W-:Y:S02]  /*1920*/  LOP3.LUT R17, R5, 0x7ff00000, RZ, 0xc0, !PT ;  /* 0x7ff0000005117812 */ /* 0x000fe400078ec0ff */
[----:B------:R-:W-:-:S03]  /*1930*/  LOP3.LUT R12, R7, 0x7ff00000, RZ, 0xc0, !PT ;  /* 0x7ff00000070c7812 */ /* 0x000fc600078ec0ff */
        /* <DEDUP_REMOVED lines=14> */
[----:B------:R-:W-:Y:S01]  /*1a20*/  LOP3.LUT R15, R5, 0x7ff00000, RZ, 0xc0, !PT ;  /* 0x7ff00000050f7812 */ /* 0x000fe200078ec0ff */
[----:B------:R-:W-:-:S03]  /*1a30*/  IMAD.MOV.U32 R14, RZ, RZ, RZ ;  /* 0x000000ffff0e7224 */ /* 0x000fc600078e00ff */
[----:B------:R-:W-:-:S04]  /*1a40*/  ISETP.GE.U32.AND P1, PT, R12, R15, PT ;  /* 0x0000000f0c00720c */ /* 0x000fc80003f26070 */
[----:B------:R-:W-:-:S04]  /*1a50*/  SEL R15, R13, 0x63400000, !P1 ;  /* 0x634000000d0f7807 */ /* 0x000fc80004800000 */
[----:B------:R-:W-:-:S04]  /*1a60*/  LOP3.LUT R15, R15, 0x80000000, R7, 0xf8, !PT ;  /* 0x800000000f0f7812 */ /* 0x000fc800078ef807 */
[----:B------:R-:W-:-:S06]  /*1a70*/  LOP3.LUT R15, R15, 0x100000, RZ, 0xfc, !PT ;  /* 0x001000000f0f7812 */ /* 0x000fcc00078efcff */
[----:B------:R-:W-:-:S10]  /*1a80*/  DFMA R8, R8, 2, -R14 ;  /* 0x400000000808782b */ /* 0x000fd4000000080e */
[----:B------:R-:W-:-:S07]  /*1a90*/  LOP3.LUT R19, R9, 0x7ff00000, RZ, 0xc0, !PT ;  /* 0x7ff0000009137812 */ /* 0x000fce00078ec0ff */
.L_x_75:
[----:B------:R-:W-:Y:S01]  /*1aa0*/  IMAD.MOV.U32 R18, RZ, RZ, R17 ;  /* 0x000000ffff127224 */ /* 0x000fe200078e0011 */
[----:B------:R-:W-:Y:S01]  /*1ab0*/  @!P0 LOP3.LUT R18, R3, 0x7ff00000, RZ, 0xc0, !PT ;  /* 0x7ff0000003128812 */ /* 0x000fe200078ec0ff */
[----:B------:R-:W-:Y:S01]  /*1ac0*/  DMUL R14, R10, R8 ;  /* 0x000000080a0e7228 */ /* 0x000fe20000000000 */
[----:B------:R-:W-:-:S03]  /*1ad0*/  IADD3 R20, PT, PT, R19, -0x1, RZ ;  /* 0xffffffff13147810 */ /* 0x000fc60007ffe0ff */
[----:B------:R-:W-:Y:S01]  /*1ae0*/  VIADD R21, R18, 0xffffffff ;  /* 0xffffffff12157836 */ /* 0x000fe20000000000 */
        /* <DEDUP_REMOVED lines=10> */
[----:B------:R-:W-:Y:S02]  /*1b90*/  IMAD.IADD R14, R6, 0x1, -R13 ;  /* 0x00000001060e7824 */ /* 0x000fe400078e0a0d */
[----:B------:R-:W-:-:S03]  /*1ba0*/  IMAD.MOV.U32 R6, RZ, RZ, RZ ;  /* 0x000000ffff067224 */ /* 0x000fc600078e00ff */
        /* <DEDUP_REMOVED lines=11> */
[----:B------:R-:W-:Y:S01]  /*1c60*/  IMAD.MOV.U32 R2, RZ, RZ, RZ ;  /* 0x000000ffff027224 */ /* 0x000fe200078e00ff */
[----:B------:R-:W-:-:S05]  /*1c70*/  DMUL.RP R6, R10, R6 ;  /* 0x000000060a067228 */ /* 0x000fca0000008000 */
[----:B------:R-:W-:-:S05]  /*1c80*/  DFMA R2, R12, -R2, R10 ;  /* 0x800000020c02722b */ /* 0x000fca000000000a */
[----:B------:R-:W-:Y:S02]  /*1c90*/  LOP3.LUT R5, R7, R5, RZ, 0x3c, !PT ;  /* 0x0000000507057212 */ /* 0x000fe400078e3cff */
[----:B------:R-:W-:-:S04]  /*1ca0*/  IADD3 R2, PT, PT, -R14, -0x43300000, RZ ;  /* 0xbcd000000e027810 */ /* 0x000fc80007ffe1ff */
[----:B------:R-:W-:-:S04]  /*1cb0*/  FSETP.NEU.AND P0, PT, |R3|, R2, PT ;  /* 0x000000020300720b */ /* 0x000fc80003f0d200 */
[----:B------:R-:W-:Y:S02]  /*1cc0*/  FSEL R12, R6, R12, !P0 ;  /* 0x0000000c060c7208 */ /* 0x000fe40004000000 */
[----:B------:R-:W-:Y:S01]  /*1cd0*/  FSEL R13, R5, R13, !P0 ;  /* 0x0000000d050d7208 */ /* 0x000fe20004000000 */
[----:B------:R-:W-:Y:S06]  /*1ce0*/  BRA `(.L_x_77) ;  /* 0x0000000000547947 */ /* 0x000fec0003800000 */
.L_x_76:
        /* <DEDUP_REMOVED lines=11> */
[----:B------:R-:W-:Y:S01]  /*1da0*/  @P0 LOP3.LUT R2, R13, 0x7ff00000, RZ, 0xfc, !PT ;  /* 0x7ff000000d020812 */ /* 0x000fe200078efcff */
[----:B------:R-:W-:Y:S02]  /*1db0*/  @!P0 IMAD.MOV.U32 R12, RZ, RZ, RZ ;  /* 0x000000ffff0c8224 */ /* 0x000fe400078e00ff */
[----:B------:R-:W-:Y:S01]  /*1dc0*/  @P0 IMAD.MOV.U32 R12, RZ, RZ, RZ ;  /* 0x000000ffff0c0224 */ /* 0x000fe200078e00ff */
[----:B------:R-:W-:Y:S01]  /*1dd0*/  @P0 MOV R13, R2 ;  /* 0x00000002000d0202 */ /* 0x000fe20000000f00 */
[----:B------:R-:W-:Y:S06]  /*1de0*/  BRA `(.L_x_77) ;  /* 0x0000000000147947 */ /* 0x000fec0003800000 */
.L_x_79:
[----:B------:R-:W-:Y:S01]  /*1df0*/  LOP3.LUT R13, R5, 0x80000, RZ, 0xfc, !PT ;  /* 0x00080000050d7812 */ /* 0x000fe200078efcff */
[----:B------:R-:W-:Y:S01]  /*1e00*/  IMAD.MOV.U32 R12, RZ, RZ, R4 ;  /* 0x000000ffff0c7224 */ /* 0x000fe200078e0004 */
[----:B------:R-:W-:Y:S06]  /*1e10*/  BRA `(.L_x_77) ;  /* 0x0000000000087947 */ /* 0x000fec0003800000 */
.L_x_78:
[----:B------:R-:W-:Y:S01]  /*1e20*/  LOP3.LUT R13, R7, 0x80000, RZ, 0xfc, !PT ;  /* 0x00080000070d7812 */ /* 0x000fe200078efcff */
[----:B------:R-:W-:-:S07]  /*1e30*/  IMAD.MOV.U32 R12, RZ, RZ, R6 ;  /* 0x000000ffff0c7224 */ /* 0x000fce00078e0006 */
.L_x_77:
[----:B------:R-:W-:Y:S01]  /*1e40*/  MOV R2, R0 ;  /* 0x0000000000027202 */ /* 0x000fe20000000f00 */
[----:B------:R-:W-:-:S04]  /*1e50*/  IMAD.MOV.U32 R3, RZ, RZ, 0x0 ;  /* 0x00000000ff037424 */ /* 0x000fc800078e00ff */
[----:B------:R-:W-:Y:S05]  /*1e60*/  RET.REL.NODEC R2 `(_Z16cuda_cal_epsilonPfS_S_i) ;  /* 0xffffffe002647950 */ /* 0x000fea0003c3ffff */
.L_x_80:
        /* <DEDUP_REMOVED lines=9> */
.L_x_400:


//--------------------- .text._Z17cuda_cal_conjgradPfS_fiii --------------------------
	.section	.text._Z17cuda_cal_conjgradPfS_fiii,"ax",@progbits
	.align	128
        .global         _Z17cuda_cal_conjgradPfS_fiii
        .type           _Z17cuda_cal_conjgradPfS_fiii,@function
        .size           _Z17cuda_cal_conjgradPfS_fiii,(.L_x_417 - _Z17cuda_cal_conjgradPfS_fiii)
        .other          _Z17cuda_cal_conjgradPfS_fiii,@"STO_CUDA_ENTRY STV_DEFAULT"
_Z17cuda_cal_conjgradPfS_fiii:
.text._Z17cuda_cal_conjgradPfS_fiii:
        /* <DEDUP_REMOVED lines=41> */
.L_x_82:
        /* <DEDUP_REMOVED lines=15> */
[----:B--2---:R-:W-:Y:S02]  /*0380*/  @!P2 FFMA R14, R23, R14, -R18 ;  /* 0x0000000e170ea223 */ /* 0x004fe40000000812 */
        /* <DEDUP_REMOVED lines=10> */
[----:B0-----:R-:W-:Y:S02]  /*0430*/  @!P1 FFMA R26, R26, R28, -R16 ;  /* 0x0000001c1a1a9223 */ /* 0x001fe40000000810 */
        /* <DEDUP_REMOVED lines=52> */
[----:B------:R-:W2:Y:S03]  /*0780*/  @!P1 LDC R12, c[0x0][0x390] ;  /* 0x0000e400ff0c9b82 */ /* 0x000ea60000000800 */
[----:B---3--:R-:W-:-:S04]  /*0790*/  @!P1 IMAD.WIDE R22, R29, 0x4, R22 ;  /* 0x000000041d169825 */ /* 0x008fc800078e0216 */
[----:B0-----:R-:W-:-:S05]  /*07a0*/  @!P2 FFMA R14, R14, R28, -R18 ;  /* 0x0000001c0e0ea223 */ /* 0x001fca0000000812 */
[----:B------:R0:W-:Y:S04]  /*07b0*/  @!P2 STG.E desc[UR6][R20.64], R14 ;  /* 0x0000000e1400a986 */ /* 0x0001e8000c101906 */
[----:B------:R-:W2:Y:S04]  /*07c0*/  @!P1 LDG.E R22, desc[UR6][R22.64] ;  /* 0x0000000616169981 */ /* 0x000ea8000c1e1900 */
[----:B-1----:R-:W2:Y:S01]  /*07d0*/  @!P1 LDG.E R17, desc[UR6][R24.64] ;  /* 0x0000000618119981 */ /* 0x002ea2000c1e1900 */
        /* <DEDUP_REMOVED lines=9> */
[----:B--2---:R-:W-:-:S05]  /*0870*/  @!P1 FFMA R17, R17, R12, -R22 ;  /* 0x0000000c11119223 */ /* 0x004fca0000000816 */
[----:B------:R0:W-:Y:S01]  /*0880*/  @!P1 STG.E desc[UR6][R24.64], R17 ;  /* 0x0000001118009986 */ /* 0x0001e2000c101906 */
[----:B------:R-:W-:-:S13]  /*0890*/  ISETP.NE.AND P1, PT, R10, RZ, PT ;  /* 0x000000ff0a00720c */ /* 0x000fda0003f25270 */
[----:B0-----:R-:W-:Y:S05]  /*08a0*/  @P1 BRA `(.L_x_82) ;  /* 0xfffffff800781947 */ /* 0x001fea000383ffff */
.L_x_81:
        /* <DEDUP_REMOVED lines=22> */
[----:B------:R-:W-:Y:S02]  /*0a10*/  ISETP.GE.AND P1, PT, R19, R5, PT ;  /* 0x000000051300720c */ /* 0x000fe40003f26270 */
[----:B------:R-:W-:-:S11]  /*0a20*/  IADD3 R25, PT, PT, R23, UR4, RZ ;  /* 0x0000000417197c10 */ /* 0x000fd6000fffe0ff */
[----:B------:R-:W2:Y:S01]  /*0a30*/  @!P1 LDC R0, c[0x0][0x390] ;  /* 0x0000e400ff009b82 */ /* 0x000ea20000000800 */
[----:B-1----:R-:W-:-:S04]  /*0a40*/  @!P1 IMAD.WIDE R10, R19, 0x4, R10 ;  /* 0x00000004130a9825 */ /* 0x002fc800078e020a */
[----:B0-----:R-:W-:Y:S01]  /*0a50*/  @!P2 FFMA R21, R17, R21, -R14 ;  /* 0x000000151115a223 */ /* 0x001fe2000000080e */
[----:B----4-:R-:W-:Y:S02]  /*0a60*/  @!P1 IMAD.WIDE R16, R19, 0x4, R12 ;  /* 0x0000000413109825 */ /* 0x010fe400078e020c */
[----:B------:R-:W0:Y:S02]  /*0a70*/  LDC.64 R14, c[0x0][0x380] ;  /* 0x0000e000ff0e7b82 */ /* 0x000e240000000a00 */
[----:B------:R1:W-:Y:S04]  /*0a80*/  @!P2 STG.E desc[UR6][R8.64], R21 ;  /* 0x000000150800a986 */ /* 0x0003e8000c101906 */
[----:B------:R-:W2:Y:S02]  /*0a90*/  @!P1 LDG.E R16, desc[UR6][R16.64] ;  /* 0x0000000610109981 */ /* 0x000ea4000c1e1900 */
[----:B------:R-:W1:Y:S02]  /*0aa0*/  LDC.64 R12, c[0x0][0x388] ;  /* 0x0000e200ff0c7b82 */ /* 0x000e640000000a00 */
[----:B------:R-:W2:Y:S01]  /*0ab0*/  @!P1 LDG.E R19, desc[UR6][R10.64] ;  /* 0x000000060a139981 */ /* 0x000ea2000c1e1900 */
[----:B------:R-:W-:-:S05]  /*0ac0*/  IMAD R27, R25, UR5, R2 ;  /* 0x00000005191b7c24 */ /* 0x000fca000f8e0202 */
[----:B------:R-:W-:-:S13]  /*0ad0*/  ISETP.GE.AND P2, PT, R27, R5, PT ;  /* 0x000000051b00720c */ /* 0x000fda0003f46270 */
[----:B-1----:R-:W-:Y:S01]  /*0ae0*/  @!P2 IMAD.WIDE R8, R27, 0x4, R12 ;  /* 0x000000041b08a825 */ /* 0x002fe200078e020c */
[----:B------:R-:W-:Y:S01]  /*0af0*/  IADD3 R21, PT, PT, R25, UR4, RZ ;  /* 0x0000000419157c10 */ /* 0x000fe2000fffe0ff */
[----:B------:R-:W1:Y:S02]  /*0b00*/  LDC.64 R12, c[0x0][0x388] ;  /* 0x0000e200ff0c7b82 */ /* 0x000e640000000a00 */
[----:B--2---:R-:W-:Y:S01]  /*0b10*/  @!P1 FFMA R23, R19, R0, -R16 ;  /* 0x0000000013179223 */ /* 0x004fe20000000810 */
[----:B0-----:R-:W-:-:S05]  /*0b20*/  @!P2 IMAD.WIDE R18, R27, 0x4, R14 ;  /* 0x000000041b12a825 */ /* 0x001fca00078e020e */
[----:B------:R-:W0:Y:S01]  /*0b30*/  @!P2 LDC R0, c[0x0][0x390] ;  /* 0x0000e400ff00ab82 */ /* 0x000e220000000800 */
[----:B------:R2:W-:Y:S04]  /*0b40*/  @!P1 STG.E desc[UR6][R10.64], R23 ;  /* 0x000000170a009986 */ /* 0x0005e8000c101906 */
[----:B------:R-:W0:Y:S03]  /*0b50*/  @!P2 LDG.E R18, desc[UR6][R18.64] ;  /* 0x000000061212a981 */ /* 0x000e26000c1e1900 */
[----:B------:R-:W3:Y:S01]  /*0b60*/  LDC.64 R14, c[0x0][0x380] ;  /* 0x0000e000ff0e7b82 */ /* 0x000ee20000000a00 */
[----:B------:R-:W0:Y:S01]  /*0b70*/  @!P2 LDG.E R17, desc[UR6][R8.64] ;  /* 0x000000060811a981 */ /* 0x000e22000c1e1900 */
[----:B------:R-:W-:-:S05]  /*0b80*/  IMAD R21, R21, UR5, R2 ;  /* 0x0000000515157c24 */ /* 0x000fca000f8e0202 */
[----:B------:R-:W-:-:S13]  /*0b90*/  ISETP.GE.AND P1, PT, R21, R5, PT ;  /* 0x000000051500720c */ /* 0x000fda0003f26270 */
[----:B-1----:R-:W-:-:S04]  /*0ba0*/  @!P1 IMAD.WIDE R12, R21, 0x4, R12 ;  /* 0x00000004150c9825 */ /* 0x002fc800078e020c */
[----:B---3--:R-:W-:-:S04]  /*0bb0*/  @!P1 IMAD.WIDE R14, R21, 0x4, R14 ;  /* 0x00000004150e9825 */ /* 0x008fc800078e020e */
[----:B0-----:R-:W-:Y:S02]  /*0bc0*/  @!P2 FFMA R17, R17, R0, -R18 ;  /* 0x000000001111a223 */ /* 0x001fe40000000812 */
[----:B------:R-:W0:Y:S03]  /*0bd0*/  @!P1 LDC R0, c[0x0][0x390] ;  /* 0x0000e400ff009b82 */ /* 0x000e260000000800 */
[----:B------:R1:W-:Y:S04]  /*0be0*/  @!P2 STG.E desc[UR6][R8.64], R17 ;  /* 0x000000110800a986 */ /* 0x0003e8000c101906 */
[----:B------:R-:W0:Y:S04]  /*0bf0*/  @!P1 LDG.E R14, desc[UR6][R14.64] ;  /* 0x000000060e0e9981 */ /* 0x000e28000c1e1900 */
[----:B--2---:R-:W0:Y:S01]  /*0c00*/  @!P1 LDG.E R11, desc[UR6][R12.64] ;  /* 0x000000060c0b9981 */ /* 0x004e22000c1e1900 */
[----:B------:R-:W-:Y:S01]  /*0c10*/  IADD3 R3, PT, PT, R3, 0x4, RZ ;  /* 0x0000000403037810 */ /* 0x000fe20007ffe0ff */
[----:B0-----:R-:W-:-:S05]  /*0c20*/  @!P1 FFMA R11, R11, R0, -R14 ;  /* 0x000000000b0b9223 */ /* 0x001fca000000080e */
[----:B------:R1:W-:Y:S02]  /*0c30*/  @!P1 STG.E desc[UR6][R12.64], R11 ;  /* 0x0000000b0c009986 */ /* 0x0003e4000c101906 */
.L_x_83:
[----:B------:R-:W-:Y:S05]  /*0c40*/  @!P0 EXIT ;  /* 0x000000000000894d */ /* 0x000fea0003800000 */
[----:B------:R-:W-:Y:S02]  /*0c50*/  ISETP.NE.AND P1, PT, R7, 0x1, PT ;  /* 0x000000010700780c */ /* 0x000fe40003f25270 */
[----:B------:R-:W-:-:S04]  /*0c60*/  LOP3.LUT R6, R6, 0x1, RZ, 0xc0, !PT ;  /* 0x0000000106067812 */ /* 0x000fc800078ec0ff */
[----:B------:R-:W-:-:S07]  /*0c70*/  ISETP.NE.U32.AND P0, PT, R6, 0x1, PT ;  /* 0x000000010600780c */ /* 0x000fce0003f05070 */
[----:B------:R-:W-:Y:S06]  /*0c80*/  @!P1 BRA `(.L_x_84) ;  /* 0x00000000006c9947 */ /* 0x000fec0003800000 */
[----:B------:R-:W0:Y:S01]  /*0c90*/  LDCU UR4, c[0x0][0x394] ;  /* 0x00007280ff0477ac */ /* 0x000e220008000800 */
[----:B-1----:R-:W1:Y:S01]  /*0ca0*/  LDC.64 R10, c[0x0][0x380] ;  /* 0x0000e000ff0a7b82 */ /* 0x002e620000000a00 */
        /* <DEDUP_REMOVED lines=17> */
[----:B0-----:R-:W-:Y:S02]  /*0dc0*/  @!P1 FFMA R15, R15, R0, -R10 ;  /* 0x000000000f0f9223 */ /* 0x001fe4000000080a */
[----:B------:R-:W0:Y:S03]  /*0dd0*/  @!P2 LDC R0, c[0x0][0x390] ;  /* 0x0000e400ff00ab82 */ /* 0x000e260000000800 */
[----:B------:R2:W-:Y:S04]  /*0de0*/  @!P1 STG.E desc[UR6][R6.64], R15 ;  /* 0x0000000f06009986 */ /* 0x0005e8000c101906 */
[----:B------:R-:W0:Y:S04]  /*0df0*/  @!P2 LDG.E R12, desc[UR6][R12.64] ;  /* 0x000000060c0ca981 */ /* 0x000e28000c1e1900 */
[----:B------:R-:W0:Y:S01]  /*0e00*/  @!P2 LDG.E R11, desc[UR6][R8.64] ;  /* 0x00000006080ba981 */ /* 0x000e22000c1e1900 */
[----:B------:R-:W-:Y:S01]  /*0e10*/  IADD3 R3, PT, PT, R3, 0x2, RZ ;  /* 0x0000000203037810 */ /* 0x000fe20007ffe0ff */
[----:B0-----:R-:W-:-:S05]  /*0e20*/  @!P2 FFMA R11, R11, R0, -R12 ;  /* 0x000000000b0ba223 */ /* 0x001fca000000080c */
[----:B------:R2:W-:Y:S02]  /*0e30*/  @!P2 STG.E desc[UR6][R8.64], R11 ;  /* 0x0000000b0800a986 */ /* 0x0005e4000c101906 */
.L_x_84:
[----:B------:R-:W-:Y:S05]  /*0e40*/  @P0 EXIT ;  /* 0x000000000000094d */ /* 0x000fea0003800000 */
[----:B------:R-:W0:Y:S01]  /*0e50*/  LDCU UR4, c[0x0][0x394] ;  /* 0x00007280ff0477ac */ /* 0x000e220008000800 */
[----:B------:R-:W2:Y:S01]  /*0e60*/  LDCU UR5, c[0x0][0x39c] ;  /* 0x00007380ff0577ac */ /* 0x000ea20008000800 */
[----:B0-----:R-:W-:-:S04]  /*0e70*/  IMAD R3, R3, UR4, R4 ;  /* 0x0000000403037c24 */ /* 0x001fc8000f8e0204 */
[----:B--2---:R-:W-:-:S05]  /*0e80*/  IMAD R7, R3, UR5, R2 ;  /* 0x0000000503077c24 */ /* 0x004fca000f8e0202 */
[----:B------:R-:W-:-:S13]  /*0e90*/  ISETP.GE.AND P0, PT, R7, R5, PT ;  /* 0x000000050700720c */ /* 0x000fda0003f06270 */
[----:B------:R-:W-:Y:S05]  /*0ea0*/  @P0 EXIT ;  /* 0x000000000000094d */ /* 0x000fea0003800000 */
[----:B------:R-:W0:Y:S01]  /*0eb0*/  LDC.64 R2, c[0x0][0x380] ;  /* 0x0000e000ff027b82 */ /* 0x000e220000000a00 */
[----:B------:R-:W2:Y:S07]  /*0ec0*/  LDCU UR4, c[0x0][0x390] ;  /* 0x00007200ff0477ac */ /* 0x000eae0008000800 */
[----:B------:R-:W3:Y:S01]  /*0ed0*/  LDC.64 R4, c[0x0][0x388] ;  /* 0x0000e200ff047b82 */ /* 0x000ee20000000a00 */
[----:B0-----:R-:W-:-:S06]  /*0ee0*/  IMAD.WIDE R2, R7, 0x4, R2 ;  /* 0x0000000407027825 */ /* 0x001fcc00078e0202 */
[----:B------:R-:W2:Y:S01]  /*0ef0*/  LDG.E R2, desc[UR6][R2.64] ;  /* 0x0000000602027981 */ /* 0x000ea2000c1e1900 */
[----:B---3--:R-:W-:-:S05]  /*0f00*/  IMAD.WIDE R4, R7, 0x4, R4 ;  /* 0x0000000407047825 */ /* 0x008fca00078e0204 */
[----:B------:R-:W2:Y:S02]  /*0f10*/  LDG.E R7, desc[UR6][R4.64] ;  /* 0x0000000604077981 */ /* 0x000ea4000c1e1900 */
[----:B--2---:R-:W-:-:S05]  /*0f20*/  FFMA R7, R7, UR4, -R2 ;  /* 0x0000000407077c23 */ /* 0x004fca0008000802 */
[----:B------:R-:W-:Y:S01]  /*0f30*/  STG.E desc[UR6][R4.64], R7 ;  /* 0x0000000704007986 */ /* 0x000fe2000c101906 */
[----:B------:R-:W-:Y:S05]  /*0f40*/  EXIT ;  /* 0x000000000000794d */ /* 0x000fea0003800000 */
.L_x_85:
        /* <DEDUP_REMOVED lines=11> */
.L_x_417:


//--------------------- .text._Z19cuda_cal_beta_step2Pfiii --------------------------
	.section	.text._Z19cuda_cal_beta_step2Pfiii,"ax",@progbits
	.align	128
        .global         _Z19cuda_cal_beta_step2Pfiii
        .type           _Z19cuda_cal_beta_step2Pfiii,@function
        .size           _Z19cuda_cal_beta_step2Pfiii,(.L_x_401 - _Z19cuda_cal_beta_step2Pfiii)
        .other          _Z19cuda_cal_beta_step2Pfiii,@"STO_CUDA_ENTRY STV_DEFAULT"
_Z19cuda_cal_beta_step2Pfiii:
.text._Z19cuda_cal_beta_step2Pfiii:
[----:B------:R-:W-:Y:S01]  /*0000*/  LDC R1, c[0x0][0x37c] ;  /* 0x0000df00ff017b82 */ /* 0x000fe20000000800 */
[----:B------:R-:W0:Y:S01]  /*0010*/  S2R R0, SR_TID.X ;  /* 0x0000000000007919 */ /* 0x000e220000002100 */
[----:B------:R-:W0:Y:S01]  /*0020*/  LDCU UR4, c[0x0][0x360] ;  /* 0x00006c00ff0477ac */ /* 0x000e220008000800 */
[----:B------:R-:W0:Y:S02]  /*0030*/  S2R R3, SR_CTAID.X ;  /* 0x0000000000037919 */ /* 0x000e240000002500 */
[----:B0-----:R-:W-:-:S05]  /*0040*/  IMAD R0, R3, UR4, R0 ;  /* 0x0000000403007c24 */ /* 0x001fca000f8e0200 */
[----:B------:R-:W-:-:S13]  /*0050*/  ISETP.GT.AND P0, PT, R0, RZ, PT ;  /* 0x000000ff0000720c */ /* 0x000fda0003f04270 */
[----:B------:R-:W-:Y:S05]  /*0060*/  @P0 EXIT ;  /* 0x000000000000094d */ /* 0x000fea0003800000 */
[----:B------:R-:W0:Y:S01]  /*0070*/  LDC.64 R4, c[0x4][0x8] ;  /* 0x01000200ff047b82 */ /* 0x000e220000000a00 */
[----:B------:R-:W0:Y:S02]  /*0080*/  LDCU.64 UR4, c[0x0][0x358] ;  /* 0x00006b00ff0477ac */ /* 0x000e240008000a00 */
[----:B0-----:R-:W2:Y:S01]  /*0090*/  LDG.E R3, desc[UR4][R4.64] ;  /* 0x0000000404037981 */ /* 0x001ea2000c1e1900 */
[----:B------:R-:W-:Y:S02]  /*00a0*/  IMAD.MOV.U32 R2, RZ, RZ, RZ ;  /* 0x000000ffff027224 */ /* 0x000fe400078e00ff */
[----:B------:R-:W-:Y:S01]  /*00b0*/  IMAD.MOV.U32 R7, RZ, RZ, RZ ;  /* 0x000000ffff077224 */ /* 0x000fe200078e00ff */
[----:B--2---:R-:W-:-:S13]  /*00c0*/  FSETP.NEU.AND P0, PT, R3, RZ, PT ;  /* 0x000000ff0300720b */ /* 0x004fda0003f0d000 */
[----:B------:R-:W-:Y:S05]  /*00d0*/  @!P0 BRA `(.L_x_86) ;  /* 0x00000000006c8947 */ /* 0x000fea0003800000 */
[----:B------:R-:W0:Y:S02]  /*00e0*/  LDC.64 R4, c[0x4][RZ] ;  /* 0x01000000ff047b82 */ /* 0x000e240000000a00 */
[----:B0-----:R-:W2:Y:S01]  /*00f0*/  LDG.E R0, desc[UR4][R4.64] ;  /* 0x0000000404007981 */ /* 0x001ea2000c1e1900 */
[----:B------:R-:W0:Y:S02]  /*0100*/  MUFU.RCP R2, R3 ;  /* 0x0000000300027308 */ /* 0x000e240000001000 */
[----:B0-----:R-:W-:-:S04]  /*0110*/  FFMA R7, -R3, R2, 1 ;  /* 0x3f80000003077423 */ /* 0x001fc80000000102 */
[----:B------:R-:W-:Y:S02]  /*0120*/  FFMA R7, R2, R7, R2 ;  /* 0x0000000702077223 */ /* 0x000fe40000000002 */
[----:B--2---:R-:W0:Y:S02]  /*0130*/  FCHK P0, R0, R3 ;  /* 0x0000000300007302 */ /* 0x004e240000000000 */
[----:B------:R-:W-:-:S04]  /*0140*/  FFMA R2, R0, R7, RZ ;  /* 0x0000000700027223 */ /* 0x000fc800000000ff */
[----:B------:R-:W-:-:S04]  /*0150*/  FFMA R6, -R3, R2, R0 ;  /* 0x0000000203067223 */ /* 0x000fc80000000100 */
[----:B------:R-:W-:Y:S01]  /*0160*/  FFMA R2, R7, R6, R2 ;  /* 0x0000000607027223 */ /* 0x000fe20000000002 */
[----:B0-----:R-:W-:Y:S06]  /*0170*/  @!P0 BRA `(.L_x_87) ;  /* 0x00000000000c8947 */ /* 0x001fec0003800000 */
[----:B------:R-:W-:-:S07]  /*0180*/  MOV R4, 0x1a0 ;  /* 0x000001a000047802 */ /* 0x000fce0000000f00 */
[----:B------:R-:W-:Y:S05]  /*0190*/  CALL.REL.NOINC `($__internal_2_$__cuda_sm3x_div_rn_noftz_f32_slowpath) ;  /* 0x0000000000787944 */ /* 0x000fea0003c00000 */
[----:B------:R-:W-:-:S07]  /*01a0*/  IMAD.MOV.U32 R2, RZ, RZ, R0 ;  /* 0x000000ffff027224 */ /* 0x000fce00078e0000 */
.L_x_87:
        /* <DEDUP_REMOVED lines=10> */
[----:B------:R-:W-:Y:S01]  /*0250*/  IMAD.MOV.U32 R0, RZ, RZ, R4 ;  /* 0x000000ffff007224 */ /* 0x000fe200078e0004 */
[----:B------:R-:W-:-:S07]  /*0260*/  MOV R4, 0x280 ;  /* 0x0000028000047802 */ /* 0x000fce0000000f00 */
[----:B------:R-:W-:Y:S05]  /*0270*/  CALL.REL.NOINC `($__internal_2_$__cuda_sm3x_div_rn_noftz_f32_slowpath) ;  /* 0x0000000000407944 */ /* 0x000fea0003c00000 */
[----:B------:R-:W-:-:S07]  /*0280*/  IMAD.MOV.U32 R7, RZ, RZ, R0 ;  /* 0x000000ffff077224 */ /* 0x000fce00078e0000 */
.L_x_86:
[----:B------:R-:W-:Y:S01]  /*0290*/  FMNMX R7, R7, R2, PT ;  /* 0x0000000207077209 */ /* 0x000fe20003800000 */
[----:B------:R-:W-:Y:S01]  /*02a0*/  IMAD.MOV.U32 R0, RZ, RZ, RZ ;  /* 0x000000ffff007224 */ /* 0x000fe200078e00ff */
[----:B------:R-:W0:Y:S02]  /*02b0*/  LDC.64 R4, c[0x0][0x380] ;  /* 0x0000e000ff047b82 */ /* 0x000e240000000a00 */
[----:B------:R-:W1:Y:S02]  /*02c0*/  F2F.F64.F32 R2, R7 ;  /* 0x0000000700027310 */ /* 0x000e640000201800 */
[----:B-1----:R-:W-:Y:S01]  /*02d0*/  DSETP.MAX.AND P0, P1, RZ, R2, PT ;  /* 0x00000002ff00722a */ /* 0x002fe2000390f000 */
[----:B------:R-:W-:Y:S02]  /*02e0*/  IMAD.MOV.U32 R11, RZ, RZ, R3 ;  /* 0x000000ffff0b7224 */ /* 0x000fe400078e0003 */
[----:B------:R-:W-:Y:S02]  /*02f0*/  IMAD.MOV.U32 R9, RZ, RZ, R2 ;  /* 0x000000ffff097224 */ /* 0x000fe400078e0002 */
[----:B------:R-:W-:Y:S01]  /*0300*/  IMAD.MOV.U32 R2, RZ, RZ, RZ ;  /* 0x000000ffff027224 */ /* 0x000fe200078e00ff */
[----:B------:R-:W-:-:S04]  /*0310*/  FSEL R13, R0, R11, P0 ;  /* 0x0000000b000d7208 */ /* 0x000fc80000000000 */
[----:B------:R-:W-:-:S04]  /*0320*/  SEL R2, R2, R9, P0 ;  /* 0x0000000902027207 */ /* 0x000fc80000000000 */
[----:B------:R-:W-:-:S05]  /*0330*/  @P1 LOP3.LUT R13, R11, 0x80000, RZ, 0xfc, !PT ;  /* 0x000800000b0d1812 */ /* 0x000fca00078efcff */
[----:B------:R-:W-:-:S06]  /*0340*/  IMAD.MOV.U32 R3, RZ, RZ, R13 ;  /* 0x000000ffff037224 */ /* 0x000fcc00078e000d */
[----:B------:R-:W0:Y:S02]  /*0350*/  F2F.F32.F64 R3, R2 ;  /* 0x0000000200037310 */ /* 0x000e240000301000 */
[----:B0-----:R-:W-:Y:S01]  /*0360*/  STG.E desc[UR4][R4.64], R3 ;  /* 0x0000000304007986 */ /* 0x001fe2000c101904 */
[----:B------:R-:W-:Y:S05]  /*0370*/  EXIT ;  /* 0x000000000000794d */ /* 0x000fea0003800000 */
        .weak           $__internal_2_$__cuda_sm3x_div_rn_noftz_f32_slowpath
        .type           $__internal_2_$__cuda_sm3x_div_rn_noftz_f32_slowpath,@function
        .size           $__internal_2_$__cuda_sm3x_div_rn_noftz_f32_slowpath,(.L_x_401 - $__internal_2_$__cuda_sm3x_div_rn_noftz_f32_slowpath)
$__internal_2_$__cuda_sm3x_div_rn_noftz_f32_slowpath:
[--C-:B------:R-:W-:Y:S02]  /*0380*/  SHF.R.U32.HI R6, RZ, 0x17, R3.reuse ;  /* 0x00000017ff067819 */ /* 0x100fe40000011603 */
[----:B------:R-:W-:Y:S02]  /*0390*/  SHF.R.U32.HI R5, RZ, 0x17, R0 ;  /* 0x00000017ff057819 */ /* 0x000fe40000011600 */
[----:B------:R-:W-:Y:S02]  /*03a0*/  LOP3.LUT R12, R6, 0xff, RZ, 0xc0, !PT ;  /* 0x000000ff060c7812 */ /* 0x000fe400078ec0ff */
[----:B------:R-:W-:Y:S01]  /*03b0*/  LOP3.LUT R10, R5, 0xff, RZ, 0xc0, !PT ;  /* 0x000000ff050a7812 */ /* 0x000fe200078ec0ff */
[----:B------:R-:W-:Y:S02]  /*03c0*/  IMAD.MOV.U32 R5, RZ, RZ, R3 ;  /* 0x000000ffff057224 */ /* 0x000fe400078e0003 */
[----:B------:R-:W-:Y:S02]  /*03d0*/  VIADD R8, R12, 0xffffffff ;  /* 0xffffffff0c087836 */ /* 0x000fe40000000000 */
[----:B------:R-:W-:-:S03]  /*03e0*/  VIADD R7, R10, 0xffffffff ;  /* 0xffffffff0a077836 */ /* 0x000fc60000000000 */
[----:B------:R-:W-:-:S04]  /*03f0*/  ISETP.GT.U32.AND P0, PT, R8, 0xfd, PT ;  /* 0x000000fd0800780c */ /* 0x000fc80003f04070 */
[----:B------:R-:W-:-:S13]  /*0400*/  ISETP.GT.U32.OR P0, PT, R7, 0xfd, P0 ;  /* 0x000000fd0700780c */ /* 0x000fda0000704470 */
[----:B------:R-:W-:Y:S01]  /*0410*/  @!P0 IMAD.MOV.U32 R6, RZ, RZ, RZ ;  /* 0x000000ffff068224 */ /* 0x000fe200078e00ff */
[----:B------:R-:W-:Y:S06]  /*0420*/  @!P0 BRA `(.L_x_88) ;  /* 0x00000000005c8947 */ /* 0x000fec0003800000 */
[----:B------:R-:W-:Y:S02]  /*0430*/  FSETP.GTU.FTZ.AND P0, PT, |R0|, +INF , PT ;  /* 0x7f8000000000780b */ /* 0x000fe40003f1c200 */
[----:B------:R-:W-:-:S04]  /*0440*/  FSETP.GTU.FTZ.AND P1, PT, |R3|, +INF , PT ;  /* 0x7f8000000300780b */ /* 0x000fc80003f3c200 */
[----:B------:R-:W-:-:S13]  /*0450*/  PLOP3.LUT P0, PT, P0, P1, PT, 0xf8, 0x8f ;  /* 0x00000000008f781c */ /* 0x000fda0000703f70 */
[----:B------:R-:W-:Y:S05]  /*0460*/  @P0 BRA `(.L_x_89) ;  /* 0x0000000400440947 */ /* 0x000fea0003800000 */
[----:B------:R-:W-:-:S13]  /*0470*/  LOP3.LUT P0, RZ, R5, 0x7fffffff, R0, 0xc8, !PT ;  /* 0x7fffffff05ff7812 */ /* 0x000fda000780c800 */
[----:B------:R-:W-:Y:S05]  /*0480*/  @!P0 BRA `(.L_x_90) ;  /* 0x0000000400348947 */ /* 0x000fea0003800000 */
[C---:B------:R-:W-:Y:S02]  /*0490*/  FSETP.NEU.FTZ.AND P2, PT, |R0|.reuse, +INF , PT ;  /* 0x7f8000000000780b */ /* 0x040fe40003f5d200 */
[----:B------:R-:W-:Y:S02]  /*04a0*/  FSETP.NEU.FTZ.AND P1, PT, |R3|, +INF , PT ;  /* 0x7f8000000300780b */ /* 0x000fe40003f3d200 */
[----:B------:R-:W-:-:S11]  /*04b0*/  FSETP.NEU.FTZ.AND P0, PT, |R0|, +INF , PT ;  /* 0x7f8000000000780b */ /* 0x000fd60003f1d200 */
[----:B------:R-:W-:Y:S05]  /*04c0*/  @!P1 BRA !P2, `(.L_x_90) ;  /* 0x0000000400249947 */ /* 0x000fea0005000000 */
[----:B------:R-:W-:-:S04]  /*04d0*/  LOP3.LUT P2, RZ, R0, 0x7fffffff, RZ, 0xc0, !PT ;  /* 0x7fffffff00ff7812 */ /* 0x000fc8000784c0ff */
[----:B------:R-:W-:-:S13]  /*04e0*/  PLOP3.LUT P1, PT, P1, P2, PT, 0x2f, 0xf2 ;  /* 0x0000000000f2781c */ /* 0x000fda0000f24577 */
[----:B------:R-:W-:Y:S05]  /*04f0*/  @P1 BRA `(.L_x_91) ;  /* 0x0000000400101947 */ /* 0x000fea0003800000 */
[----:B------:R-:W-:-:S04]  /*0500*/  LOP3.LUT P1, RZ, R5, 0x7fffffff, RZ, 0xc0, !PT ;  /* 0x7fffffff05ff7812 */ /* 0x000fc8000782c0ff */
[----:B------:R-:W-:-:S13]  /*0510*/  PLOP3.LUT P0, PT, P0, P1, PT, 0x2f, 0xf2 ;  /* 0x0000000000f2781c */ /* 0x000fda0000702577 */
[----:B------:R-:W-:Y:S05]  /*0520*/  @P0 BRA `(.L_x_92) ;  /* 0x0000000000f80947 */ /* 0x000fea0003800000 */
[----:B------:R-:W-:Y:S02]  /*0530*/  ISETP.GE.AND P0, PT, R7, RZ, PT ;  /* 0x000000ff0700720c */ /* 0x000fe40003f06270 */
[----:B------:R-:W-:-:S11]  /*0540*/  ISETP.GE.AND P1, PT, R8, RZ, PT ;  /* 0x000000ff0800720c */ /* 0x000fd60003f26270 */
[----:B------:R-:W-:Y:S02]  /*0550*/  @P0 IMAD.MOV.U32 R6, RZ, RZ, RZ ;  /* 0x000000ffff060224 */ /* 0x000fe400078e00ff */
[----:B------:R-:W-:Y:S01]  /*0560*/  @!P0 FFMA R0, R0, 1.84467440737095516160e+19, RZ ;  /* 0x5f80000000008823 */ /* 0x000fe200000000ff */
[----:B------:R-:W-:Y:S02]  /*0570*/  @!P0 IMAD.MOV.U32 R6, RZ, RZ, -0x40 ;  /* 0xffffffc0ff068424 */ /* 0x000fe400078e00ff */
[----:B------:R-:W-:Y:S02]  /*0580*/  @!P1 FFMA R5, R3, 1.84467440737095516160e+19, RZ ;  /* 0x5f80000003059823 */ /* 0x000fe400000000ff */
[----:B------:R-:W-:-:S07]  /*0590*/  @!P1 VIADD R6, R6, 0x40 ;  /* 0x0000004006069836 */ /* 0x000fce0000000000 */
.L_x_88:
[----:B------:R-:W-:-:S05]  /*05a0*/  LEA R8, R12, 0xc0800000, 0x17 ;  /* 0xc08000000c087811 */ /* 0x000fca00078eb8ff */
[----:B------:R-:W-:Y:S02]  /*05b0*/  IMAD.IADD R8, R5, 0x1, -R8 ;  /* 0x0000000105087824 */ /* 0x000fe400078e0a08 */
[----:B------:R-:W-:Y:S02]  /*05c0*/  VIADD R5, R10, 0xffffff81 ;  /* 0xffffff810a057836 */ /* 0x000fe40000000000 */
[----:B------:R-:W0:Y:S01]  /*05d0*/  MUFU.RCP R7, R8 ;  /* 0x0000000800077308 */ /* 0x000e220000001000 */
[----:B------:R-:W-:Y:S01]  /*05e0*/  FADD.FTZ R9, -R8, -RZ ;  /* 0x800000ff08097221 */ /* 0x000fe20000010100 */
[----:B------:R-:W-:-:S03]  /*05f0*/  IMAD R0, R5, -0x800000, R0 ;  /* 0xff80000005007824 */ /* 0x000fc600078e0200 */
[----:B0-----:R-:W-:-:S04]  /*0600*/  FFMA R10, R7, R9, 1 ;  /* 0x3f800000070a7423 */ /* 0x001fc80000000009 */
[----:B------:R-:W-:-:S04]  /*0610*/  FFMA R14, R7, R10, R7 ;  /* 0x0000000a070e7223 */ /* 0x000fc80000000007 */
[----:B------:R-:W-:-:S04]  /*0620*/  FFMA R7, R0, R14, RZ ;  /* 0x0000000e00077223 */ /* 0x000fc800000000ff */
[----:B------:R-:W-:-:S04]  /*0630*/  FFMA R10, R9, R7, R0 ;  /* 0x00000007090a7223 */ /* 0x000fc80000000000 */
[----:B------:R-:W-:Y:S01]  /*0640*/  FFMA R11, R14, R10, R7 ;  /* 0x0000000a0e0b7223 */ /* 0x000fe20000000007 */
[----:B------:R-:W-:-:S03]  /*0650*/  IADD3 R7, PT, PT, R5, 0x7f, -R12 ;  /* 0x0000007f05077810 */ /* 0x000fc60007ffe80c */
[----:B------:R-:W-:Y:S02]  /*0660*/  FFMA R10, R9, R11, R0 ;  /* 0x0000000b090a7223 */ /* 0x000fe40000000000 */
[----:B------:R-:W-:Y:S02]  /*0670*/  IMAD.IADD R7, R7, 0x1, R6 ;  /* 0x0000000107077824 */ /* 0x000fe400078e0206 */
[----:B------:R-:W-:-:S05]  /*0680*/  FFMA R0, R14, R10, R11 ;  /* 0x0000000a0e007223 */ /* 0x000fca000000000b */
[----:B------:R-:W-:-:S04]  /*0690*/  SHF.R.U32.HI R5, RZ, 0x17, R0 ;  /* 0x00000017ff057819 */ /* 0x000fc80000011600 */
[----:B------:R-:W-:-:S05]  /*06a0*/  LOP3.LUT R5, R5, 0xff, RZ, 0xc0, !PT ;  /* 0x000000ff05057812 */ /* 0x000fca00078ec0ff */
[----:B------:R-:W-:-:S04]  /*06b0*/  IMAD.IADD R9, R5, 0x1, R7 ;  /* 0x0000000105097824 */ /* 0x000fc800078e0207 */
[----:B------:R-:W-:-:S05]  /*06c0*/  VIADD R5, R9, 0xffffffff ;  /* 0xffffffff09057836 */ /* 0x000fca0000000000 */
[----:B------:R-:W-:-:S13]  /*06d0*/  ISETP.GE.U32.AND P0, PT, R5, 0xfe, PT ;  /* 0x000000fe0500780c */ /* 0x000fda0003f06070 */
[----:B------:R-:W-:Y:S05]  /*06e0*/  @!P0 BRA `(.L_x_93) ;  /* 0x0000000000808947 */ /* 0x000fea0003800000 */
[----:B------:R-:W-:-:S13]  /*06f0*/  ISETP.GT.AND P0, PT, R9, 0xfe, PT ;  /* 0x000000fe0900780c */ /* 0x000fda0003f04270 */
[----:B------:R-:W-:Y:S05]  /*0700*/  @P0 BRA `(.L_x_94) ;  /* 0x00000000006c0947 */ /* 0x000fea0003800000 */
[----:B------:R-:W-:-:S13]  /*0710*/  ISETP.GE.AND P0, PT, R9, 0x1, PT ;  /* 0x000000010900780c */ /* 0x000fda0003f06270 */
[----:B------:R-:W-:Y:S05]  /*0720*/  @P0 BRA `(.L_x_95) ;  /* 0x0000000000980947 */ /* 0x000fea0003800000 */
[----:B------:R-:W-:Y:S02]  /*0730*/  ISETP.GE.AND P0, PT, R9, -0x18, PT ;  /* 0xffffffe80900780c */ /* 0x000fe40003f06270 */
[----:B------:R-:W-:-:S11]  /*0740*/  LOP3.LUT R0, R0, 0x80000000, RZ, 0xc0, !PT ;  /* 0x8000000000007812 */ /* 0x000fd600078ec0ff */
[----:B------:R-:W-:Y:S05]  /*0750*/  @!P0 BRA `(.L_x_95) ;  /* 0x00000000008c8947 */ /* 0x000fea0003800000 */
[CCC-:B------:R-:W-:Y:S01]  /*0760*/  FFMA.RZ R5, R14.reuse, R10.reuse, R11.reuse ;  /* 0x0000000a0e057223 */ /* 0x1c0fe2000000c00b */
[C---:B------:R-:W-:Y:S02]  /*0770*/  VIADD R8, R9.reuse, 0x20 ;  /* 0x0000002009087836 */ /* 0x040fe40000000000 */
[CCC-:B------:R-:W-:Y:S01]  /*0780*/  FFMA.RM R6, R14.reuse, R10.reuse, R11.reuse ;  /* 0x0000000a0e067223 */ /* 0x1c0fe2000000400b */
[----:B------:R-:W-:Y:S02]  /*0790*/  ISETP.NE.AND P2, PT, R9, RZ, PT ;  /* 0x000000ff0900720c */ /* 0x000fe40003f45270 */
[----:B------:R-:W-:Y:S01]  /*07a0*/  LOP3.LUT R7, R5, 0x7fffff, RZ, 0xc0, !PT ;  /* 0x007fffff05077812 */ /* 0x000fe200078ec0ff */
[----:B------:R-:W-:Y:S01]  /*07b0*/  FFMA.RP R5, R14, R10, R11 ;  /* 0x0000000a0e057223 */ /* 0x000fe2000000800b */
[----:B------:R-:W-:Y:S01]  /*07c0*/  ISETP.NE.AND P1, PT, R9, RZ, PT ;  /* 0x000000ff0900720c */ /* 0x000fe20003f25270 */
[----:B------:R-:W-:Y:S01]  /*07d0*/  IMAD.MOV R9, RZ, RZ, -R9 ;  /* 0x000000ffff097224 */ /* 0x000fe200078e0a09 */
[----:B------:R-:W-:-:S02]  /*07e0*/  LOP3.LUT R7, R7, 0x800000, RZ, 0xfc, !PT ;  /* 0x0080000007077812 */ /* 0x000fc400078efcff */
[----:B------:R-:W-:Y:S02]  /*07f0*/  FSETP.NEU.FTZ.AND P0, PT, R5, R6, PT ;  /* 0x000000060500720b */ /* 0x000fe40003f1d000 */
[----:B------:R-:W-:Y:S02]  /*0800*/  SHF.L.U32 R8, R7, R8, RZ ;  /* 0x0000000807087219 */ /* 0x000fe400000006ff */
[----:B------:R-:W-:Y:S02]  /*0810*/  SEL R6, R9, RZ, P2 ;  /* 0x000000ff09067207 */ /* 0x000fe40001000000 */
[----:B------:R-:W-:Y:S02]  /*0820*/  ISETP.NE.AND P1, PT, R8, RZ, P1 ;  /* 0x000000ff0800720c */ /* 0x000fe40000f25270 */
[----:B------:R-:W-:Y:S02]  /*0830*/  SHF.R.U32.HI R6, RZ, R6, R7 ;  /* 0x00000006ff067219 */ /* 0x000fe40000011607 */
[----:B------:R-:W-:-:S02]  /*0840*/  PLOP3.LUT P0, PT, P0, P1, PT, 0xf8, 0x8f ;  /* 0x00000000008f781c */ /* 0x000fc40000703f70 */
[----:B------:R-:W-:Y:S02]  /*0850*/  SHF.R.U32.HI R8, RZ, 0x1, R6 ;  /* 0x00000001ff087819 */ /* 0x000fe40000011606 */
[----:B------:R-:W-:-:S04]  /*0860*/  SEL R5, RZ, 0x1, !P0 ;  /* 0x00000001ff057807 */ /* 0x000fc80004000000 */
[----:B------:R-:W-:-:S04]  /*0870*/  LOP3.LUT R5, R5, 0x1, R8, 0xf8, !PT ;  /* 0x0000000105057812 */ /* 0x000fc800078ef808 */
[----:B------:R-:W-:-:S05]  /*0880*/  LOP3.LUT R5, R5, R6, RZ, 0xc0, !PT ;  /* 0x0000000605057212 */ /* 0x000fca00078ec0ff */
[----:B------:R-:W-:-:S05]  /*0890*/  IMAD.IADD R5, R8, 0x1, R5 ;  /* 0x0000000108057824 */ /* 0x000fca00078e0205 */
[----:B------:R-:W-:Y:S01]  /*08a0*/  LOP3.LUT R0, R5, R0, RZ, 0xfc, !PT ;  /* 0x0000000005007212 */ /* 0x000fe200078efcff */
[----:B------:R-:W-:Y:S06]  /*08b0*/  BRA `(.L_x_95) ;  /* 0x0000000000347947 */ /* 0x000fec0003800000 */
.L_x_94:
[----:B------:R-:W-:-:S04]  /*08c0*/  LOP3.LUT R0, R0, 0x80000000, RZ, 0xc0, !PT ;  /* 0x8000000000007812 */ /* 0x000fc800078ec0ff */
[----:B------:R-:W-:Y:S01]  /*08d0*/  LOP3.LUT R0, R0, 0x7f800000, RZ, 0xfc, !PT ;  /* 0x7f80000000007812 */ /* 0x000fe200078efcff */
[----:B------:R-:W-:Y:S06]  /*08e0*/  BRA `(.L_x_95) ;  /* 0x0000000000287947 */ /* 0x000fec0003800000 */
.L_x_93:
[----:B------:R-:W-:Y:S01]  /*08f0*/  IMAD R0, R7, 0x800000, R0 ;  /* 0x0080000007007824 */ /* 0x000fe200078e0200 */
[----:B------:R-:W-:Y:S06]  /*0900*/  BRA `(.L_x_95) ;  /* 0x0000000000207947 */ /* 0x000fec0003800000 */
.L_x_92:
[----:B------:R-:W-:-:S04]  /*0910*/  LOP3.LUT R0, R5, 0x80000000, R0, 0x48, !PT ;  /* 0x8000000005007812 */ /* 0x000fc800078e4800 */
[----:B------:R-:W-:Y:S01]  /*0920*/  LOP3.LUT R0, R0, 0x7f800000, RZ, 0xfc, !PT ;  /* 0x7f80000000007812 */ /* 0x000fe200078efcff */
[----:B------:R-:W-:Y:S06]  /*0930*/  BRA `(.L_x_95) ;  /* 0x0000000000147947 */ /* 0x000fec0003800000 */
.L_x_91:
[----:B------:R-:W-:Y:S01]  /*0940*/  LOP3.LUT R0, R5, 0x80000000, R0, 0x48, !PT ;  /* 0x8000000005007812 */ /* 0x000fe200078e4800 */
[----:B------:R-:W-:Y:S06]  /*0950*/  BRA `(.L_x_95) ;  /* 0x00000000000c7947 */ /* 0x000fec0003800000 */
.L_x_90:
[----:B------:R-:W0:Y:S01]  /*0960*/  MUFU.RSQ R0, -QNAN ;  /* 0xffc0000000007908 */ /* 0x000e220000001400 */
[----:B------:R-:W-:Y:S05]  /*0970*/  BRA `(.L_x_95) ;  /* 0x0000000000047947 */ /* 0x000fea0003800000 */
.L_x_89:
[----:B------:R-:W-:-:S07]  /*0980*/  FADD.FTZ R0, R0, R3 ;  /* 0x0000000300007221 */ /* 0x000fce0000010000 */
.L_x_95:
[----:B------:R-:W-:-:S04]  /*0990*/  IMAD.MOV.U32 R5, RZ, RZ, 0x0 ;  /* 0x00000000ff057424 */ /* 0x000fc800078e00ff */
[----:B0-----:R-:W-:Y:S05]  /*09a0*/  RET.REL.NODEC R4 `(_Z19cuda_cal_beta_step2Pfiii) ;  /* 0xfffffff404947950 */ /* 0x001fea0003c3ffff */
.L_x_96:
        /* <DEDUP_REMOVED lines=13> */
.L_x_401:


//--------------------- .text._Z19cuda_cal_beta_step1PfS_S_iii --------------------------
	.section	.text._Z19cuda_cal_beta_step1PfS_S_iii,"ax",@progbits
	.align	128
        .global         _Z19cuda_cal_beta_step1PfS_S_iii
        .type           _Z19cuda_cal_beta_step1PfS_S_iii,@function
        .size           _Z19cuda_cal_beta_step1PfS_S_iii,(.L_x_419 - _Z19cuda_cal_beta_step1PfS_S_iii)
        .other          _Z19cuda_cal_beta_step1PfS_S_iii,@"STO_CUDA_ENTRY STV_DEFAULT"
_Z19cuda_cal_beta_step1PfS_S_iii:
.text._Z19cuda_cal_beta_step1PfS_S_iii:
[----:B------:R-:W-:Y:S08]  /*0000*/  LDC R1, c[0x0][0x37c] ;  /* 0x0000df00ff017b82 */ /* 0x000ff00000000800 */
[----:B------:R-:W0:Y:S01]  /*0010*/  LDC R7, c[0x0][0x39c] ;  /* 0x0000e700ff077b82 */ /* 0x000e220000000800 */
[----:B------:R-:W1:Y:S07]  /*0020*/  LDCU.64 UR6, c[0x0][0x358] ;  /* 0x00006b00ff0677ac */ /* 0x000e6e0008000a00 */
[----:B------:R-:W1:Y:S08]  /*0030*/  LDC.64 R2, c[0x4][RZ] ;  /* 0x01000000ff027b82 */ /* 0x000e700000000a00 */
[----:B------:R-:W2:Y:S08]  /*0040*/  LDC.64 R4, c[0x4][0x8] ;  /* 0x01000200ff047b82 */ /* 0x000eb00000000a00 */
[----:B------:R-:W3:Y:S01]  /*0050*/  LDC.64 R8, c[0x4][0x10] ;  /* 0x01000400ff087b82 */ /* 0x000ee20000000a00 */
[----:B0-----:R-:W-:Y:S01]  /*0060*/  ISETP.GE.AND P0, PT, R7, 0x1, PT ;  /* 0x000000010700780c */ /* 0x001fe20003f06270 */
[----:B-1----:R0:W-:Y:S06]  /*0070*/  STG.E desc[UR6][R2.64], RZ ;  /* 0x000000ff02007986 */ /* 0x0021ec000c101906 */
[----:B------:R-:W1:Y:S01]  /*0080*/  S2UR UR4, SR_CTAID.Y ;  /* 0x00000000000479c3 */ /* 0x000e620000002600 */
[----:B--2---:R0:W-:Y:S04]  /*0090*/  STG.E desc[UR6][R4.64], RZ ;  /* 0x000000ff04007986 */ /* 0x0041e8000c101906 */
[----:B---3--:R0:W-:Y:S01]  /*00a0*/  STG.E desc[UR6][R8.64], RZ ;  /* 0x000000ff08007986 */ /* 0x0081e2000c101906 */
[----:B-1----:R-:W-:Y:S05]  /*00b0*/  @!P0 EXIT ;  /* 0x000000000000894d */ /* 0x002fea0003800000 */
[----:B------:R-:W1:Y:S01]  /*00c0*/  S2R R0, SR_TID.X ;  /* 0x0000000000007919 */ /* 0x000e620000002100 */
[----:B------:R-:W2:Y:S01]  /*00d0*/  LDC R10, c[0x0][0x398] ;  /* 0x0000e600ff0a7b82 */ /* 0x000ea20000000800 */
[----:B------:R-:W3:Y:S01]  /*00e0*/  LDCU UR5, c[0x0][0x364] ;  /* 0x00006c80ff0577ac */ /* 0x000ee20008000800 */
[C---:B------:R-:W-:Y:S01]  /*00f0*/  ISETP.GE.U32.AND P0, PT, R7.reuse, 0x8, PT ;  /* 0x000000080700780c */ /* 0x040fe20003f06070 */
[----:B0-----:R-:W1:Y:S01]  /*0100*/  S2R R3, SR_CTAID.X ;  /* 0x0000000000037919 */ /* 0x001e620000002500 */
[----:B------:R-:W-:Y:S01]  /*0110*/  HFMA2 R22, -RZ, RZ, 0, 0 ;  /* 0x00000000ff167431 */ /* 0x000fe200000001ff */
[----:B------:R-:W1:Y:S01]  /*0120*/  LDCU UR8, c[0x0][0x360] ;  /* 0x00006c00ff0877ac */ /* 0x000e620008000800 */
[----:B------:R-:W-:Y:S01]  /*0130*/  MOV R4, RZ ;  /* 0x000000ff00047202 */ /* 0x000fe20000000f00 */
[----:B------:R-:W0:Y:S01]  /*0140*/  S2R R9, SR_TID.Y ;  /* 0x0000000000097919 */ /* 0x000e220000002200 */
[----:B------:R-:W4:Y:S01]  /*0150*/  LDCU UR9, c[0x0][0x3a0] ;  /* 0x00007400ff0977ac */ /* 0x000f220008000800 */
[----:B---3--:R-:W-:Y:S01]  /*0160*/  UIMAD UR4, UR4, UR5, URZ ;  /* 0x00000005040472a4 */ /* 0x008fe2000f8e02ff */
[----:B--2---:R-:W-:-:S04]  /*0170*/  IMAD R6, R7, R10, RZ ;  /* 0x0000000a07067224 */ /* 0x004fc800078e02ff */
[----:B----4-:R-:W-:Y:S02]  /*0180*/  IMAD R6, R6, UR9, RZ ;  /* 0x0000000906067c24 */ /* 0x010fe4000f8e02ff */
[----:B-1----:R-:W-:Y:S01]  /*0190*/  IMAD R0, R3, UR8, R0 ;  /* 0x0000000803007c24 */ /* 0x002fe2000f8e0200 */
[----:B------:R-:W-:Y:S02]  /*01a0*/  CS2R R2, SRZ ;  /* 0x0000000000027805 */ /* 0x000fe4000001ff00 */
[----:B0-----:R-:W-:Y:S01]  /*01b0*/  IADD3 R5, PT, PT, R9, UR4, RZ ;  /* 0x0000000409057c10 */ /* 0x001fe2000fffe0ff */
[----:B------:R-:W-:Y:S06]  /*01c0*/  @!P0 BRA `(.L_x_97) ;  /* 0x0000000c00188947 */ /* 0x000fec0003800000 */
[C---:B------:R-:W-:Y:S01]  /*01d0*/  IADD3 R9, PT, PT, R10.reuse, UR4, R9 ;  /* 0x000000040a097c10 */ /* 0x040fe2000fffe009 */
[C-C-:B------:R-:W-:Y:S01]  /*01e0*/  IMAD R21, R10.reuse, 0x3, R5.reuse ;  /* 0x000000030a157824 */ /* 0x140fe200078e0205 */
[CC--:B------:R-:W-:Y:S01]  /*01f0*/  LEA R11, R10.reuse, R5.reuse, 0x1 ;  /* 0x000000050a0b7211 */ /* 0x0c0fe200078e08ff */
[C-C-:B------:R-:W-:Y:S01]  /*0200*/  IMAD R27, R10.reuse, 0x5, R5.reuse ;  /* 0x000000050a1b7824 */ /* 0x140fe200078e0205 */
[C---:B------:R-:W-:Y:S01]  /*0210*/  LEA R25, R10.reuse, R5, 0x2 ;  /* 0x000000050a197211 */ /* 0x040fe200078e10ff */
[C-C-:B------:R-:W-:Y:S01]  /*0220*/  IMAD R29, R10.reuse, 0x6, R5.reuse ;  /* 0x000000060a1d7824 */ /* 0x140fe200078e0205 */
[----:B------:R-:W-:Y:S01]  /*0230*/  LOP3.LUT R7, R7, 0x7ffffff8, RZ, 0xc0, !PT ;  /* 0x7ffffff807077812 */ /* 0x000fe200078ec0ff */
[C---:B------:R-:W-:Y:S01]  /*0240*/  IMAD R13, R10.reuse, 0x7, R5 ;  /* 0x000000070a0d7824 */ /* 0x040fe200078e0205 */
[----:B------:R-:W-:Y:S01]  /*0250*/  MOV R2, RZ ;  /* 0x000000ff00027202 */ /* 0x000fe20000000f00 */
[----:B------:R-:W-:Y:S01]  /*0260*/  IMAD R8, R10, UR9, RZ ;  /* 0x000000090a087c24 */ /* 0x000fe2000f8e02ff */
[----:B------:R-:W-:Y:S01]  /*0270*/  IADD3 R24, PT, PT, -R7, RZ, RZ ;  /* 0x000000ff07187210 */ /* 0x000fe20007ffe1ff */
        /* <DEDUP_REMOVED lines=8> */
.L_x_98:
[----:B0-----:R-:W0:Y:S01]  /*0300*/  LDC.64 R16, c[0x0][0x380] ;  /* 0x0000e000ff107b82 */ /* 0x001e220000000a00 */
[----:B------:R-:W-:-:S07]  /*0310*/  ISETP.GE.AND P0, PT, R20, R6, PT ;  /* 0x000000061400720c */ /* 0x000fce0003f06270 */
[----:B------:R-:W1:Y:S08]  /*0320*/  LDC.64 R14, c[0x0][0x388] ;  /* 0x0000e200ff0e7b82 */ /* 0x000e700000000a00 */
[----:B------:R-:W2:Y:S01]  /*0330*/  @!P0 LDC.64 R12, c[0x0][0x390] ;  /* 0x0000e400ff0c8b82 */ /* 0x000ea20000000a00 */
[----:B0-----:R-:W-:-:S06]  /*0340*/  @!P0 IMAD.WIDE R16, R20, 0x4, R16 ;  /* 0x0000000414108825 */ /* 0x001fcc00078e0210 */
[----:B------:R-:W3:Y:S01]  /*0350*/  @!P0 LDG.E R17, desc[UR6][R16.64] ;  /* 0x0000000610118981 */ /* 0x000ee2000c1e1900 */
[----:B-1----:R-:W-:-:S05]  /*0360*/  @!P0 IMAD.WIDE R14, R20, 0x4, R14 ;  /* 0x00000004140e8825 */ /* 0x002fca00078e020e */
[----:B------:R0:W3:Y:S01]  /*0370*/  @!P0 LDG.E R18, desc[UR6][R14.64] ;  /* 0x000000060e128981 */ /* 0x0000e2000c1e1900 */
[----:B--2---:R-:W-:-:S05]  /*0380*/  @!P0 IMAD.WIDE R12, R20, 0x4, R12 ;  /* 0x00000004140c8825 */ /* 0x004fca00078e020c */
[----:B------:R1:W2:Y:S01]  /*0390*/  @!P0 LDG.E R26, desc[UR6][R12.64] ;  /* 0x000000060c1a8981 */ /* 0x0002a2000c1e1900 */
[----:B------:R-:W4:Y:S01]  /*03a0*/  @!P0 LDC.64 R22, c[0x4][RZ] ;  /* 0x01000000ff168b82 */ /* 0x000f220000000a00 */
[----:B------:R-:W-:-:S07]  /*03b0*/  IADD3 R19, PT, PT, R8, R20, RZ ;  /* 0x0000001408137210 */ /* 0x000fce0007ffe0ff */
[----:B0-----:R-:W0:Y:S08]  /*03c0*/  LDC.64 R14, c[0x0][0x388] ;  /* 0x0000e200ff0e7b82 */ /* 0x001e300000000a00 */
[----:B-1----:R-:W1:Y:S01]  /*03d0*/  @!P0 LDC.64 R12, c[0x4][0x8] ;  /* 0x01000200ff0c8b82 */ /* 0x002e620000000a00 */
[----:B------:R-:W-:-:S13]  /*03e0*/  ISETP.GE.AND P1, PT, R19, R6, PT ;  /* 0x000000061300720c */ /* 0x000fda0003f26270 */
[----:B0-----:R-:W-:-:S04]  /*03f0*/  @!P1 IMAD.WIDE R14, R9, 0x4, R14 ;  /* 0x00000004090e9825 */ /* 0x001fc800078e020e */
[----:B---3--:R-:W-:Y:S02]  /*0400*/  @!P0 FADD R28, -R17, R18 ;  /* 0x00000012111c8221 */ /* 0x008fe40000000100 */
[----:B------:R-:W0:Y:S02]  /*0410*/  LDC.64 R16, c[0x0][0x380] ;  /* 0x0000e000ff107b82 */ /* 0x000e240000000a00 */
[----:B------:R-:W-:-:S05]  /*0420*/  @!P0 FFMA R4, R18, R28, R4 ;  /* 0x0000001c12048223 */ /* 0x000fca0000000004 */
[----:B----4-:R3:W-:Y:S02]  /*0430*/  @!P0 STG.E desc[UR6][R22.64], R4 ;  /* 0x0000000416008986 */ /* 0x0107e4000c101906 */
[----:B---3--:R-:W3:Y:S01]  /*0440*/  @!P0 LDC.64 R22, c[0x4][0x10] ;  /* 0x01000400ff168b82 */ /* 0x008ee20000000a00 */
[----:B--2---:R-:W-:Y:S01]  /*0450*/  @!P0 FFMA R3, R26, R28, R3 ;  /* 0x0000001c1a038223 */ /* 0x004fe20000000003 */
[----:B------:R-:W-:-:S04]  /*0460*/  @!P0 FFMA R2, R18, R18, R2 ;  /* 0x0000001212028223 */ /* 0x000fc80000000002 */
[----:B-1----:R1:W-:Y:S01]  /*0470*/  @!P0 STG.E desc[UR6][R12.64], R3 ;  /* 0x000000030c008986 */ /* 0x0023e2000c101906 */
[C---:B0-----:R-:W-:Y:S01]  /*0480*/  @!P1 IMAD.WIDE R16, R9.reuse, 0x4, R16 ;  /* 0x0000000409109825 */ /* 0x041fe200078e0210 */
[----:B-1----:R-:W0:Y:S02]  /*0490*/  @!P1 LDC.64 R12, c[0x0][0x390] ;  /* 0x0000e400ff0c9b82 */ /* 0x002e240000000a00 */
[----:B---3--:R0:W-:Y:S04]  /*04a0*/  @!P0 STG.E desc[UR6][R22.64], R2 ;  /* 0x0000000216008986 */ /* 0x0081e8000c101906 */
[----:B------:R-:W2:Y:S04]  /*04b0*/  @!P1 LDG.E R17, desc[UR6][R16.64] ;  /* 0x0000000610119981 */ /* 0x000ea8000c1e1900 */
[----:B------:R1:W2:Y:S01]  /*04c0*/  @!P1 LDG.E R18, desc[UR6][R14.64] ;  /* 0x000000060e129981 */ /* 0x0002a2000c1e1900 */
[----:B0-----:R-:W-:-:S05]  /*04d0*/  @!P1 IMAD.WIDE R22, R9, 0x4, R12 ;  /* 0x0000000409169825 */ /* 0x001fca00078e020c */
[----:B------:R0:W3:Y:S01]  /*04e0*/  @!P1 LDG.E R26, desc[UR6][R22.64] ;  /* 0x00000006161a9981 */ /* 0x0000e2000c1e1900 */
[----:B-1----:R-:W1:Y:S08]  /*04f0*/  @!P1 LDC.64 R14, c[0x4][RZ] ;  /* 0x01000000ff0e9b82 */ /* 0x002e700000000a00 */
[----:B------:R-:W4:Y:S01]  /*0500*/  @!P1 LDC.64 R12, c[0x4][0x8] ;  /* 0x01000200ff0c9b82 */ /* 0x000f220000000a00 */
[----:B------:R-:W-:-:S04]  /*0510*/  IADD3 R19, PT, PT, R8, R19, RZ ;  /* 0x0000001308137210 */ /* 0x000fc80007ffe0ff */
[----:B------:R-:W-:-:S03]  /*0520*/  ISETP.GE.AND P0, PT, R19, R6, PT ;  /* 0x000000061300720c */ /* 0x000fc60003f06270 */
[----:B0-----:R-:W0:Y:S01]  /*0530*/  @!P1 LDC.64 R22, c[0x4][0x10] ;  /* 0x01000400ff169b82 */ /* 0x001e220000000a00 */
[----:B--2---:R-:W-:-:S07]  /*0540*/  @!P1 FADD R28, -R17, R18 ;  /* 0x00000012111c9221 */ /* 0x004fce0000000100 */
[----:B------:R-:W2:Y:S01]  /*0550*/  LDC.64 R16, c[0x0][0x380] ;  /* 0x0000e000ff107b82 */ /* 0x000ea20000000a00 */
[----:B------:R-:W-:-:S05]  /*0560*/  @!P1 FFMA R4, R18, R28, R4 ;  /* 0x0000001c12049223 */ /* 0x000fca0000000004 */
[----:B-1----:R1:W-:Y:S02]  /*0570*/  @!P1 STG.E desc[UR6][R14.64], R4 ;  /* 0x000000040e009986 */ /* 0x0023e4000c101906 */
[----:B-1----:R-:W1:Y:S01]  /*0580*/  LDC.64 R14, c[0x0][0x388] ;  /* 0x0000e200ff0e7b82 */ /* 0x002e620000000a00 */
[----:B---3--:R-:W-:-:S05]  /*0590*/  @!P1 FFMA R3, R26, R28, R3 ;  /* 0x0000001c1a039223 */ /* 0x008fca0000000003 */
[----:B----4-:R3:W-:Y:S01]  /*05a0*/  @!P1 STG.E desc[UR6][R12.64], R3 ;  /* 0x000000030c009986 */ /* 0x0107e2000c101906 */
[----:B------:R-:W-:Y:S01]  /*05b0*/  @!P1 FFMA R2, R18, R18, R2 ;  /* 0x0000001212029223 */ /* 0x000fe20000000002 */
[C---:B--2---:R-:W-:Y:S01]  /*05c0*/  @!P0 IMAD.WIDE R16, R11.reuse, 0x4, R16 ;  /* 0x000000040b108825 */ /* 0x044fe200078e0210 */
[----:B---3--:R-:W2:Y:S03]  /*05d0*/  @!P0 LDC.64 R12, c[0x0][0x390] ;  /* 0x0000e400ff0c8b82 */ /* 0x008ea60000000a00 */
[----:B0-----:R2:W-:Y:S04]  /*05e0*/  @!P1 STG.E desc[UR6][R22.64], R2 ;  /* 0x0000000216009986 */ /* 0x0015e8000c101906 */
[----:B------:R-:W3:Y:S01]  /*05f0*/  @!P0 LDG.E R17, desc[UR6][R16.64] ;  /* 0x0000000610118981 */ /* 0x000ee2000c1e1900 */
[----:B-1----:R-:W-:-:S05]  /*0600*/  @!P0 IMAD.WIDE R14, R11, 0x4, R14 ;  /* 0x000000040b0e8825 */ /* 0x002fca00078e020e */
[----:B------:R0:W3:Y:S01]  /*0610*/  @!P0 LDG.E R18, desc[UR6][R14.64] ;  /* 0x000000060e128981 */ /* 0x0000e2000c1e1900 */
[----:B--2---:R-:W-:-:S05]  /*0620*/  @!P0 IMAD.WIDE R22, R11, 0x4, R12 ;  /* 0x000000040b168825 */ /* 0x004fca00078e020c */
[----:B------:R1:W2:Y:S01]  /*0630*/  @!P0 LDG.E R26, desc[UR6][R22.64] ;  /* 0x00000006161a8981 */ /* 0x0002a2000c1e1900 */
[----:B0-----:R-:W0:Y:S08]  /*0640*/  @!P0 LDC.64 R14, c[0x4][RZ] ;  /* 0x01000000ff0e8b82 */ /* 0x001e300000000a00 */
[----:B------:R-:W4:Y:S01]  /*0650*/  @!P0 LDC.64 R12, c[0x4][0x8] ;  /* 0x01000200ff0c8b82 */ /* 0x000f220000000a00 */
[----:B------:R-:W-:-:S04]  /*0660*/  IADD3 R19, PT, PT, R8, R19, RZ ;  /* 0x0000001308137210 */ /* 0x000fc80007ffe0ff */
[----:B------:R-:W-:-:S03]  /*0670*/  ISETP.GE.AND P1, PT, R19, R6, PT ;  /* 0x000000061300720c */ /* 0x000fc60003f26270 */
[----:B-1----:R-:W1:Y:S01]  /*0680*/  @!P0 LDC.64 R22, c[0x4][0x10] ;  /* 0x01000400ff168b82 */ /* 0x002e620000000a00 */
[----:B---3--:R-:W-:-:S07]  /*0690*/  @!P0 FADD R28, -R17, R18 ;  /* 0x00000012111c8221 */ /* 0x008fce0000000100 */
[----:B------:R-:W3:Y:S01]  /*06a0*/  LDC.64 R16, c[0x0][0x380] ;  /* 0x0000e000ff107b82 */ /* 0x000ee20000000a00 */
[----:B------:R-:W-:-:S05]  /*06b0*/  @!P0 FFMA R4, R18, R28, R4 ;  /* 0x0000001c12048223 */ /* 0x000fca0000000004 */
[----:B0-----:R0:W-:Y:S02]  /*06c0*/  @!P0 STG.E desc[UR6][R14.64], R4 ;  /* 0x000000040e008986 */ /* 0x0011e4000c101906 */
[----:B0-----:R-:W0:Y:S01]  /*06d0*/  LDC.64 R14, c[0x0][0x388] ;  /* 0x0000e200ff0e7b82 */ /* 0x001e220000000a00 */
[----:B--2---:R-:W-:-:S05]  /*06e0*/  @!P0 FFMA R3, R26, R28, R3 ;  /* 0x0000001c1a038223 */ /* 0x004fca0000000003 */
[----:B----4-:R2:W-:Y:S01]  /*06f0*/  @!P0 STG.E desc[UR6][R12.64], R3 ;  /* 0x000000030c008986 */ /* 0x0105e2000c101906 */
[----:B------:R-:W-:Y:S01]  /*0700*/  @!P0 FFMA R2, R18, R18, R2 ;  /* 0x0000001212028223 */ /* 0x000fe20000000002 */
[C---:B---3--:R-:W-:Y:S01]  /*0710*/  @!P1 IMAD.WIDE R16, R21.reuse, 0x4, R16 ;  /* 0x0000000415109825 */ /* 0x048fe200078e0210 */
[----:B--2---:R-:W2:Y:S03]  /*0720*/  @!P1 LDC.64 R12, c[0x0][0x390] ;  /* 0x0000e400ff0c9b82 */ /* 0x004ea60000000a00 */
[----:B-1----:R2:W-:Y:S04]  /*0730*/  @!P0 STG.E desc[UR6][R22.64], R2 ;  /* 0x0000000216008986 */ /* 0x0025e8000c101906 */
[----:B------:R-:W3:Y:S01]  /*0740*/  @!P1 LDG.E R17, desc[UR6][R16.64] ;  /* 0x0000000610119981 */ /* 0x000ee2000c1e1900 */
[----:B0-----:R-:W-:-:S05]  /*0750*/  @!P1 IMAD.WIDE R14, R21, 0x4, R14 ;  /* 0x00000004150e9825 */ /* 0x001fca00078e020e */
        /* <DEDUP_REMOVED lines=14> */
[----:B----4-:R2:W-:Y:S02]  /*0840*/  @!P1 STG.E desc[UR6][R12.64], R3 ;  /* 0x000000030c009986 */ /* 0x0105e4000c101906 */
[----:B--2---:R-:W2:Y:S01]  /*0850*/  @!P0 LDC.64 R12, c[0x0][0x390] ;  /* 0x0000e400ff0c8b82 */ /* 0x004ea20000000a00 */
[----:B------:R-:W-:Y:S01]  /*0860*/  @!P1 FFMA R2, R18, R18, R2 ;  /* 0x0000001212029223 */ /* 0x000fe20000000002 */
[----:B---3--:R-:W-:-:S04]  /*0870*/  @!P0 IMAD.WIDE R16, R25, 0x4, R16 ;  /* 0x0000000419108825 */ /* 0x008fc800078e0210 */
[C---:B0-----:R-:W-:Y:S01]  /*0880*/  @!P0 IMAD.WIDE R14, R25.reuse, 0x4, R14 ;  /* 0x00000004190e8825 */ /* 0x041fe200078e020e */
[----:B-1----:R2:W-:Y:S04]  /*0890*/  @!P1 STG.E desc[UR6][R22.64], R2 ;  /* 0x0000000216009986 */ /* 0x0025e8000c101906 */
[----:B------:R-:W3:Y:S04]  /*08a0*/  @!P0 LDG.E R17, desc[UR6][R16.64] ;  /* 0x0000000610118981 */ /* 0x000ee8000c1e1900 */
        /* <DEDUP_REMOVED lines=11> */
[----:B0-----:R0:W-:Y:S01]  /*0960*/  @!P0 STG.E desc[UR6][R14.64], R4 ;  /* 0x000000040e008986 */ /* 0x0011e2000c101906 */
[----:B--2---:R-:W-:Y:S01]  /*0970*/  @!P0 FFMA R3, R26, R28, R3 ;  /* 0x0000001c1a038223 */ /* 0x004fe20000000003 */
[----:B0-----:R-:W0:Y:S04]  /*0980*/  LDC.64 R14, c[0x0][0x388] ;  /* 0x0000e200ff0e7b82 */ /* 0x001e280000000a00 */
[----:B----4-:R2:W-:Y:S04]  /*0990*/  @!P0 STG.E desc[UR6][R12.64], R3 ;  /* 0x000000030c008986 */ /* 0x0105e8000c101906 */
[----:B--2---:R-:W2:Y:S01]  /*09a0*/  @!P1 LDC.64 R12, c[0x0][0x390] ;  /* 0x0000e400ff0c9b82 */ /* 0x004ea20000000a00 */
[----:B------:R-:W-:Y:S01]  /*09b0*/  @!P0 FFMA R2, R18, R18, R2 ;  /* 0x0000001212028223 */ /* 0x000fe20000000002 */
[----:B---3--:R-:W-:-:S04]  /*09c0*/  @!P1 IMAD.WIDE R16, R27, 0x4, R16 ;  /* 0x000000041b109825 */ /* 0x008fc800078e0210 */
[----:B-1----:R1:W-:Y:S04]  /*09d0*/  @!P0 STG.E desc[UR6][R22.64], R2 ;  /* 0x0000000216008986 */ /* 0x0023e8000c101906 */
[----:B------:R-:W3:Y:S01]  /*09e0*/  @!P1 LDG.E R17, desc[UR6][R16.64] ;  /* 0x0000000610119981 */ /* 0x000ee2000c1e1900 */
[----:B0-----:R-:W-:-:S05]  /*09f0*/  @!P1 IMAD.WIDE R14, R27, 0x4, R14 ;  /* 0x000000041b0e9825 */ /* 0x001fca00078e020e */
[----:B------:R2:W3:Y:S02]  /*0a00*/  @!P1 LDG.E R26, desc[UR6][R14.64] ;  /* 0x000000060e1a9981 */ /* 0x0004e4000c1e1900 */
[----:B--2---:R-:W-:-:S05]  /*0a10*/  @!P1 IMAD.WIDE R14, R27, 0x4, R12 ;  /* 0x000000041b0e9825 */ /* 0x004fca00078e020c */
[----:B------:R0:W2:Y:S01]  /*0a20*/  @!P1 LDG.E R18, desc[UR6][R14.64] ;  /* 0x000000060e129981 */ /* 0x0000a2000c1e1900 */
[----:B------:R-:W4:Y:S01]  /*0a30*/  @!P1 LDC.64 R12, c[0x4][RZ] ;  /* 0x01000000ff0c9b82 */ /* 0x000f220000000a00 */
[----:B------:R-:W-:-:S04]  /*0a40*/  IADD3 R28, PT, PT, R8, R19, RZ ;  /* 0x00000013081c7210 */ /* 0x000fc80007ffe0ff */
[----:B------:R-:W-:-:S03]  /*0a50*/  ISETP.GE.AND P0, PT, R28, R6, PT ;  /* 0x000000061c00720c */ /* 0x000fc60003f06270 */
[----:B0-----:R-:W0:Y:S08]  /*0a60*/  LDC.64 R14, c[0x0][0x388] ;  /* 0x0000e200ff0e7b82 */ /* 0x001e300000000a00 */
[----:B-1----:R-:W1:Y:S02]  /*0a70*/  @!P1 LDC.64 R22, c[0x4][0x8] ;  /* 0x01000200ff169b82 */ /* 0x002e640000000a00 */
[----:B0-----:R-:W-:-:S04]  /*0a80*/  @!P0 IMAD.WIDE R14, R29, 0x4, R14 ;  /* 0x000000041d0e8825 */ /* 0x001fc800078e020e */
[----:B---3--:R-:W-:-:S04]  /*0a90*/  @!P1 FADD R17, -R17, R26 ;  /* 0x0000001a11119221 */ /* 0x008fc80000000100 */
[-C--:B------:R-:W-:Y:S01]  /*0aa0*/  @!P1 FFMA R4, R26, R17.reuse, R4 ;  /* 0x000000111a049223 */ /* 0x080fe20000000004 */
[----:B--2---:R-:W-:Y:S02]  /*0ab0*/  @!P1 FFMA R3, R18, R17, R3 ;  /* 0x0000001112039223 */ /* 0x004fe40000000003 */
[----:B------:R-:W0:Y:S02]  /*0ac0*/  LDC.64 R16, c[0x0][0x380] ;  /* 0x0000e000ff107b82 */ /* 0x000e240000000a00 */
[----:B----4-:R2:W-:Y:S06]  /*0ad0*/  @!P1 STG.E desc[UR6][R12.64], R4 ;  /* 0x000000040c009986 */ /* 0x0105ec000c101906 */
[----:B------:R-:W3:Y:S08]  /*0ae0*/  @!P1 LDC.64 R18, c[0x4][0x10] ;  /* 0x01000400ff129b82 */ /* 0x000ef00000000a00 */
[----:B--2---:R-:W2:Y:S01]  /*0af0*/  @!P0 LDC.64 R12, c[0x0][0x390] ;  /* 0x0000e400ff0c8b82 */ /* 0x004ea20000000a00 */
[----:B------:R-:W-:Y:S01]  /*0b00*/  @!P1 FFMA R2, R26, R26, R2 ;  /* 0x0000001a1a029223 */ /* 0x000fe20000000002 */
[----:B-1----:R-:W-:Y:S01]  /*0b10*/  @!P1 STG.E desc[UR6][R22.64], R3 ;  /* 0x0000000316009986 */ /* 0x002fe2000c101906 */
[----:B0-----:R-:W-:-:S03]  /*0b20*/  @!P0 IMAD.WIDE R16, R29, 0x4, R16 ;  /* 0x000000041d108825 */ /* 0x001fc600078e0210 */
[----:B---3--:R2:W-:Y:S04]  /*0b30*/  @!P1 STG.E desc[UR6][R18.64], R2 ;  /* 0x0000000212009986 */ /* 0x0085e8000c101906 */
[----:B------:R-:W3:Y:S04]  /*0b40*/  @!P0 LDG.E R17, desc[UR6][R16.64] ;  /* 0x0000000610118981 */ /* 0x000ee8000c1e1900 */
[----:B------:R-:W3:Y:S01]  /*0b50*/  @!P0 LDG.E R26, desc[UR6][R14.64] ;  /* 0x000000060e1a8981 */ /* 0x000ee2000c1e1900 */
[----:B--2---:R-:W-:-:S05]  /*0b60*/  @!P0 IMAD.WIDE R18, R29, 0x4, R12 ;  /* 0x000000041d128825 */ /* 0x004fca00078e020c */
[----:B------:R0:W2:Y:S01]  /*0b70*/  @!P0 LDG.E R14, desc[UR6][R18.64] ;  /* 0x00000006120e8981 */ /* 0x0000a2000c1e1900 */
[----:B------:R-:W1:Y:S01]  /*0b80*/  @!P0 LDC.64 R12, c[0x4][RZ] ;  /* 0x01000000ff0c8b82 */ /* 0x000e620000000a00 */
[----:B------:R-:W-:-:S04]  /*0b90*/  IADD3 R28, PT, PT, R8, R28, RZ ;  /* 0x0000001c081c7210 */ /* 0x000fc80007ffe0ff */
[----:B------:R-:W-:-:S03]  /*0ba0*/  ISETP.GE.AND P1, PT, R28, R6, PT ;  /* 0x000000061c00720c */ /* 0x000fc60003f26270 */
[----:B------:R-:W4:Y:S10]  /*0bb0*/  @!P0 LDC.64 R22, c[0x4][0x8] ;  /* 0x01000200ff168b82 */ /* 0x000f340000000a00 */
[----:B0-----:R-:W0:Y:S02]  /*0bc0*/  @!P1 LDC.64 R18, c[0x0][0x390] ;  /* 0x0000e400ff129b82 */ /* 0x001e240000000a00 */
[----:B0-----:R-:W-:-:S04]  /*0bd0*/  @!P1 IMAD.WIDE R18, R10, 0x4, R18 ;  /* 0x000000040a129825 */ /* 0x001fc800078e0212 */
[----:B---3--:R-:W-:-:S04]  /*0be0*/  @!P0 FADD R28, -R17, R26 ;  /* 0x0000001a111c8221 */ /* 0x008fc80000000100 */
[----:B------:R-:W-:-:S05]  /*0bf0*/  @!P0 FFMA R4, R26, R28, R4 ;  /* 0x0000001c1a048223 */ /* 0x000fca0000000004 */
[----:B-1----:R0:W-:Y:S01]  /*0c00*/  @!P0 STG.E desc[UR6][R12.64], R4 ;  /* 0x000000040c008986 */ /* 0x0021e2000c101906 */
[----:B--2---:R-:W-:Y:S02]  /*0c10*/  @!P0 FFMA R3, R14, R28, R3 ;  /* 0x0000001c0e038223 */ /* 0x004fe40000000003 */
[----:B------:R-:W1:Y:S08]  /*0c20*/  LDC.64 R14, c[0x0][0x388] ;  /* 0x0000e200ff0e7b82 */ /* 0x000e700000000a00 */
[----:B0-----:R-:W0:Y:S08]  /*0c30*/  LDC.64 R12, c[0x0][0x380] ;  /* 0x0000e000ff0c7b82 */ /* 0x001e300000000a00 */
[----:B------:R-:W2:Y:S01]  /*0c40*/  @!P0 LDC.64 R16, c[0x4][0x10] ;  /* 0x01000400ff108b82 */ /* 0x000ea20000000a00 */
[----:B------:R-:W-:Y:S01]  /*0c50*/  @!P0 FFMA R2, R26, R26, R2 ;  /* 0x0000001a1a028223 */ /* 0x000fe20000000002 */
[----:B----4-:R3:W-:Y:S01]  /*0c60*/  @!P0 STG.E desc[UR6][R22.64], R3 ;  /* 0x0000000316008986 */ /* 0x0107e2000c101906 */
[----:B-1----:R-:W-:-:S04]  /*0c70*/  @!P1 IMAD.WIDE R14, R10, 0x4, R14 ;  /* 0x000000040a0e9825 */ /* 0x002fc800078e020e */
[----:B0-----:R-:W-:Y:S01]  /*0c80*/  @!P1 IMAD.WIDE R12, R10, 0x4, R12 ;  /* 0x000000040a0c9825 */ /* 0x001fe200078e020c */
[----:B--2---:R0:W-:Y:S04]  /*0c90*/  @!P0 STG.E desc[UR6][R16.64], R2 ;  /* 0x0000000210008986 */ /* 0x0041e8000c101906 */
[----:B------:R1:W2:Y:S04]  /*0ca0*/  @!P1 LDG.E R26, desc[UR6][R12.64] ;  /* 0x000000060c1a9981 */ /* 0x0002a8000c1e1900 */
[----:B------:R-:W2:Y:S04]  /*0cb0*/  @!P1 LDG.E R15, desc[UR6][R14.64] ;  /* 0x000000060e0f9981 */ /* 0x000ea8000c1e1900 */
[----:B------:R4:W5:Y:S01]  /*0cc0*/  @!P1 LDG.E R28, desc[UR6][R18.64] ;  /* 0x00000006121c9981 */ /* 0x000962000c1e1900 */
[----:B---3--:R-:W3:Y:S08]  /*0cd0*/  @!P1 LDC.64 R22, c[0x4][0x8] ;  /* 0x01000200ff169b82 */ /* 0x008ef00000000a00 */
[----:B-1----:R-:W1:Y:S08]  /*0ce0*/  @!P1 LDC.64 R12, c[0x4][RZ] ;  /* 0x01000000ff0c9b82 */ /* 0x002e700000000a00 */
[----:B----4-:R-:W4:Y:S01]  /*0cf0*/  @!P1 LDC.64 R18, c[0x4][0x10] ;  /* 0x01000400ff129b82 */ /* 0x010f220000000a00 */
[----:B------:R-:W-:-:S04]  /*0d00*/  IADD3 R24, PT, PT, R24, 0x8, RZ ;  /* 0x0000000818187810 */ /* 0x000fc80007ffe0ff */
[----:B------:R-:W-:Y:S02]  /*0d10*/  ISETP.NE.AND P0, PT, R24, RZ, PT ;  /* 0x000000ff1800720c */ /* 0x000fe40003f05270 */
[C---:B------:R-:W-:Y:S02]  /*0d20*/  LEA R20, R8.reuse, R20, 0x3 ;  /* 0x0000001408147211 */ /* 0x040fe400078e18ff */
[C---:B------:R-:W-:Y:S02]  /*0d30*/  LEA R9, R8.reuse, R9, 0x3 ;  /* 0x0000000908097211 */ /* 0x040fe400078e18ff */
[C---:B------:R-:W-:Y:S02]  /*0d40*/  LEA R11, R8.reuse, R11, 0x3 ;  /* 0x0000000b080b7211 */ /* 0x040fe400078e18ff */
[C---:B------:R-:W-:Y:S02]  /*0d50*/  LEA R21, R8.reuse, R21, 0x3 ;  /* 0x0000001508157211 */ /* 0x040fe400078e18ff */
[----:B------:R-:W-:-:S02]  /*0d60*/  LEA R25, R8, R25, 0x3 ;  /* 0x0000001908197211 */ /* 0x000fc400078e18ff */
[C---:B------:R-:W-:Y:S02]  /*0d70*/  LEA R27, R8.reuse, R27, 0x3 ;  /* 0x0000001b081b7211 */ /* 0x040fe400078e18ff */
[C---:B------:R-:W-:Y:S02]  /*0d80*/  LEA R29, R8.reuse, R29, 0x3 ;  /* 0x0000001d081d7211 */ /* 0x040fe400078e18ff */
[----:B------:R-:W-:Y:S01]  /*0d90*/  LEA R10, R8, R10, 0x3 ;  /* 0x0000000a080a7211 */ /* 0x000fe200078e18ff */
[----:B--2---:R-:W-:Y:S01]  /*0da0*/  @!P1 FADD R26, -R26, R15 ;  /* 0x0000000f1a1a9221 */ /* 0x004fe20000000100 */
[----:B0-----:R-:W-:-:S03]  /*0db0*/  @!P1 FFMA R2, R15, R15, R2 ;  /* 0x0000000f0f029223 */ /* 0x001fc60000000002 */
[-C--:B------:R-:W-:Y:S01]  /*0dc0*/  @!P1 FFMA R4, R15, R26.reuse, R4 ;  /* 0x0000001a0f049223 */ /* 0x080fe20000000004 */
[----:B-----5:R-:W-:-:S04]  /*0dd0*/  @!P1 FFMA R3, R28, R26, R3 ;  /* 0x0000001a1c039223 */ /* 0x020fc80000000003 */
[----:B-1----:R0:W-:Y:S04]  /*0de0*/  @!P1 STG.E desc[UR6][R12.64], R4 ;  /* 0x000000040c009986 */ /* 0x0021e8000c101906 */
[----:B---3--:R0:W-:Y:S04]  /*0df0*/  @!P1 STG.E desc[UR6][R22.64], R3 ;  /* 0x0000000316009986 */ /* 0x0081e8000c101906 */
[----:B----4-:R0:W-:Y:S01]  /*0e00*/  @!P1 STG.E desc[UR6][R18.64], R2 ;  /* 0x0000000212009986 */ /* 0x0101e2000c101906 */
[----:B------:R-:W-:Y:S05]  /*0e10*/  @P0 BRA `(.L_x_98) ;  /* 0xfffffff400380947 */ /* 0x000fea000383ffff */
[----:B0-----:R-:W-:-:S07]  /*0e20*/  MOV R22, R7 ;  /* 0x0000000700167202 */ /* 0x001fce0000000f00 */
.L_x_97:
[----:B------:R-:W0:Y:S02]  /*0e30*/  LDC R8, c[0x0][0x39c] ;  /* 0x0000e700ff087b82 */ /* 0x000e240000000800 */
[----:B0-----:R-:W-:-:S13]  /*0e40*/  LOP3.LUT P0, R9, R8, 0x7, RZ, 0xc0, !PT ;  /* 0x0000000708097812 */ /* 0x001fda000780c0ff */
[----:B------:R-:W-:Y:S05]  /*0e50*/  @!P0 EXIT ;  /* 0x000000000000894d */ /* 0x000fea0003800000 */
[----:B------:R-:W-:Y:S02]  /*0e60*/  ISETP.GE.U32.AND P1, PT, R9, 0x4, PT ;  /* 0x000000040900780c */ /* 0x000fe40003f26070 */
[----:B------:R-:W-:-:S04]  /*0e70*/  LOP3.LUT R7, R8, 0x3, RZ, 0xc0, !PT ;  /* 0x0000000308077812 */ /* 0x000fc800078ec0ff */
[----:B------:R-:W-:-:S07]  /*0e80*/  ISETP.NE.AND P0, PT, R7, RZ, PT ;  /* 0x000000ff0700720c */ /* 0x000fce0003f05270 */
[----:B------:R-:W-:Y:S06]  /*0e90*/  @!P1 BRA `(.L_x_99) ;  /* 0x00000004006c9947 */ /* 0x000fec0003800000 */
[----:B------:R-:W0:Y:S01]  /*0ea0*/  LDCU UR4, c[0x0][0x398] ;  /* 0x00007300ff0477ac */ /* 0x000e220008000800 */
[----:B------:R-:W1:Y:S01]  /*0eb0*/  LDC.64 R16, c[0x0][0x380] ;  /* 0x0000e000ff107b82 */ /* 0x000e620000000a00 */
[----:B------:R-:W2:Y:S07]  /*0ec0*/  LDCU UR5, c[0x0][0x3a0] ;  /* 0x00007400ff0577ac */ /* 0x000eae0008000800 */
[----:B------:R-:W3:Y:S01]  /*0ed0*/  LDC.64 R12, c[0x0][0x388] ;  /* 0x0000e200ff0c7b82 */ /* 0x000ee20000000a00 */
[----:B0-----:R-:W-:-:S04]  /*0ee0*/  IMAD R9, R22, UR4, R5 ;  /* 0x0000000416097c24 */ /* 0x001fc8000f8e0205 */
[----:B--2---:R-:W-:-:S05]  /*0ef0*/  IMAD R27, R9, UR5, R0 ;  /* 0x00000005091b7c24 */ /* 0x004fca000f8e0200 */
[----:B------:R-:W-:-:S13]  /*0f00*/  ISETP.GE.AND P2, PT, R27, R6, PT ;  /* 0x000000061b00720c */ /* 0x000fda0003f46270 */
[----:B------:R-:W0:Y:S01]  /*0f10*/  @!P2 LDC.64 R10, c[0x0][0x390] ;  /* 0x0000e400ff0aab82 */ /* 0x000e220000000a00 */
[----:B-1----:R-:W-:-:S04]  /*0f20*/  @!P2 IMAD.WIDE R16, R27, 0x4, R16 ;  /* 0x000000041b10a825 */ /* 0x002fc800078e0210 */
[----:B---3--:R-:W-:Y:S01]  /*0f30*/  @!P2 IMAD.WIDE R18, R27, 0x4, R12 ;  /* 0x000000041b12a825 */ /* 0x008fe200078e020c */
[----:B------:R1:W2:Y:S01]  /*0f40*/  @!P2 LDG.E R23, desc[UR6][R16.64] ;  /* 0x000000061017a981 */ /* 0x0002a2000c1e1900 */
[----:B------:R-:W-:Y:S01]  /*0f50*/  IADD3 R9, PT, PT, R9, UR4, RZ ;  /* 0x0000000409097c10 */ /* 0x000fe2000fffe0ff */
[----:B------:R-:W3:Y:S02]  /*0f60*/  LDC.64 R12, c[0x0][0x388] ;  /* 0x0000e200ff0c7b82 */ /* 0x000ee40000000a00 */
[----:B------:R4:W2:Y:S01]  /*0f70*/  @!P2 LDG.E R25, desc[UR6][R18.64] ;  /* 0x000000061219a981 */ /* 0x0008a2000c1e1900 */
[----:B0-----:R-:W-:-:S05]  /*0f80*/  @!P2 IMAD.WIDE R26, R27, 0x4, R10 ;  /* 0x000000041b1aa825 */ /* 0x001fca00078e020a */
[----:B------:R-:W0:Y:S01]  /*0f90*/  LDC.64 R10, c[0x0][0x380] ;  /* 0x0000e000ff0a7b82 */ /* 0x000e220000000a00 */
[----:B------:R-:W5:Y:S01]  /*0fa0*/  @!P2 LDG.E R26, desc[UR6][R26.64] ;  /* 0x000000061a1aa981 */ /* 0x000f62000c1e1900 */
[----:B------:R-:W-:-:S06]  /*0fb0*/  IMAD R29, R9, UR5, R0 ;  /* 0x00000005091d7c24 */ /* 0x000fcc000f8e0200 */
[----:B------:R-:W3:Y:S01]  /*0fc0*/  @!P2 LDC.64 R20, c[0x4][RZ] ;  /* 0x01000000ff14ab82 */ /* 0x000ee20000000a00 */
[----:B------:R-:W-:-:S07]  /*0fd0*/  ISETP.GE.AND P1, PT, R29, R6, PT ;  /* 0x000000061d00720c */ /* 0x000fce0003f26270 */
[----:B------:R-:W5:Y:S08]  /*0fe0*/  @!P2 LDC.64 R14, c[0x4][0x8] ;  /* 0x01000200ff0eab82 */ /* 0x000f700000000a00 */
[----:B-1----:R-:W1:Y:S08]  /*0ff0*/  @!P2 LDC.64 R16, c[0x4][0x10] ;  /* 0x01000400ff10ab82 */ /* 0x002e700000000a00 */
[----:B----4-:R-:W4:Y:S01]  /*1000*/  @!P1 LDC.64 R18, c[0x0][0x390] ;  /* 0x0000e400ff129b82 */ /* 0x010f220000000a00 */
[----:B--2---:R-:W-:Y:S01]  /*1010*/  @!P2 FADD R23, -R23, R25 ;  /* 0x000000191717a221 */ /* 0x004fe20000000100 */
[----:B------:R-:W-:-:S03]  /*1020*/  @!P2 FFMA R2, R25, R25, R2 ;  /* 0x000000191902a223 */ /* 0x000fc60000000002 */
[-C--:B------:R-:W-:Y:S01]  /*1030*/  @!P2 FFMA R4, R25, R23.reuse, R4 ;  /* 0x000000171904a223 */ /* 0x080fe20000000004 */
[----:B0-----:R-:W-:Y:S01]  /*1040*/  @!P1 IMAD.WIDE R24, R29, 0x4, R10 ;  /* 0x000000041d189825 */ /* 0x001fe200078e020a */
[----:B------:R-:W-:Y:S01]  /*1050*/  IADD3 R9, PT, PT, R9, UR4, RZ ;  /* 0x0000000409097c10 */ /* 0x000fe2000fffe0ff */
[----:B------:R-:W0:Y:S02]  /*1060*/  LDC.64 R10, c[0x0][0x388] ;  /* 0x0000e200ff0a7b82 */ /* 0x000e240000000a00 */
[----:B---3--:R2:W-:Y:S01]  /*1070*/  @!P2 STG.E desc[UR6][R20.64], R4 ;  /* 0x000000041400a986 */ /* 0x0085e2000c101906 */
[----:B-----5:R-:W-:Y:S01]  /*1080*/  @!P2 FFMA R3, R26, R23, R3 ;  /* 0x000000171a03a223 */ /* 0x020fe20000000003 */
[----:B------:R-:W-:-:S04]  /*1090*/  @!P1 IMAD.WIDE R26, R29, 0x4, R12 ;  /* 0x000000041d1a9825 */ /* 0x000fc800078e020c */
[----:B------:R-:W3:Y:S01]  /*10a0*/  LDC.64 R12, c[0x0][0x380] ;  /* 0x0000e000ff0c7b82 */ /* 0x000ee20000000a00 */
[----:B------:R5:W-:Y:S01]  /*10b0*/  @!P2 STG.E desc[UR6][R14.64], R3 ;  /* 0x000000030e00a986 */ /* 0x000be2000c101906 */
[----:B----4-:R-:W-:-:S03]  /*10c0*/  @!P1 IMAD.WIDE R28, R29, 0x4, R18 ;  /* 0x000000041d1c9825 */ /* 0x010fc600078e0212 */
[----:B-1----:R1:W-:Y:S04]  /*10d0*/  @!P2 STG.E desc[UR6][R16.64], R2 ;  /* 0x000000021000a986 */ /* 0x0023e8000c101906 */
[----:B------:R-:W4:Y:S04]  /*10e0*/  @!P1 LDG.E R24, desc[UR6][R24.64] ;  /* 0x0000000618189981 */ /* 0x000f28000c1e1900 */
[----:B------:R-:W4:Y:S04]  /*10f0*/  @!P1 LDG.E R27, desc[UR6][R26.64] ;  /* 0x000000061a1b9981 */ /* 0x000f28000c1e1900 */
[----:B------:R-:W3:Y:S01]  /*1100*/  @!P1 LDG.E R28, desc[UR6][R28.64] ;  /* 0x000000061c1c9981 */ /* 0x000ee2000c1e1900 */
[----:B------:R-:W-:Y:S01]  /*1110*/  IMAD R23, R9, UR5, R0 ;  /* 0x0000000509177c24 */ /* 0x000fe2000f8e0200 */
[----:B--2---:R-:W2:Y:S04]  /*1120*/  @!P1 LDC.64 R20, c[0x4][RZ] ;  /* 0x01000000ff149b82 */ /* 0x004ea80000000a00 */
[----:B------:R-:W-:-:S04]  /*1130*/  ISETP.GE.AND P2, PT, R23, R6, PT ;  /* 0x000000061700720c */ /* 0x000fc80003f46270 */
[----:B-----5:R-:W5:Y:S08]  /*1140*/  @!P1 LDC.64 R14, c[0x4][0x8] ;  /* 0x01000200ff0e9b82 */ /* 0x020f700000000a00 */
[----:B-1----:R-:W1:Y:S08]  /*1150*/  @!P1 LDC.64 R16, c[0x4][0x10] ;  /* 0x01000400ff109b82 */ /* 0x002e700000000a00 */
[----:B------:R-:W1:Y:S01]  /*1160*/  @!P2 LDC.64 R18, c[0x0][0x390] ;  /* 0x0000e400ff12ab82 */ /* 0x000e620000000a00 */
[----:B----4-:R-:W-:Y:S01]  /*1170*/  @!P1 FADD R24, -R24, R27 ;  /* 0x0000001b18189221 */ /* 0x010fe20000000100 */
[----:B------:R-:W-:-:S03]  /*1180*/  @!P1 FFMA R2, R27, R27, R2 ;  /* 0x0000001b1b029223 */ /* 0x000fc60000000002 */
[-C--:B------:R-:W-:Y:S01]  /*1190*/  @!P1 FFMA R4, R27, R24.reuse, R4 ;  /* 0x000000181b049223 */ /* 0x080fe20000000004 */
[----:B---3--:R-:W-:Y:S01]  /*11a0*/  @!P1 FFMA R3, R28, R24, R3 ;  /* 0x000000181c039223 */ /* 0x008fe20000000003 */
[----:B------:R-:W-:Y:S01]  /*11b0*/  @!P2 IMAD.WIDE R24, R23, 0x4, R12 ;  /* 0x000000041718a825 */ /* 0x000fe200078e020c */
[----:B------:R-:W-:Y:S01]  /*11c0*/  IADD3 R9, PT, PT, R9, UR4, RZ ;  /* 0x0000000409097c10 */ /* 0x000fe2000fffe0ff */
[----:B------:R-:W3:Y:S01]  /*11d0*/  LDC.64 R12, c[0x0][0x380] ;  /* 0x0000e000ff0c7b82 */ /* 0x000ee20000000a00 */
[----:B--2---:R-:W-:Y:S01]  /*11e0*/  @!P1 STG.E desc[UR6][R20.64], R4 ;  /* 0x0000000414009986 */ /* 0x004fe2000c101906 */
[----:B0-----:R-:W-:-:S03]  /*11f0*/  @!P2 IMAD.WIDE R26, R23, 0x4, R10 ;  /* 0x00000004171aa825 */ /* 0x001fc600078e020a */
[----:B-----5:R0:W-:Y:S01]  /*1200*/  @!P1 STG.E desc[UR6][R14.64], R3 ;  /* 0x000000030e009986 */ /* 0x0201e2000c101906 */
[----:B-1----:R-:W-:-:S03]  /*1210*/  @!P2 IMAD.WIDE R28, R23, 0x4, R18 ;  /* 0x00000004171ca825 */ /* 0x002fc600078e0212 */
[----:B------:R1:W-:Y:S04]  /*1220*/  @!P1 STG.E desc[UR6][R16.64], R2 ;  /* 0x0000000210009986 */ /* 0x0003e8000c101906 */
[----:B------:R-:W2:Y:S04]  /*1230*/  @!P2 LDG.E R24, desc[UR6][R24.64] ;  /* 0x000000061818a981 */ /* 0x000ea8000c1e1900 */
[----:B------:R-:W2:Y:S01]  /*1240*/  @!P2 LDG.E R27, desc[UR6][R26.64] ;  /* 0x000000061a1ba981 */ /* 0x000ea2000c1e1900 */
[----:B------:R-:W-:Y:S01]  /*1250*/  IMAD R9, R9, UR5, R0 ;  /* 0x0000000509097c24 */ /* 0x000fe2000f8e0200 */
[----:B0-----:R-:W0:Y:S02]  /*1260*/  LDC.64 R14, c[0x0][0x388] ;  /* 0x0000e200ff0e7b82 */ /* 0x001e240000000a00 */
[----:B------:R-:W4:Y:S02]  /*1270*/  @!P2 LDG.E R28, desc[UR6][R28.64] ;  /* 0x000000061c1ca981 */ /* 0x000f24000c1e1900 */
[----:B------:R-:W-:-:S04]  /*1280*/  ISETP.GE.AND P1, PT, R9, R6, PT ;  /* 0x000000060900720c */ /* 0x000fc80003f26270 */
[----:B------:R-:W5:Y:S08]  /*1290*/  @!P2 LDC.64 R10, c[0x4][RZ] ;  /* 0x01000000ff0aab82 */ /* 0x000f700000000a00 */
[----:B-1----:R-:W1:Y:S01]  /*12a0*/  @!P2 LDC.64 R16, c[0x4][0x8] ;  /* 0x01000200ff10ab82 */ /* 0x002e620000000a00 */
[----:B---3--:R-:W-:-:S07]  /*12b0*/  @!P1 IMAD.WIDE R12, R9, 0x4, R12 ;  /* 0x00000004090c9825 */ /* 0x008fce00078e020c */
[----:B------:R-:W3:Y:S01]  /*12c0*/  @!P2 LDC.64 R18, c[0x4][0x10] ;  /* 0x01000400ff12ab82 */ /* 0x000ee20000000a00 */
[----:B0-----:R-:W-:-:S07]  /*12d0*/  @!P1 IMAD.WIDE R14, R9, 0x4, R14 ;  /* 0x00000004090e9825 */ /* 0x001fce00078e020e */
[----:B------:R-:W0:Y:S01]  /*12e0*/  @!P1 LDC.64 R20, c[0x0][0x390] ;  /* 0x0000e400ff149b82 */ /* 0x000e220000000a00 */
[----:B--2---:R-:W-:Y:S01]  /*12f0*/  @!P2 FADD R24, -R24, R27 ;  /* 0x0000001b1818a221 */ /* 0x004fe20000000100 */
[----:B------:R-:W-:-:S03]  /*1300*/  @!P2 FFMA R2, R27, R27, R2 ;  /* 0x0000001b1b02a223 */ /* 0x000fc60000000002 */
[-C--:B------:R-:W-:Y:S01]  /*1310*/  @!P2 FFMA R4, R27, R24.reuse, R4 ;  /* 0x000000181b04a223 */ /* 0x080fe20000000004 */
[----:B----4-:R-:W-:Y:S01]  /*1320*/  @!P2 FFMA R3, R28, R24, R3 ;  /* 0x000000181c03a223 */ /* 0x010fe20000000003 */
[----:B0-----:R-:W-:-:S03]  /*1330*/  @!P1 IMAD.WIDE R26, R9, 0x4, R20 ;  /* 0x00000004091a9825 */ /* 0x001fc600078e0214 */
[----:B-----5:R0:W-:Y:S04]  /*1340*/  @!P2 STG.E desc[UR6][R10.64], R4 ;  /* 0x000000040a00a986 */ /* 0x0201e8000c101906 */
[----:B-1----:R-:W-:Y:S04]  /*1350*/  @!P2 STG.E desc[UR6][R16.64], R3 ;  /* 0x000000031000a986 */ /* 0x002fe8000c101906 */
[----:B---3--:R1:W-:Y:S04]  /*1360*/  @!P2 STG.E desc[UR6][R18.64], R2 ;  /* 0x000000021200a986 */ /* 0x0083e8000c101906 */
[----:B------:R-:W2:Y:S04]  /*1370*/  @!P1 LDG.E R12, desc[UR6][R12.64] ;  /* 0x000000060c0c9981 */ /* 0x000ea8000c1e1900 */
[----:B------:R-:W2:Y:S04]  /*1380*/  @!P1 LDG.E R15, desc[UR6][R14.64] ;  /* 0x000000060e0f9981 */ /* 0x000ea8000c1e1900 */
[----:B------:R-:W3:Y:S01]  /*1390*/  @!P1 LDG.E R26, desc[UR6][R26.64] ;  /* 0x000000061a1a9981 */ /* 0x000ee2000c1e1900 */
[----:B------:R-:W4:Y:S01]  /*13a0*/  @!P1 LDC.64 R20, c[0x4][RZ] ;  /* 0x01000000ff149b82 */ /* 0x000f220000000a00 */
[----:B------:R-:W-:-:S07]  /*13b0*/  IADD3 R22, PT, PT, R22, 0x4, RZ ;  /* 0x0000000416167810 */ /* 0x000fce0007ffe0ff */
[----:B------:R-:W5:Y:S08]  /*13c0*/  @!P1 LDC.64 R24, c[0x4][0x8] ;  /* 0x01000200ff189b82 */ /* 0x000f700000000a00 */
[----:B0-----:R-:W0:Y:S01]  /*13d0*/  @!P1 LDC.64 R10, c[0x4][0x10] ;  /* 0x01000400ff0a9b82 */ /* 0x001e220000000a00 */
[----:B--2---:R-:W-:Y:S01]  /*13e0*/  @!P1 FADD R9, -R12, R15 ;  /* 0x0000000f0c099221 */ /* 0x004fe20000000100 */
[----:B-1----:R-:W-:-:S03]  /*13f0*/  @!P1 FFMA R2, R15, R15, R2 ;  /* 0x0000000f0f029223 */ /* 0x002fc60000000002 */
[-C--:B------:R-:W-:Y:S01]  /*1400*/  @!P1 FFMA R4, R15, R9.reuse, R4 ;  /* 0x000000090f049223 */ /* 0x080fe20000000004 */
[----:B---3--:R-:W-:-:S04]  /*1410*/  @!P1 FFMA R3, R26, R9, R3 ;  /* 0x000000091a039223 */ /* 0x008fc80000000003 */
[----:B----4-:R1:W-:Y:S04]  /*1420*/  @!P1 STG.E desc[UR6][R20.64], R4 ;  /* 0x0000000414009986 */ /* 0x0103e8000c101906 */
[----:B-----5:R1:W-:Y:S04]  /*1430*/  @!P1 STG.E desc[UR6][R24.64], R3 ;  /* 0x0000000318009986 */ /* 0x0203e8000c101906 */
[----:B0-----:R1:W-:Y:S02]  /*1440*/  @!P1 STG.E desc[UR6][R10.64], R2 ;  /* 0x000000020a009986 */ /* 0x0013e4000c101906 */
.L_x_99:
[----:B------:R-:W-:Y:S05]  /*1450*/  @!P0 EXIT ;  /* 0x000000000000894d */ /* 0x000fea0003800000 */
[----:B------:R-:W-:Y:S02]  /*1460*/  ISETP.NE.AND P1, PT, R7, 0x1, PT ;  /* 0x000000010700780c */ /* 0x000fe40003f25270 */
[----:B------:R-:W-:-:S04]  /*1470*/  LOP3.LUT R8, R8, 0x1, RZ, 0xc0, !PT ;  /* 0x0000000108087812 */ /* 0x000fc800078ec0ff */
[----:B------:R-:W-:-:S07]  /*1480*/  ISETP.NE.U32.AND P0, PT, R8, 0x1, PT ;  /* 0x000000010800780c */ /* 0x000fce0003f05070 */
[----:B------:R-:W-:Y:S06]  /*1490*/  @!P1 BRA `(.L_x_100) ;  /* 0x0000000000bc9947 */ /* 0x000fec0003800000 */
[----:B------:R-:W1:Y:S01]  /*14a0*/  LDCU UR4, c[0x0][0x398] ;  /* 0x00007300ff0477ac */ /* 0x000e620008000800 */
[----:B------:R-:W0:Y:S01]  /*14b0*/  LDC.64 R16, c[0x0][0x380] ;  /* 0x0000e000ff107b82 */ /* 0x000e220000000a00 */
[----:B------:R-:W2:Y:S07]  /*14c0*/  LDCU UR5, c[0x0][0x3a0] ;  /* 0x00007400ff0577ac */ /* 0x000eae0008000800 */
[----:B------:R-:W3:Y:S08]  /*14d0*/  LDC.64 R18, c[0x0][0x388] ;  /* 0x0000e200ff127b82 */ /* 0x000ef00000000a00 */
[----:B------:R-:W4:Y:S01]  /*14e0*/  LDC.64 R12, c[0x0][0x388] ;  /* 0x0000e200ff0c7b82 */ /* 0x000f220000000a00 */
[----:B-1----:R-:W-:-:S04]  /*14f0*/  IMAD R11, R22, UR4, R5 ;  /* 0x00000004160b7c24 */ /* 0x002fc8000f8e0205 */
[----:B--2---:R-:W-:-:S05]  /*1500*/  IMAD R25, R11, UR5, R0 ;  /* 0x000000050b197c24 */ /* 0x004fca000f8e0200 */
[----:B------:R-:W-:-:S13]  /*1510*/  ISETP.GE.AND P1, PT, R25, R6, PT ;  /* 0x000000061900720c */ /* 0x000fda0003f26270 */
[----:B------:R-:W1:Y:S01]  /*1520*/  @!P1 LDC.64 R8, c[0x0][0x390] ;  /* 0x0000e400ff089b82 */ /* 0x000e620000000a00 */
[----:B0-----:R-:W-:-:S04]  /*1530*/  @!P1 IMAD.WIDE R16, R25, 0x4, R16 ;  /* 0x0000000419109825 */ /* 0x001fc800078e0210 */
[C---:B---3--:R-:W-:Y:S01]  /*1540*/  @!P1 IMAD.WIDE R18, R25.reuse, 0x4, R18 ;  /* 0x0000000419129825 */ /* 0x048fe200078e0212 */
[----:B------:R0:W2:Y:S04]  /*1550*/  @!P1 LDG.E R7, desc[UR6][R16.64] ;  /* 0x0000000610079981 */ /* 0x0000a8000c1e1900 */
[----:B------:R3:W2:Y:S01]  /*1560*/  @!P1 LDG.E R21, desc[UR6][R18.64] ;  /* 0x0000000612159981 */ /* 0x0006a2000c1e1900 */
[----:B-1----:R-:W-:-:S06]  /*1570*/  @!P1 IMAD.WIDE R24, R25, 0x4, R8 ;  /* 0x0000000419189825 */ /* 0x002fcc00078e0208 */
[----:B------:R-:W5:Y:S01]  /*1580*/  @!P1 LDG.E R24, desc[UR6][R24.64] ;  /* 0x0000000618189981 */ /* 0x000f62000c1e1900 */
[----:B------:R-:W-:Y:S01]  /*1590*/  IADD3 R9, PT, PT, R11, UR4, RZ ;  /* 0x000000040b097c10 */ /* 0x000fe2000fffe0ff */
[----:B------:R-:W1:Y:S04]  /*15a0*/  @!P1 LDC.64 R14, c[0x4][0x8] ;  /* 0x01000200ff0e9b82 */ /* 0x000e680000000a00 */
[----:B------:R-:W-:-:S04]  /*15b0*/  IMAD R23, R9, UR5, R0 ;  /* 0x0000000509177c24 */ /* 0x000fc8000f8e0200 */
[----:B------:R-:W1:Y:S01]  /*15c0*/  LDC.64 R10, c[0x0][0x380] ;  /* 0x0000e000ff0a7b82 */ /* 0x000e620000000a00 */
[----:B------:R-:W-:-:S07]  /*15d0*/  ISETP.GE.AND P2, PT, R23, R6, PT ;  /* 0x000000061700720c */ /* 0x000fce0003f46270 */
[----:B------:R-:W2:Y:S06]  /*15e0*/  @!P1 LDC.64 R8, c[0x4][RZ] ;  /* 0x01000000ff089b82 */ /* 0x000eac0000000a00 */
[C---:B----4-:R-:W-:Y:S02]  /*15f0*/  @!P2 IMAD.WIDE R12, R23.reuse, 0x4, R12 ;  /* 0x00000004170ca825 */ /* 0x050fe400078e020c */
[----:B0-----:R-:W0:Y:S08]  /*1600*/  @!P1 LDC.64 R16, c[0x4][0x10] ;  /* 0x01000400ff109b82 */ /* 0x001e300000000a00 */
[----:B---3--:R-:W3:Y:S01]  /*1610*/  @!P2 LDC.64 R18, c[0x0][0x390] ;  /* 0x0000e400ff12ab82 */ /* 0x008ee20000000a00 */
[----:B-1----:R-:W-:-:S04]  /*1620*/  @!P2 IMAD.WIDE R10, R23, 0x4, R10 ;  /* 0x00000004170aa825 */ /* 0x002fc800078e020a */
[----:B---3--:R-:W-:-:S04]  /*1630*/  @!P2 IMAD.WIDE R18, R23, 0x4, R18 ;  /* 0x000000041712a825 */ /* 0x008fc800078e0212 */
[----:B--2---:R-:W-:Y:S01]  /*1640*/  @!P1 FADD R7, -R7, R21 ;  /* 0x0000001507079221 */ /* 0x004fe20000000100 */
[----:B------:R-:W-:-:S03]  /*1650*/  @!P1 FFMA R2, R21, R21, R2 ;  /* 0x0000001515029223 */ /* 0x000fc60000000002 */
[----:B------:R-:W-:-:S05]  /*1660*/  @!P1 FFMA R4, R21, R7, R4 ;  /* 0x0000000715049223 */ /* 0x000fca0000000004 */
[----:B------:R1:W-:Y:S01]  /*1670*/  @!P1 STG.E desc[UR6][R8.64], R4 ;  /* 0x0000000408009986 */ /* 0x0003e2000c101906 */
[----:B-----5:R-:W-:-:S05]  /*1680*/  @!P1 FFMA R3, R24, R7, R3 ;  /* 0x0000000718039223 */ /* 0x020fca0000000003 */
[----:B------:R-:W-:Y:S04]  /*1690*/  @!P1 STG.E desc[UR6][R14.64], R3 ;  /* 0x000000030e009986 */ /* 0x000fe8000c101906 */
[----:B0-----:R0:W-:Y:S04]  /*16a0*/  @!P1 STG.E desc[UR6][R16.64], R2 ;  /* 0x0000000210009986 */ /* 0x0011e8000c101906 */
[----:B------:R-:W2:Y:S04]  /*16b0*/  @!P2 LDG.E R10, desc[UR6][R10.64] ;  /* 0x000000060a0aa981 */ /* 0x000ea8000c1e1900 */
[----:B------:R-:W2:Y:S04]  /*16c0*/  @!P2 LDG.E R13, desc[UR6][R12.64] ;  /* 0x000000060c0da981 */ /* 0x000ea8000c1e1900 */
[----:B------:R-:W3:Y:S01]  /*16d0*/  @!P2 LDG.E R18, desc[UR6][R18.64] ;  /* 0x000000061212a981 */ /* 0x000ee2000c1e1900 */
[----:B------:R-:W4:Y:S01]  /*16e0*/  @!P2 LDC.64 R20, c[0x4][RZ] ;  /* 0x01000000ff14ab82 */ /* 0x000f220000000a00 */
[----:B------:R-:W-:-:S07]  /*16f0*/  IADD3 R22, PT, PT, R22, 0x2, RZ ;  /* 0x0000000216167810 */ /* 0x000fce0007ffe0ff */
[----:B------:R-:W5:Y:S08]  /*1700*/  @!P2 LDC.64 R24, c[0x4][0x8] ;  /* 0x01000200ff18ab82 */ /* 0x000f700000000a00 */
[----:B-1----:R-:W1:Y:S01]  /*1710*/  @!P2 LDC.64 R8, c[0x4][0x10] ;  /* 0x01000400ff08ab82 */ /* 0x002e620000000a00 */
[----:B--2---:R-:W-:Y:S01]  /*1720*/  @!P2 FADD R7, -R10, R13 ;  /* 0x0000000d0a07a221 */ /* 0x004fe20000000100 */
[----:B0-----:R-:W-:-:S03]  /*1730*/  @!P2 FFMA R2, R13, R13, R2 ;  /* 0x0000000d0d02a223 */ /* 0x001fc60000000002 */
[-C--:B------:R-:W-:Y:S01]  /*1740*/  @!P2 FFMA R4, R13, R7.reuse, R4 ;  /* 0x000000070d04a223 */ /* 0x080fe20000000004 */
[----:B---3--:R-:W-:-:S04]  /*1750*/  @!P2 FFMA R3, R18, R7, R3 ;  /* 0x000000071203a223 */ /* 0x008fc80000000003 */
[----:B----4-:R0:W-:Y:S04]  /*1760*/  @!P2 STG.E desc[UR6][R20.64], R4 ;  /* 0x000000041400a986 */ /* 0x0101e8000c101906 */
[----:B-----5:R0:W-:Y:S04]  /*1770*/  @!P2 STG.E desc[UR6][R24.64], R3 ;  /* 0x000000031800a986 */ /* 0x0201e8000c101906 */
[----:B-1----:R0:W-:Y:S02]  /*1780*/  @!P2 STG.E desc[UR6][R8.64], R2 ;  /* 0x000000020800a986 */ /* 0x0021e4000c101906 */
.L_x_100:
[----:B------:R-:W-:Y:S05]  /*1790*/  @P0 EXIT ;  /* 0x000000000000094d */ /* 0x000fea0003800000 */
[----:B------:R-:W2:Y:S01]  /*17a0*/  LDCU UR4, c[0x0][0x398] ;  /* 0x00007300ff0477ac */ /* 0x000ea20008000800 */
[----:B------:R-:W3:Y:S01]  /*17b0*/  LDCU UR5, c[0x0][0x3a0] ;  /* 0x00007400ff0577ac */ /* 0x000ee20008000800 */
[----:B--2---:R-:W-:-:S04]  /*17c0*/  IMAD R5, R22, UR4, R5 ;  /* 0x0000000416057c24 */ /* 0x004fc8000f8e0205 */
[----:B---3--:R-:W-:-:S05]  /*17d0*/  IMAD R5, R5, UR5, R0 ;  /* 0x0000000505057c24 */ /* 0x008fca000f8e0200 */
[----:B------:R-:W-:-:S13]  /*17e0*/  ISETP.GE.AND P0, PT, R5, R6, PT ;  /* 0x000000060500720c */ /* 0x000fda0003f06270 */
[----:B------:R-:W-:Y:S05]  /*17f0*/  @P0 EXIT ;  /* 0x000000000000094d */ /* 0x000fea0003800000 */
[----:B------:R-:W2:Y:S08]  /*1800*/  LDC.64 R6, c[0x0][0x380] ;  /* 0x0000e000ff067b82 */ /* 0x000eb00000000a00 */
[----:B0-----:R-:W0:Y:S08]  /*1810*/  LDC.64 R8, c[0x0][0x388] ;  /* 0x0000e200ff087b82 */ /* 0x001e300000000a00 */
[----:B-1----:R-:W1:Y:S01]  /*1820*/  LDC.64 R10, c[0x0][0x390] ;  /* 0x0000e400ff0a7b82 */ /* 0x002e620000000a00 */
[----:B--2---:R-:W-:-:S06]  /*1830*/  IMAD.WIDE R6, R5, 0x4, R6 ;  /* 0x0000000405067825 */ /* 0x004fcc00078e0206 */
[----:B------:R-:W2:Y:S01]  /*1840*/  LDG.E R6, desc[UR6][R6.64] ;  /* 0x0000000606067981 */ /* 0x000ea2000c1e1900 */
[----:B0-----:R-:W-:-:S06]  /*1850*/  IMAD.WIDE R8, R5, 0x4, R8 ;  /* 0x0000000405087825 */ /* 0x001fcc00078e0208 */
[----:B------:R-:W2:Y:S01]  /*1860*/  LDG.E R9, desc[UR6][R8.64] ;  /* 0x0000000608097981 */ /* 0x000ea2000c1e1900 */
[----:B-1----:R-:W-:-:S06]  /*1870*/  IMAD.WIDE R10, R5, 0x4, R10 ;  /* 0x00000004050a7825 */ /* 0x002fcc00078e020a */
[----:B------:R-:W3:Y:S01]  /*1880*/  LDG.E R10, desc[UR6][R10.64] ;  /* 0x000000060a0a7981 */ /* 0x000ee2000c1e1900 */
[----:B------:R-:W0:Y:S08]  /*1890*/  LDC.64 R12, c[0x4][RZ] ;  /* 0x01000000ff0c7b82 */ /* 0x000e300000000a00 */
[----:B------:R-:W1:Y:S08]  /*18a0*/  LDC.64 R14, c[0x4][0x8] ;  /* 0x01000200ff0e7b82 */ /* 0x000e700000000a00 */
[----:B------:R-:W4:Y:S01]  /*18b0*/  LDC.64 R16, c[0x4][0x10] ;  /* 0x01000400ff107b82 */ /* 0x000f220000000a00 */
[----:B--2---:R-:W-:Y:S01]  /*18c0*/  FADD R0, -R6, R9 ;  /* 0x0000000906007221 */ /* 0x004fe20000000100 */
[----:B------:R-:W-:-:S03]  /*18d0*/  FFMA R19, R9, R9, R2 ;  /* 0x0000000909137223 */ /* 0x000fc60000000002 */
[-C--:B------:R-:W-:Y:S01]  /*18e0*/  FFMA R5, R9, R0.reuse, R4 ;  /* 0x0000000009057223 */ /* 0x080fe20000000004 */
[----:B---3--:R-:W-:-:S04]  /*18f0*/  FFMA R3, R10, R0, R3 ;  /* 0x000000000a037223 */ /* 0x008fc80000000003 */
[----:B0-----:R-:W-:Y:S04]  /*1900*/  STG.E desc[UR6][R12.64], R5 ;  /* 0x000000050c007986 */ /* 0x001fe8000c101906 */
[----:B-1----:R-:W-:Y:S04]  /*1910*/  STG.E desc[UR6][R14.64], R3 ;  /* 0x000000030e007986 */ /* 0x002fe8000c101906 */
[----:B----4-:R-:W-:Y:S01]  /*1920*/  STG.E desc[UR6][R16.64], R19 ;  /* 0x0000001310007986 */ /* 0x010fe2000c101906 */
[----:B------:R-:W-:Y:S05]  /*1930*/  EXIT ;  /* 0x000000000000794d */ /* 0x000fea0003800000 */
.L_x_101:
        /* <DEDUP_REMOVED lines=12> */
.L_x_419:


//--------------------- .text._Z17cuda_bell_smoothyPfiiii --------------------------
	.section	.text._Z17cuda_bell_smoothyPfiiii,"ax",@progbits
	.align	128
        .global         _Z17cuda_bell_smoothyPfiiii
        .type           _Z17cuda_bell_smoothyPfiiii,@function
        .size           _Z17cuda_bell_smoothyPfiiii,(.L_x_402 - _Z17cuda_bell_smoothyPfiiii)
        .other          _Z17cuda_bell_smoothyPfiiii,@"STO_CUDA_ENTRY STV_DEFAULT"
_Z17cuda_bell_smoothyPfiiii:
.text._Z17cuda_bell_smoothyPfiiii:
[----:B------:R-:W-:Y:S08]  /*0000*/  LDC R1, c[0x0][0x37c] ;  /* 0x0000df00ff017b82 */ /* 0x000ff00000000800 */
[----:B------:R-:W0:Y:S08]  /*0010*/  LDC R7, c[0x0][0x390] ;  /* 0x0000e400ff077b82 */ /* 0x000e300000000800 */
[----:B------:R-:W1:Y:S01]  /*0020*/  S2UR UR4, SR_CTAID.Y ;  /* 0x00000000000479c3 */ /* 0x000e620000002600 */
[----:B0-----:R-:W-:-:S13]  /*0030*/  ISETP.GE.AND P0, PT, R7, 0x1, PT ;  /* 0x000000010700780c */ /* 0x001fda0003f06270 */
[----:B-1----:R-:W-:Y:S05]  /*0040*/  @!P0 EXIT ;  /* 0x000000000000894d */ /* 0x002fea0003800000 */
[----:B------:R-:W0:Y:S01]  /*0050*/  LDC.64 R8, c[0x0][0x388] ;  /* 0x0000e200ff087b82 */ /* 0x000e220000000a00 */
[----:B------:R-:W1:Y:S01]  /*0060*/  S2R R3, SR_TID.X ;  /* 0x0000000000037919 */ /* 0x000e620000002100 */
[----:B------:R-:W2:Y:S01]  /*0070*/  LDCU UR5, c[0x0][0x364] ;  /* 0x00006c80ff0577ac */ /* 0x000ea20008000800 */
[----:B------:R-:W1:Y:S01]  /*0080*/  S2R R0, SR_CTAID.X ;  /* 0x0000000000007919 */ /* 0x000e620000002500 */
[----:B------:R-:W3:Y:S01]  /*0090*/  LDCU UR7, c[0x0][0x394] ;  /* 0x00007280ff0777ac */ /* 0x000ee20008000800 */
[----:B------:R-:W4:Y:S01]  /*00a0*/  S2R R6, SR_TID.Y ;  /* 0x0000000000067919 */ /* 0x000f220000002200 */
[----:B------:R-:W1:Y:S01]  /*00b0*/  LDCU UR6, c[0x0][0x360] ;  /* 0x00006c00ff0677ac */ /* 0x000e620008000800 */
[----:B------:R-:W0:Y:S01]  /*00c0*/  LDCU.64 UR10, c[0x0][0x358] ;  /* 0x00006b00ff0a77ac */ /* 0x000e220008000a00 */
[----:B--2---:R-:W-:Y:S01]  /*00d0*/  UIMAD UR4, UR4, UR5, URZ ;  /* 0x00000005040472a4 */ /* 0x004fe2000f8e02ff */
[----:B0-----:R-:W-:Y:S01]  /*00e0*/  ISETP.GT.AND P0, PT, R8, -0x1, PT ;  /* 0xffffffff0800780c */ /* 0x001fe20003f04270 */
[----:B---3--:R-:W-:-:S04]  /*00f0*/  IMAD R2, R9, UR7, RZ ;  /* 0x0000000709027c24 */ /* 0x008fc8000f8e02ff */
[----:B------:R-:W-:Y:S02]  /*0100*/  IMAD R5, R7, R2, RZ ;  /* 0x0000000207057224 */ /* 0x000fe400078e02ff */
[----:B-1----:R-:W-:Y:S01]  /*0110*/  IMAD R3, R0, UR6, R3 ;  /* 0x0000000600037c24 */ /* 0x002fe2000f8e0203 */
[----:B----4-:R-:W-:-:S05]  /*0120*/  IADD3 R4, PT, PT, R6, UR4, RZ ;  /* 0x0000000406047c10 */ /* 0x010fca000fffe0ff */
[----:B------:R-:W-:Y:S05]  /*0130*/  @P0 BRA `(.L_x_102) ;  /* 0x0000000000d00947 */ /* 0x000fea0003800000 */
[C---:B------:R-:W-:Y:S01]  /*0140*/  ISETP.GE.U32.AND P1, PT, R7.reuse, 0x4, PT ;  /* 0x000000040700780c */ /* 0x040fe20003f26070 */
[----:B------:R-:W-:Y:S01]  /*0150*/  IMAD.MOV.U32 R15, RZ, RZ, RZ ;  /* 0x000000ffff0f7224 */ /* 0x000fe200078e00ff */
[----:B------:R-:W-:-:S04]  /*0160*/  LOP3.LUT R0, R7, 0x3, RZ, 0xc0, !PT ;  /* 0x0000000307007812 */ /* 0x000fc800078ec0ff */
[----:B------:R-:W-:-:S07]  /*0170*/  ISETP.NE.AND P0, PT, R0, RZ, PT ;  /* 0x000000ff0000720c */ /* 0x000fce0003f05270 */
[----:B------:R-:W-:Y:S06]  /*0180*/  @!P1 BRA `(.L_x_103) ;  /* 0x0000000000809947 */ /* 0x000fec0003800000 */
[C---:B------:R-:W-:Y:S01]  /*0190*/  IADD3 R6, PT, PT, R9.reuse, UR4, R6 ;  /* 0x0000000409067c10 */ /* 0x040fe2000fffe006 */
[C---:B------:R-:W-:Y:S01]  /*01a0*/  IMAD R10, R9.reuse, 0x3, R4 ;  /* 0x00000003090a7824 */ /* 0x040fe200078e0204 */
[----:B------:R-:W-:Y:S01]  /*01b0*/  LEA R8, R9, R4, 0x1 ;  /* 0x0000000409087211 */ /* 0x000fe200078e08ff */
[--C-:B------:R-:W-:Y:S01]  /*01c0*/  IMAD R23, R4, UR7, R3.reuse ;  /* 0x0000000704177c24 */ /* 0x100fe2000f8e0203 */
[----:B------:R-:W-:Y:S01]  /*01d0*/  LOP3.LUT R15, R7, 0x7ffffffc, RZ, 0xc0, !PT ;  /* 0x7ffffffc070f7812 */ /* 0x000fe200078ec0ff */
[--C-:B------:R-:W-:Y:S02]  /*01e0*/  IMAD R17, R6, UR7, R3.reuse ;  /* 0x0000000706117c24 */ /* 0x100fe4000f8e0203 */
[--C-:B------:R-:W-:Y:S02]  /*01f0*/  IMAD R19, R8, UR7, R3.reuse ;  /* 0x0000000708137c24 */ /* 0x100fe4000f8e0203 */
[----:B------:R-:W-:Y:S02]  /*0200*/  IMAD R21, R10, UR7, R3 ;  /* 0x000000070a157c24 */ /* 0x000fe4000f8e0203 */
[----:B------:R-:W-:-:S07]  /*0210*/  IMAD.MOV R14, RZ, RZ, -R15 ;  /* 0x000000ffff0e7224 */ /* 0x000fce00078e0a0f */
.L_x_104:
[-C--:B------:R-:W-:Y:S02]  /*0220*/  ISETP.GE.AND P1, PT, R23, R5.reuse, PT ;  /* 0x000000051700720c */ /* 0x080fe40003f26270 */
[-C--:B------:R-:W-:Y:S02]  /*0230*/  ISETP.GE.AND P2, PT, R17, R5.reuse, PT ;  /* 0x000000051100720c */ /* 0x080fe40003f46270 */
[-C--:B------:R-:W-:Y:S02]  /*0240*/  ISETP.GE.AND P3, PT, R19, R5.reuse, PT ;  /* 0x000000051300720c */ /* 0x080fe40003f66270 */
[----:B------:R-:W-:Y:S02]  /*0250*/  ISETP.GE.AND P4, PT, R21, R5, PT ;  /* 0x000000051500720c */ /* 0x000fe40003f86270 */
[----:B------:R-:W-:-:S05]  /*0260*/  IADD3 R14, PT, PT, R14, 0x4, RZ ;  /* 0x000000040e0e7810 */ /* 0x000fca0007ffe0ff */
[----:B0-----:R-:W0:Y:S08]  /*0270*/  @!P1 LDC.64 R6, c[0x0][0x380] ;  /* 0x0000e000ff069b82 */ /* 0x001e300000000a00 */
[----:B------:R-:W1:Y:S08]  /*0280*/  @!P2 LDC.64 R8, c[0x0][0x380] ;  /* 0x0000e000ff08ab82 */ /* 0x000e700000000a00 */
[----:B------:R-:W2:Y:S08]  /*0290*/  @!P3 LDC.64 R10, c[0x0][0x380] ;  /* 0x0000e000ff0abb82 */ /* 0x000eb00000000a00 */
[----:B------:R-:W3:Y:S01]  /*02a0*/  @!P4 LDC.64 R12, c[0x0][0x380] ;  /* 0x0000e000ff0ccb82 */ /* 0x000ee20000000a00 */
[----:B0-----:R-:W-:-:S04]  /*02b0*/  @!P1 IMAD.WIDE R6, R23, 0x4, R6 ;  /* 0x0000000417069825 */ /* 0x001fc800078e0206 */
[----:B------:R-:W-:Y:S01]  /*02c0*/  IMAD R23, R2, 0x4, R23 ;  /* 0x0000000402177824 */ /* 0x000fe200078e0217 */
[----:B------:R0:W-:Y:S01]  /*02d0*/  @!P1 STG.E desc[UR10][R6.64], RZ ;  /* 0x000000ff06009986 */ /* 0x0001e2000c10190a */
[----:B------:R-:W-:Y:S01]  /*02e0*/  ISETP.NE.AND P1, PT, R14, RZ, PT ;  /* 0x000000ff0e00720c */ /* 0x000fe20003f25270 */
[----:B-1----:R-:W-:Y:S01]  /*02f0*/  @!P2 IMAD.WIDE R8, R17, 0x4, R8 ;  /* 0x000000041108a825 */ /* 0x002fe200078e0208 */
[----:B------:R-:W-:-:S04]  /*0300*/  LEA R17, R2, R17, 0x2 ;  /* 0x0000001102117211 */ /* 0x000fc800078e10ff */
[----:B------:R0:W-:Y:S01]  /*0310*/  @!P2 STG.E desc[UR10][R8.64], RZ ;  /* 0x000000ff0800a986 */ /* 0x0001e2000c10190a */
[----:B--2---:R-:W-:-:S04]  /*0320*/  @!P3 IMAD.WIDE R10, R19, 0x4, R10 ;  /* 0x00000004130ab825 */ /* 0x004fc800078e020a */
[C---:B------:R-:W-:Y:S01]  /*0330*/  IMAD R19, R2.reuse, 0x4, R19 ;  /* 0x0000000402137824 */ /* 0x040fe200078e0213 */
[----:B------:R0:W-:Y:S01]  /*0340*/  @!P3 STG.E desc[UR10][R10.64], RZ ;  /* 0x000000ff0a00b986 */ /* 0x0001e2000c10190a */
[----:B---3--:R-:W-:Y:S01]  /*0350*/  @!P4 IMAD.WIDE R12, R21, 0x4, R12 ;  /* 0x00000004150cc825 */ /* 0x008fe200078e020c */
[----:B------:R-:W-:-:S04]  /*0360*/  LEA R21, R2, R21, 0x2 ;  /* 0x0000001502157211 */ /* 0x000fc800078e10ff */
[----:B------:R0:W-:Y:S01]  /*0370*/  @!P4 STG.E desc[UR10][R12.64], RZ ;  /* 0x000000ff0c00c986 */ /* 0x0001e2000c10190a */
[----:B------:R-:W-:Y:S05]  /*0380*/  @P1 BRA `(.L_x_104) ;  /* 0xfffffffc00a41947 */ /* 0x000fea000383ffff */
.L_x_103:
[----:B------:R-:W-:Y:S05]  /*0390*/  @!P0 EXIT ;  /* 0x000000000000894d */ /* 0x000fea0003800000 */
[----:B------:R-:W1:Y:S01]  /*03a0*/  LDCU UR4, c[0x0][0x38c] ;  /* 0x00007180ff0477ac */ /* 0x000e620008000800 */
[----:B------:R-:W-:Y:S01]  /*03b0*/  IMAD.MOV R0, RZ, RZ, -R0 ;  /* 0x000000ffff007224 */ /* 0x000fe200078e0a00 */
[----:B------:R-:W2:Y:S01]  /*03c0*/  LDCU UR5, c[0x0][0x394] ;  /* 0x00007280ff0577ac */ /* 0x000ea20008000800 */
[----:B-1----:R-:W-:-:S04]  /*03d0*/  IMAD R4, R15, UR4, R4 ;  /* 0x000000040f047c24 */ /* 0x002fc8000f8e0204 */
[----:B--2---:R-:W-:-:S07]  /*03e0*/  IMAD R3, R4, UR5, R3 ;  /* 0x0000000504037c24 */ /* 0x004fce000f8e0203 */
.L_x_105:
[----:B------:R-:W-:Y:S02]  /*03f0*/  ISETP.GE.AND P0, PT, R3, R5, PT ;  /* 0x000000050300720c */ /* 0x000fe40003f06270 */
[----:B------:R-:W-:-:S11]  /*0400*/  IADD3 R0, PT, PT, R0, 0x1, RZ ;  /* 0x0000000100007810 */ /* 0x000fd60007ffe0ff */
[----:B0-----:R-:W0:Y:S02]  /*0410*/  @!P0 LDC.64 R6, c[0x0][0x380] ;  /* 0x0000e000ff068b82 */ /* 0x001e240000000a00 */
[----:B0-----:R-:W-:-:S05]  /*0420*/  @!P0 IMAD.WIDE R6, R3, 0x4, R6 ;  /* 0x0000000403068825 */ /* 0x001fca00078e0206 */
[----:B------:R0:W-:Y:S01]  /*0430*/  @!P0 STG.E desc[UR10][R6.64], RZ ;  /* 0x000000ff06008986 */ /* 0x0001e2000c10190a */
[----:B------:R-:W-:-:S13]  /*0440*/  ISETP.NE.AND P0, PT, R0, RZ, PT ;  /* 0x000000ff0000720c */ /* 0x000fda0003f05270 */
[----:B0-----:R-:W-:Y:S05]  /*0450*/  @!P0 EXIT ;  /* 0x000000000000894d */ /* 0x001fea0003800000 */
[----:B------:R-:W-:Y:S01]  /*0460*/  IMAD.IADD R3, R2, 0x1, R3 ;  /* 0x0000000102037824 */ /* 0x000fe200078e0203 */
[----:B------:R-:W-:Y:S06]  /*0470*/  BRA `(.L_x_105) ;  /* 0xfffffffc00dc7947 */ /* 0x000fec000383ffff */
.L_x_102:
[----:B------:R0:W1:Y:S01]  /*0480*/  I2F.F64 R12, R8 ;  /* 0x00000008000c7312 */ /* 0x0000620000201c00 */
[----:B------:R-:W-:Y:S01]  /*0490*/  SHF.L.U32 R0, R8, 0x1, RZ ;  /* 0x0000000108007819 */ /* 0x000fe200000006ff */
[----:B------:R-:W-:Y:S01]  /*04a0*/  IMAD.MOV R6, RZ, RZ, -R8 ;  /* 0x000000ffff067224 */ /* 0x000fe200078e0a08 */
[----:B------:R-:W-:Y:S02]  /*04b0*/  UMOV UR4, URZ ;  /* 0x000000ff00047c82 */ /* 0x000fe40008000000 */
[----:B------:R-:W-:-:S04]  /*04c0*/  LOP3.LUT R0, R0, 0xfffffffc, RZ, 0xc0, !PT ;  /* 0xfffffffc00007812 */ /* 0x000fc800078ec0ff */
[----:B0-----:R-:W-:-:S07]  /*04d0*/  IADD3 R7, PT, PT, -R0, RZ, RZ ;  /* 0x000000ff00077210 */ /* 0x001fce0007ffe1ff */
.L_x_125:
[----:B0-----:R-:W0:Y:S01]  /*04e0*/  LDC R15, c[0x0][0x38c] ;  /* 0x0000e300ff0f7b82 */ /* 0x001e220000000800 */
[----:B------:R-:W2:Y:S01]  /*04f0*/  LDCU UR12, c[0x0][0x394] ;  /* 0x00007280ff0c77ac */ /* 0x000ea20008000800 */
[----:B------:R-:W-:Y:S01]  /*0500*/  BSSY.RECONVERGENT B0, `(.L_x_106) ;  /* 0x0000156000007945 */ /* 0x000fe20003800200 */
[----:B------:R-:W3:Y:S01]  /*0510*/  LDCU UR13, c[0x0][0x390] ;  /* 0x00007200ff0d77ac */ /* 0x000ee20008000800 */
[----:B0-----:R-:W-:-:S04]  /*0520*/  IMAD R0, R15, UR4, R4 ;  /* 0x000000040f007c24 */ /* 0x001fc8000f8e0204 */
[----:B--2---:R-:W-:-:S05]  /*0530*/  IMAD R9, R0, UR12, R3 ;  /* 0x0000000c00097c24 */ /* 0x004fca000f8e0203 */
[----:B------:R-:W-:-:S13]  /*0540*/  ISETP.GE.AND P0, PT, R9, R5, PT ;  /* 0x000000050900720c */ /* 0x000fda0003f06270 */
[----:B---3--:R-:W-:Y:S05]  /*0550*/  @P0 BRA `(.L_x_107) ;  /* 0x0000001400400947 */ /* 0x008fea0003800000 */
[----:B------:R-:W0:Y:S01]  /*0560*/  LDCU UR5, c[0x0][0x388] ;  /* 0x00007100ff0577ac */ /* 0x000e220008000800 */
[----:B------:R-:W-:Y:S01]  /*0570*/  IMAD.MOV.U32 R8, RZ, RZ, RZ ;  /* 0x000000ffff087224 */ /* 0x000fe200078e00ff */
[----:B------:R-:W-:Y:S01]  /*0580*/  MOV R11, R6 ;  /* 0x00000006000b7202 */ /* 0x000fe20000000f00 */
[----:B0-----:R-:W-:-:S09]  /*0590*/  UISETP.GE.U32.AND UP0, UPT, UR5, 0x2, UPT ;  /* 0x000000020500788c */ /* 0x001fd2000bf06070 */
[----:B------:R-:W-:Y:S05]  /*05a0*/  BRA.U !UP0, `(.L_x_108) ;  /* 0x0000000d08047547 */ /* 0x000fea000b800000 */
[----:B------:R-:W-:Y:S01]  /*05b0*/  UIADD3 UR6, UPT, UPT, UR4, -UR5, URZ ;  /* 0x8000000504067290 */ /* 0x000fe2000fffe0ff */
[----:B------:R-:W-:Y:S01]  /*05c0*/  IMAD.MOV.U32 R8, RZ, RZ, RZ ;  /* 0x000000ffff087224 */ /* 0x000fe200078e00ff */
[----:B------:R-:W-:Y:S01]  /*05d0*/  UIADD3 UR8, UPT, UPT, UR4, 0x2, -UR5 ;  /* 0x0000000204087890 */ /* 0x000fe2000fffe805 */
[----:B------:R-:W-:Y:S01]  /*05e0*/  MOV R10, R7 ;  /* 0x00000007000a7202 */ /* 0x000fe20000000f00 */
[----:B------:R-:W-:Y:S02]  /*05f0*/  UIADD3 UR5, UPT, UPT, -UR5, 0x1, URZ ;  /* 0x0000000105057890 */ /* 0x000fe4000fffe1ff */
[----:B------:R-:W-:Y:S02]  /*0600*/  UIADD3 UR7, UPT, UPT, UR6, 0x3, URZ ;  /* 0x0000000306077890 */ /* 0x000fe4000fffe0ff */
[C-C-:B------:R-:W-:Y:S01]  /*0610*/  IMAD R18, R15.reuse, UR6, R4.reuse ;  /* 0x000000060f127c24 */ /* 0x140fe2000f8e0204 */
[----:B------:R-:W-:Y:S01]  /*0620*/  UIADD3 UR9, UPT, UPT, UR5, UR4, URZ ;  /* 0x0000000405097290 */ /* 0x000fe2000fffe0ff */
[----:B------:R-:W-:Y:S01]  /*0630*/  IMAD R14, R15, UR8, R4 ;  /* 0x000000080f0e7c24 */ /* 0x000fe2000f8e0204 */
[----:B------:R-:W-:Y:S01]  /*0640*/  MOV R28, UR6 ;  /* 0x00000006001c7c02 */ /* 0x000fe20008000f00 */
[----:B------:R-:W-:-:S02]  /*0650*/  IMAD.U32 R11, RZ, RZ, UR5 ;  /* 0x00000005ff0b7e24 */ /* 0x000fc4000f8e00ff */
[C-C-:B------:R-:W-:Y:S02]  /*0660*/  IMAD R0, R15.reuse, UR7, R4.reuse ;  /* 0x000000070f007c24 */ /* 0x140fe4000f8e0204 */
[----:B------:R-:W-:Y:S02]  /*0670*/  IMAD R16, R15, UR9, R4 ;  /* 0x000000090f107c24 */ /* 0x000fe4000f8e0204 */
[--C-:B------:R-:W-:Y:S02]  /*0680*/  IMAD R29, R14, UR12, R3.reuse ;  /* 0x0000000c0e1d7c24 */ /* 0x100fe4000f8e0203 */
[--C-:B------:R-:W-:Y:S02]  /*0690*/  IMAD R31, R18, UR12, R3.reuse ;  /* 0x0000000c121f7c24 */ /* 0x100fe4000f8e0203 */
[--C-:B------:R-:W-:Y:S02]  /*06a0*/  IMAD R33, R0, UR12, R3.reuse ;  /* 0x0000000c00217c24 */ /* 0x100fe4000f8e0203 */
[----:B------:R-:W-:-:S07]  /*06b0*/  IMAD R35, R16, UR12, R3 ;  /* 0x0000000c10237c24 */ /* 0x000fce000f8e0203 */
.L_x_117:
[----:B------:R-:W-:-:S13]  /*06c0*/  ISETP.GE.U32.AND P0, PT, R28, UR13, PT ;  /* 0x0000000d1c007c0c */ /* 0x000fda000bf06070 */
[----:B------:R-:W-:Y:S05]  /*06d0*/  @P0 BRA `(.L_x_109) ;  /* 0x00000000009c0947 */ /* 0x000fea0003800000 */
[----:B-1----:R-:W0:Y:S01]  /*06e0*/  MUFU.RCP64H R15, R13 ;  /* 0x0000000d000f7308 */ /* 0x002e220000001800 */
[----:B------:R-:W-:Y:S01]  /*06f0*/  IMAD.MOV.U32 R14, RZ, RZ, 0x1 ;  /* 0x00000001ff0e7424 */ /* 0x000fe200078e00ff */
[----:B------:R-:W-:-:S06]  /*0700*/  IADD3 R0, PT, PT, R11, -0x1, RZ ;  /* 0xffffffff0b007810 */ /* 0x000fcc0007ffe0ff */
[----:B------:R-:W1:Y:S01]  /*0710*/  I2F.F64 R18, R0 ;  /* 0x0000000000127312 */ /* 0x000e620000201c00 */
[----:B0-----:R-:W-:-:S08]  /*0720*/  DFMA R16, R14, -R12, 1 ;  /* 0x3ff000000e10742b */ /* 0x001fd0000000080c */
[----:B------:R-:W-:-:S08]  /*0730*/  DFMA R16, R16, R16, R16 ;  /* 0x000000101010722b */ /* 0x000fd00000000010 */
[----:B------:R-:W-:Y:S02]  /*0740*/  DFMA R16, R14, R16, R14 ;  /* 0x000000100e10722b */ /* 0x000fe4000000000e */
[----:B-1----:R-:W-:-:S06]  /*0750*/  DADD R14, R18, R18 ;  /* 0x00000000120e7229 */ /* 0x002fcc0000000012 */
[----:B------:R-:W-:Y:S02]  /*0760*/  DFMA R20, R16, -R12, 1 ;  /* 0x3ff000001014742b */ /* 0x000fe4000000080c */
[----:B------:R-:W-:-:S06]  /*0770*/  DMUL R14, R18, -R14 ;  /* 0x8000000e120e7228 */ /* 0x000fcc0000000000 */
[----:B------:R-:W-:-:S04]  /*0780*/  DFMA R20, R16, R20, R16 ;  /* 0x000000141014722b */ /* 0x000fc80000000010 */
[----:B------:R-:W-:-:S04]  /*0790*/  FSETP.GEU.AND P1, PT, |R15|, 6.5827683646048100446e-37, PT ;  /* 0x036000000f00780b */ /* 0x000fc80003f2e200 */
[----:B------:R-:W-:-:S08]  /*07a0*/  DMUL R18, R14, R20 ;  /* 0x000000140e127228 */ /* 0x000fd00000000000 */
[----:B------:R-:W-:-:S08]  /*07b0*/  DFMA R16, R18, -R12, R14 ;  /* 0x8000000c1210722b */ /* 0x000fd0000000000e */
[----:B------:R-:W-:-:S10]  /*07c0*/  DFMA R16, R20, R16, R18 ;  /* 0x000000101410722b */ /* 0x000fd40000000012 */
[----:B------:R-:W-:-:S05]  /*07d0*/  FFMA R18, RZ, R13, R17 ;  /* 0x0000000dff127223 */ /* 0x000fca0000000011 */
[----:B------:R-:W-:-:S13]  /*07e0*/  FSETP.GT.AND P0, PT, |R18|, 1.469367938527859385e-39, PT ;  /* 0x001000001200780b */ /* 0x000fda0003f04200 */
[----:B------:R-:W-:Y:S05]  /*07f0*/  @P0 BRA P1, `(.L_x_110) ;  /* 0x0000000000180947 */ /* 0x000fea0000800000 */
[----:B------:R-:W-:Y:S01]  /*0800*/  IMAD.MOV.U32 R18, RZ, RZ, R14 ;  /* 0x000000ffff127224 */ /* 0x000fe200078e000e */
[----:B------:R-:W-:Y:S01]  /*0810*/  MOV R19, R15 ;  /* 0x0000000f00137202 */ /* 0x000fe20000000f00 */
[----:B------:R-:W-:Y:S01]  /*0820*/  IMAD.MOV.U32 R16, RZ, RZ, R12 ;  /* 0x000000ffff107224 */ /* 0x000fe200078e000c */
[----:B------:R-:W-:Y:S02]  /*0830*/  MOV R17, R13 ;  /* 0x0000000d00117202 */ /* 0x000fe40000000f00 */
[----:B------:R-:W-:-:S07]  /*0840*/  MOV R0, 0x860 ;  /* 0x0000086000007802 */ /* 0x000fce0000000f00 */
[----:B------:R-:W-:Y:S05]  /*0850*/  CALL.REL.NOINC `($__internal_3_$__cuda_sm20_div_rn_f64_full) ;  /* 0x0000001000987944 */ /* 0x000fea0003c00000 */
.L_x_110:
[----:B------:R-:W0:Y:S02]  /*0860*/  LDC.64 R14, c[0x0][0x380] ;  /* 0x0000e000ff0e7b82 */ /* 0x000e240000000a00 */
[----:B0-----:R-:W-:-:S06]  /*0870*/  IMAD.WIDE R14, R31, 0x4, R14 ;  /* 0x000000041f0e7825 */ /* 0x001fcc00078e020e */
[----:B------:R0:W2:Y:S01]  /*0880*/  LDG.E R14, desc[UR10][R14.64] ;  /* 0x0000000a0e0e7981 */ /* 0x0000a2000c1e1900 */
[----:B------:R-:W1:Y:S01]  /*0890*/  F2F.F32.F64 R16, R16 ;  /* 0x0000001000107310 */ /* 0x000e620000301000 */
[----:B------:R-:W-:Y:S01]  /*08a0*/  IMAD.MOV.U32 R19, RZ, RZ, 0x3bbb989d ;  /* 0x3bbb989dff137424 */ /* 0x000fe200078e00ff */
[----:B------:R-:W-:-:S03]  /*08b0*/  MOV R21, 0x437c0000 ;  /* 0x437c000000157802 */ /* 0x000fc60000000f00 */
[----:B-1----:R-:W-:-:S04]  /*08c0*/  FFMA.SAT R0, R16, R19, 0.5 ;  /* 0x3f00000010007423 */ /* 0x002fc80000002013 */
[----:B------:R-:W-:-:S04]  /*08d0*/  FFMA.RM R0, R0, R21, 12582913 ;  /* 0x4b40000100007423 */ /* 0x000fc80000004015 */
[C---:B------:R-:W-:Y:S01]  /*08e0*/  FADD R19, R0.reuse, -12583039 ;  /* 0xcb40007f00137421 */ /* 0x040fe20000000000 */
[----:B------:R-:W-:-:S03]  /*08f0*/  IMAD.SHL.U32 R0, R0, 0x800000, RZ ;  /* 0x0080000000007824 */ /* 0x000fc600078e00ff */
[----:B------:R-:W-:-:S04]  /*0900*/  FFMA R19, R16, 1.4426950216293334961, -R19 ;  /* 0x3fb8aa3b10137823 */ /* 0x000fc80000000813 */
[----:B------:R-:W-:-:S06]  /*0910*/  FFMA R19, R16, 1.925963033500011079e-08, R19 ;  /* 0x32a5706010137823 */ /* 0x000fcc0000000013 */
[----:B------:R-:W0:Y:S02]  /*0920*/  MUFU.EX2 R19, R19 ;  /* 0x0000001300137308 */ /* 0x000e240000000800 */
[----:B0-----:R-:W-:-:S04]  /*0930*/  FMUL R15, R0, R19 ;  /* 0x00000013000f7220 */ /* 0x001fc80000400000 */
[----:B--2---:R-:W-:-:S07]  /*0940*/  FFMA R8, R15, R14, R8 ;  /* 0x0000000e0f087223 */ /* 0x004fce0000000008 */
.L_x_109:
[----:B------:R-:W-:-:S04]  /*0950*/  IADD3 R0, PT, PT, R28, 0x1, RZ ;  /* 0x000000011c007810 */ /* 0x000fc80007ffe0ff */
[----:B------:R-:W-:-:S13]  /*0960*/  ISETP.GE.U32.AND P0, PT, R0, UR13, PT ;  /* 0x0000000d00007c0c */ /* 0x000fda000bf06070 */
[----:B------:R-:W-:Y:S05]  /*0970*/  @P0 BRA `(.L_x_111) ;  /* 0x0000000000980947 */ /* 0x000fea0003800000 */
[----:B-1----:R-:W0:Y:S01]  /*0980*/  MUFU.RCP64H R15, R13 ;  /* 0x0000000d000f7308 */ /* 0x002e220000001800 */
[----:B------:R-:W-:-:S07]  /*0990*/  IMAD.MOV.U32 R14, RZ, RZ, 0x1 ;  /* 0x00000001ff0e7424 */ /* 0x000fce00078e00ff */
        /* <DEDUP_REMOVED lines=15> */
[----:B------:R-:W-:Y:S01]  /*0a90*/  MOV R18, R14 ;  /* 0x0000000e00127202 */ /* 0x000fe20000000f00 */
[----:B------:R-:W-:Y:S01]  /*0aa0*/  IMAD.MOV.U32 R19, RZ, RZ, R15 ;  /* 0x000000ffff137224 */ /* 0x000fe200078e000f */
[----:B------:R-:W-:Y:S01]  /*0ab0*/  MOV R16, R12 ;  /* 0x0000000c00107202 */ /* 0x000fe20000000f00 */
[----:B------:R-:W-:Y:S01]  /*0ac0*/  IMAD.MOV.U32 R17, RZ, RZ, R13 ;  /* 0x000000ffff117224 */ /* 0x000fe200078e000d */
[----:B------:R-:W-:-:S07]  /*0ad0*/  MOV R0, 0xaf0 ;  /* 0x00000af000007802 */ /* 0x000fce0000000f00 */
[----:B------:R-:W-:Y:S05]  /*0ae0*/  CALL.REL.NOINC `($__internal_3_$__cuda_sm20_div_rn_f64_full) ;  /* 0x0000000c00f47944 */ /* 0x000fea0003c00000 */
.L_x_112:
[----:B------:R-:W0:Y:S02]  /*0af0*/  LDC.64 R14, c[0x0][0x380] ;  /* 0x0000e000ff0e7b82 */ /* 0x000e240000000a00 */
[----:B0-----:R-:W-:-:S06]  /*0b00*/  IMAD.WIDE R14, R35, 0x4, R14 ;  /* 0x00000004230e7825 */ /* 0x001fcc00078e020e */
[----:B------:R0:W2:Y:S01]  /*0b10*/  LDG.E R14, desc[UR10][R14.64] ;  /* 0x0000000a0e0e7981 */ /* 0x0000a2000c1e1900 */
[----:B------:R-:W1:Y:S01]  /*0b20*/  F2F.F32.F64 R16, R16 ;  /* 0x0000001000107310 */ /* 0x000e620000301000 */
[----:B------:R-:W-:Y:S01]  /*0b30*/  MOV R19, 0x3bbb989d ;  /* 0x3bbb989d00137802 */ /* 0x000fe20000000f00 */
[----:B------:R-:W-:-:S04]  /*0b40*/  IMAD.MOV.U32 R21, RZ, RZ, 0x437c0000 ;  /* 0x437c0000ff157424 */ /* 0x000fc800078e00ff */
[----:B-1----:R-:W-:-:S04]  /*0b50*/  FFMA.SAT R0, R16, R19, 0.5 ;  /* 0x3f00000010007423 */ /* 0x002fc80000002013 */
[----:B------:R-:W-:-:S04]  /*0b60*/  FFMA.RM R0, R0, R21, 12582913 ;  /* 0x4b40000100007423 */ /* 0x000fc80000004015 */
[C---:B------:R-:W-:Y:S01]  /*0b70*/  FADD R19, R0.reuse, -12583039 ;  /* 0xcb40007f00137421 */ /* 0x040fe20000000000 */
[----:B------:R-:W-:-:S03]  /*0b80*/  SHF.L.U32 R0, R0, 0x17, RZ ;  /* 0x0000001700007819 */ /* 0x000fc600000006ff */
[----:B------:R-:W-:-:S04]  /*0b90*/  FFMA R19, R16, 1.4426950216293334961, -R19 ;  /* 0x3fb8aa3b10137823 */ /* 0x000fc80000000813 */
[----:B------:R-:W-:-:S06]  /*0ba0*/  FFMA R19, R16, 1.925963033500011079e-08, R19 ;  /* 0x32a5706010137823 */ /* 0x000fcc0000000013 */
[----:B------:R-:W0:Y:S02]  /*0bb0*/  MUFU.EX2 R19, R19 ;  /* 0x0000001300137308 */ /* 0x000e240000000800 */
[----:B0-----:R-:W-:-:S04]  /*0bc0*/  FMUL R15, R0, R19 ;  /* 0x00000013000f7220 */ /* 0x001fc80000400000 */
[----:B--2---:R-:W-:-:S07]  /*0bd0*/  FFMA R8, R15, R14, R8 ;  /* 0x0000000e0f087223 */ /* 0x004fce0000000008 */
.L_x_111:
[----:B------:R-:W-:-:S05]  /*0be0*/  VIADD R0, R28, 0x2 ;  /* 0x000000021c007836 */ /* 0x000fca0000000000 */
[----:B------:R-:W-:-:S13]  /*0bf0*/  ISETP.GE.U32.AND P0, PT, R0, UR13, PT ;  /* 0x0000000d00007c0c */ /* 0x000fda000bf06070 */
[----:B------:R-:W-:Y:S05]  /*0c00*/  @P0 BRA `(.L_x_113) ;  /* 0x00000000009c0947 */ /* 0x000fea0003800000 */
[----:B-1----:R-:W0:Y:S01]  /*0c10*/  MUFU.RCP64H R15, R13 ;  /* 0x0000000d000f7308 */ /* 0x002e220000001800 */
[----:B------:R-:W-:Y:S01]  /*0c20*/  MOV R14, 0x1 ;  /* 0x00000001000e7802 */ /* 0x000fe20000000f00 */
[----:B------:R-:W-:-:S06]  /*0c30*/  VIADD R0, R11, 0x1 ;  /* 0x000000010b007836 */ /* 0x000fcc0000000000 */
        /* <DEDUP_REMOVED lines=21> */
.L_x_114:
        /* <DEDUP_REMOVED lines=15> */
.L_x_113:
        /* <DEDUP_REMOVED lines=27> */
.L_x_116:
        /* <DEDUP_REMOVED lines=15> */
.L_x_115:
[----:B------:R-:W-:Y:S01]  /*1120*/  VIADD R10, R10, 0x4 ;  /* 0x000000040a0a7836 */ /* 0x000fe20000000000 */
[----:B------:R-:W-:Y:S01]  /*1130*/  IADD3 R11, PT, PT, R11, 0x4, RZ ;  /* 0x000000040b0b7810 */ /* 0x000fe20007ffe0ff */
[C---:B------:R-:W-:Y:S01]  /*1140*/  IMAD R33, R2.reuse, 0x4, R33 ;  /* 0x0000000402217824 */ /* 0x040fe200078e0221 */
[C---:B------:R-:W-:Y:S01]  /*1150*/  LEA R29, R2.reuse, R29, 0x2 ;  /* 0x0000001d021d7211 */ /* 0x040fe200078e10ff */
[----:B------:R-:W-:Y:S01]  /*1160*/  IMAD R35, R2, 0x4, R35 ;  /* 0x0000000402237824 */ /* 0x000fe200078e0223 */
[----:B------:R-:W-:Y:S01]  /*1170*/  ISETP.NE.AND P0, PT, R10, RZ, PT ;  /* 0x000000ff0a00720c */ /* 0x000fe20003f05270 */
[----:B------:R-:W-:Y:S01]  /*1180*/  IMAD R31, R2, 0x4, R31 ;  /* 0x00000004021f7824 */ /* 0x000fe200078e021f */
[----:B------:R-:W-:-:S11]  /*1190*/  IADD3 R28, PT, PT, R28, 0x4, RZ ;  /* 0x000000041c1c7810 */ /* 0x000fd60007ffe0ff */
[----:B------:R-:W-:Y:S05]  /*11a0*/  @P0 BRA `(.L_x_117) ;  /* 0xfffffff400440947 */ /* 0x000fea000383ffff */
[----:B------:R-:W-:-:S07]  /*11b0*/  IADD3 R11, PT, PT, R11, -0x1, RZ ;  /* 0xffffffff0b0b7810 */ /* 0x000fce0007ffe0ff */
.L_x_108:
[----:B------:R-:W0:Y:S02]  /*11c0*/  LDCU UR5, c[0x0][0x388] ;  /* 0x00007100ff0577ac */ /* 0x000e240008000800 */
[----:B0-----:R-:W-:-:S09]  /*11d0*/  ULOP3.LUT UP0, URZ, UR5, 0x1, URZ, 0xc0, !UPT ;  /* 0x0000000105ff7892 */ /* 0x001fd2000f80c0ff */
[----:B------:R-:W-:Y:S05]  /*11e0*/  BRA.U !UP0, `(.L_x_118) ;  /* 0x0000000508647547 */ /* 0x000fea000b800000 */
[----:B------:R-:W0:Y:S01]  /*11f0*/  LDCU UR5, c[0x0][0x390] ;  /* 0x00007200ff0577ac */ /* 0x000e220008000800 */
[----:B------:R-:W-:-:S05]  /*1200*/  VIADD R10, R11, UR4 ;  /* 0x000000040b0a7c36 */ /* 0x000fca0008000000 */
[----:B0-----:R-:W-:-:S13]  /*1210*/  ISETP.GE.U32.AND P0, PT, R10, UR5, PT ;  /* 0x000000050a007c0c */ /* 0x001fda000bf06070 */
[----:B------:R-:W-:Y:S05]  /*1220*/  @P0 BRA `(.L_x_119) ;  /* 0x00000000009c0947 */ /* 0x000fea0003800000 */
[----:B-1----:R-:W0:Y:S01]  /*1230*/  MUFU.RCP64H R15, R13 ;  /* 0x0000000d000f7308 */ /* 0x002e220000001800 */
[----:B------:R-:W-:-:S07]  /*1240*/  MOV R14, 0x1 ;  /* 0x00000001000e7802 */ /* 0x000fce0000000f00 */
        /* <DEDUP_REMOVED lines=16> */
[----:B------:R-:W-:Y:S02]  /*1350*/  MOV R17, R13 ;  /* 0x0000000d00117202 */ /* 0x000fe40000000f00 */
[----:B------:R-:W-:-:S07]  /*1360*/  MOV R0, 0x1380 ;  /* 0x0000138000007802 */ /* 0x000fce0000000f00 */
[----:B------:R-:W-:Y:S05]  /*1370*/  CALL.REL.NOINC `($__internal_3_$__cuda_sm20_div_rn_f64_full) ;  /* 0x0000000400d07944 */ /* 0x000fea0003c00000 */
[----:B------:R-:W-:Y:S01]  /*1380*/  IMAD.MOV.U32 R14, RZ, RZ, R16 ;  /* 0x000000ffff0e7224 */ /* 0x000fe200078e0010 */
[----:B------:R-:W-:-:S07]  /*1390*/  MOV R15, R17 ;  /* 0x00000011000f7202 */ /* 0x000fce0000000f00 */
.L_x_120:
[----:B------:R-:W0:Y:S01]  /*13a0*/  LDC.64 R16, c[0x0][0x380] ;  /* 0x0000e000ff107b82 */ /* 0x000e220000000a00 */
[----:B------:R-:W-:-:S04]  /*13b0*/  IMAD R19, R2, R11, R9 ;  /* 0x0000000b02137224 */ /* 0x000fc800078e0209 */
        /* <DEDUP_REMOVED lines=14> */
.L_x_119:
[----:B------:R-:W0:Y:S01]  /*14a0*/  LDCU UR5, c[0x0][0x390] ;  /* 0x00007200ff0577ac */ /* 0x000e220008000800 */
[----:B------:R-:W-:-:S04]  /*14b0*/  IADD3 R10, PT, PT, R10, 0x1, RZ ;  /* 0x000000010a0a7810 */ /* 0x000fc80007ffe0ff */
[----:B0-----:R-:W-:-:S13]  /*14c0*/  ISETP.GE.U32.AND P0, PT, R10, UR5, PT ;  /* 0x000000050a007c0c */ /* 0x001fda000bf06070 */
[----:B------:R-:W-:Y:S05]  /*14d0*/  @P0 BRA `(.L_x_121) ;  /* 0x0000000000a40947 */ /* 0x000fea0003800000 */
[----:B-1----:R-:W0:Y:S01]  /*14e0*/  MUFU.RCP64H R15, R13 ;  /* 0x0000000d000f7308 */ /* 0x002e220000001800 */
[----:B------:R-:W-:Y:S01]  /*14f0*/  IMAD.MOV.U32 R14, RZ, RZ, 0x1 ;  /* 0x00000001ff0e7424 */ /* 0x000fe200078e00ff */
[----:B------:R-:W-:-:S06]  /*1500*/  IADD3 R0, PT, PT, R11, 0x1, RZ ;  /* 0x000000010b007810 */ /* 0x000fcc0007ffe0ff */
        /* <DEDUP_REMOVED lines=21> */
.L_x_122:
[----:B------:R-:W0:Y:S01]  /*1660*/  LDC.64 R16, c[0x0][0x380] ;  /* 0x0000e000ff107b82 */ /* 0x000e220000000a00 */
[----:B------:R-:W-:-:S04]  /*1670*/  IMAD R0, R2, R11, R2 ;  /* 0x0000000b02007224 */ /* 0x000fc800078e0202 */
[----:B------:R-:W-:-:S04]  /*1680*/  IMAD.IADD R19, R9, 0x1, R0 ;  /* 0x0000000109137824 */ /* 0x000fc800078e0200 */
        /* <DEDUP_REMOVED lines=14> */
.L_x_121:
[----:B------:R-:W-:-:S07]  /*1770*/  VIADD R11, R11, 0x2 ;  /* 0x000000020b0b7836 */ /* 0x000fce0000000000 */
.L_x_118:
[----:B------:R-:W0:Y:S01]  /*1780*/  LDCU UR5, c[0x0][0x390] ;  /* 0x00007200ff0577ac */ /* 0x000e220008000800 */
[----:B------:R-:W-:-:S04]  /*1790*/  IADD3 R0, PT, PT, R11, UR4, RZ ;  /* 0x000000040b007c10 */ /* 0x000fc8000fffe0ff */
[----:B0-----:R-:W-:-:S13]  /*17a0*/  ISETP.GE.U32.AND P0, PT, R0, UR5, PT ;  /* 0x0000000500007c0c */ /* 0x001fda000bf06070 */
        /* <DEDUP_REMOVED lines=20> */
[----:B------:R-:W-:-:S07]  /*18f0*/  MOV R0, 0x1910 ;  /* 0x0000191000007802 */ /* 0x000fce0000000f00 */
[----:B------:R-:W-:Y:S05]  /*1900*/  CALL.REL.NOINC `($__internal_3_$__cuda_sm20_div_rn_f64_full) ;  /* 0x00000000006c7944 */ /* 0x000fea0003c00000 */
[----:B------:R-:W-:Y:S01]  /*1910*/  MOV R14, R16 ;  /* 0x00000010000e7202 */ /* 0x000fe20000000f00 */
[----:B------:R-:W-:-:S07]  /*1920*/  IMAD.MOV.U32 R15, RZ, RZ, R17 ;  /* 0x000000ffff0f7224 */ /* 0x000fce00078e0011 */
.L_x_124:
[----:B------:R-:W0:Y:S01]  /*1930*/  LDC.64 R16, c[0x0][0x380] ;  /* 0x0000e000ff107b82 */ /* 0x000e220000000a00 */
[----:B------:R-:W-:-:S04]  /*1940*/  IMAD R11, R2, R11, R9 ;  /* 0x0000000b020b7224 */ /* 0x000fc800078e0209 */
        /* <DEDUP_REMOVED lines=14> */
.L_x_123:
[----:B------:R-:W0:Y:S02]  /*1a30*/  LDC.64 R10, c[0x0][0x380] ;  /* 0x0000e000ff0a7b82 */ /* 0x000e240000000a00 */
[----:B0-----:R-:W-:-:S05]  /*1a40*/  IMAD.WIDE R10, R9, 0x4, R10 ;  /* 0x00000004090a7825 */ /* 0x001fca00078e020a */
[----:B------:R0:W-:Y:S02]  /*1a50*/  STG.E desc[UR10][R10.64], R8 ;  /* 0x000000080a007986 */ /* 0x0001e4000c10190a */
.L_x_107:
[----:B------:R-:W-:Y:S05]  /*1a60*/  BSYNC.RECONVERGENT B0 ;  /* 0x0000000000007941 */ /* 0x000fea0003800200 */
.L_x_106:
[----:B------:R-:W2:Y:S01]  /*1a70*/  LDCU UR5, c[0x0][0x390] ;  /* 0x00007200ff0577ac */ /* 0x000ea20008000800 */
[----:B------:R-:W-:-:S04]  /*1a80*/  UIADD3 UR4, UPT, UPT, UR4, 0x1, URZ ;  /* 0x0000000104047890 */ /* 0x000fc8000fffe0ff */
[----:B--2---:R-:W-:-:S09]  /*1a90*/  UISETP.NE.AND UP0, UPT, UR4, UR5, UPT ;  /* 0x000000050400728c */ /* 0x004fd2000bf05270 */
[----:B------:R-:W-:Y:S05]  /*1aa0*/  BRA.U UP0, `(.L_x_125) ;  /* 0xffffffe9008c7547 */ /* 0x000fea000b83ffff */
[----:B------:R-:W-:Y:S05]  /*1ab0*/  EXIT ;  /* 0x000000000000794d */ /* 0x000fea0003800000 */
        .weak           $__internal_3_$__cuda_sm20_div_rn_f64_full
        .type           $__internal_3_$__cuda_sm20_div_rn_f64_full,@function
        .size           $__internal_3_$__cuda_sm20_div_rn_f64_full,(.L_x_402 - $__internal_3_$__cuda_sm20_div_rn_f64_full)
$__internal_3_$__cuda_sm20_div_rn_f64_full:
[C---:B------:R-:W-:Y:S01]  /*1ac0*/  FSETP.GEU.AND P0, PT, |R17|.reuse, 1.469367938527859385e-39, PT ;  /* 0x001000001100780b */ /* 0x040fe20003f0e200 */
[----:B------:R-:W-:Y:S01]  /*1ad0*/  IMAD.MOV.U32 R32, RZ, RZ, 0x1ca00000 ;  /* 0x1ca00000ff207424 */ /* 0x000fe200078e00ff */
[----:B------:R-:W-:Y:S01]  /*1ae0*/  LOP3.LUT R14, R17, 0x800fffff, RZ, 0xc0, !PT ;  /* 0x800fffff110e7812 */ /* 0x000fe200078ec0ff */
[----:B------:R-:W-:Y:S01]  /*1af0*/  BSSY.RECONVERGENT B1, `(.L_x_126) ;  /* 0x0000054000017945 */ /* 0x000fe20003800200 */
[----:B------:R-:W-:Y:S02]  /*1b00*/  MOV R20, 0x1 ;  /* 0x0000000100147802 */ /* 0x000fe40000000f00 */
[----:B------:R-:W-:Y:S01]  /*1b10*/  LOP3.LUT R15, R14, 0x3ff00000, RZ, 0xfc, !PT ;  /* 0x3ff000000e0f7812 */ /* 0x000fe200078efcff */
[----:B------:R-:W-:Y:S01]  /*1b20*/  IMAD.MOV.U32 R14, RZ, RZ, R16 ;  /* 0x000000ffff0e7224 */ /* 0x000fe200078e0010 */
[C---:B------:R-:W-:Y:S02]  /*1b30*/  FSETP.GEU.AND P2, PT, |R19|.reuse, 1.469367938527859385e-39, PT ;  /* 0x001000001300780b */ /* 0x040fe40003f4e200 */
[----:B------:R-:W-:-:S02]  /*1b40*/  LOP3.LUT R30, R19, 0x7ff00000, RZ, 0xc0, !PT ;  /* 0x7ff00000131e7812 */ /* 0x000fc400078ec0ff */
[----:B------:R-:W-:Y:S01]  /*1b50*/  LOP3.LUT R37, R17, 0x7ff00000, RZ, 0xc0, !PT ;  /* 0x7ff0000011257812 */ /* 0x000fe200078ec0ff */
[----:B------:R-:W-:-:S03]  /*1b60*/  @!P0 DMUL R14, R16, 8.98846567431157953865e+307 ;  /* 0x7fe00000100e8828 */ /* 0x000fc60000000000 */
[----:B------:R-:W-:-:S03]  /*1b70*/  ISETP.GE.U32.AND P1, PT, R30, R37, PT ;  /* 0x000000251e00720c */ /* 0x000fc60003f26070 */
[----:B------:R-:W0:Y:S02]  /*1b80*/  MUFU.RCP64H R21, R15 ;  /* 0x0000000f00157308 */ /* 0x000e240000001800 */
[----:B------:R-:W-:Y:S02]  /*1b90*/  @!P2 LOP3.LUT R23, R17, 0x7ff00000, RZ, 0xc0, !PT ;  /* 0x7ff000001117a812 */ /* 0x000fe400078ec0ff */
[----:B------:R-:W-:Y:S02]  /*1ba0*/  @!P0 LOP3.LUT R37, R15, 0x7ff00000, RZ, 0xc0, !PT ;  /* 0x7ff000000f258812 */ /* 0x000fe400078ec0ff */
[----:B------:R-:W-:-:S04]  /*1bb0*/  @!P2 ISETP.GE.U32.AND P3, PT, R30, R23, PT ;  /* 0x000000171e00a20c */ /* 0x000fc80003f66070 */
[----:B------:R-:W-:-:S04]  /*1bc0*/  @!P2 SEL R23, R32, 0x63400000, !P3 ;  /* 0x634000002017a807 */ /* 0x000fc80005800000 */
[----:B------:R-:W-:Y:S01]  /*1bd0*/  @!P2 LOP3.LUT R26, R23, 0x80000000, R19, 0xf8, !PT ;  /* 0x80000000171aa812 */ /* 0x000fe200078ef813 */
[----:B0-----:R-:W-:-:S03]  /*1be0*/  DFMA R24, R20, -R14, 1 ;  /* 0x3ff000001418742b */ /* 0x001fc6000000080e */
[----:B------:R-:W-:Y:S01]  /*1bf0*/  @!P2 LOP3.LUT R27, R26, 0x100000, RZ, 0xfc, !PT ;  /* 0x001000001a1ba812 */ /* 0x000fe200078efcff */
[----:B------:R-:W-:-:S04]  /*1c00*/  @!P2 IMAD.MOV.U32 R26, RZ, RZ, RZ ;  /* 0x000000ffff1aa224 */ /* 0x000fc800078e00ff */
[----:B------:R-:W-:-:S08]  /*1c10*/  DFMA R24, R24, R24, R24 ;  /* 0x000000181818722b */ /* 0x000fd00000000018 */
[----:B------:R-:W-:Y:S01]  /*1c20*/  DFMA R24, R20, R24, R20 ;  /* 0x000000181418722b */ /* 0x000fe20000000014 */
[----:B------:R-:W-:Y:S02]  /*1c30*/  SEL R21, R32, 0x63400000, !P1 ;  /* 0x6340000020157807 */ /* 0x000fe40004800000 */
[----:B------:R-:W-:Y:S02]  /*1c40*/  MOV R20, R18 ;  /* 0x0000001200147202 */ /* 0x000fe40000000f00 */
[----:B------:R-:W-:-:S03]  /*1c50*/  LOP3.LUT R21, R21, 0x800fffff, R19, 0xf8, !PT ;  /* 0x800fffff15157812 */ /* 0x000fc600078ef813 */
[----:B------:R-:W-:-:S03]  /*1c60*/  DFMA R22, R24, -R14, 1 ;  /* 0x3ff000001816742b */ /* 0x000fc6000000080e */
[----:B------:R-:W-:-:S05]  /*1c70*/  @!P2 DFMA R20, R20, 2, -R26 ;  /* 0x400000001414a82b */ /* 0x000fca000000081a */
[----:B------:R-:W-:-:S08]  /*1c80*/  DFMA R22, R24, R22, R24 ;  /* 0x000000161816722b */ /* 0x000fd00000000018 */
[----:B------:R-:W-:-:S08]  /*1c90*/  DMUL R24, R22, R20 ;  /* 0x0000001416187228 */ /* 0x000fd00000000000 */
[----:B------:R-:W-:-:S08]  /*1ca0*/  DFMA R26, R24, -R14, R20 ;  /* 0x8000000e181a722b */ /* 0x000fd00000000014 */
[----:B------:R-:W-:Y:S01]  /*1cb0*/  DFMA R26, R22, R26, R24 ;  /* 0x0000001a161a722b */ /* 0x000fe20000000018 */
[----:B------:R-:W-:Y:S02]  /*1cc0*/  MOV R24, R30 ;  /* 0x0000001e00187202 */ /* 0x000fe40000000f00 */
[----:B------:R-:W-:-:S04]  /*1cd0*/  @!P2 LOP3.LUT R24, R21, 0x7ff00000, RZ, 0xc0, !PT ;  /* 0x7ff000001518a812 */ /* 0x000fc800078ec0ff */
[----:B------:R-:W-:-:S04]  /*1ce0*/  IADD3 R22, PT, PT, R24, -0x1, RZ ;  /* 0xffffffff18167810 */ /* 0x000fc80007ffe0ff */
[----:B------:R-:W-:Y:S01]  /*1cf0*/  ISETP.GT.U32.AND P0, PT, R22, 0x7feffffe, PT ;  /* 0x7feffffe1600780c */ /* 0x000fe20003f04070 */
[----:B------:R-:W-:-:S05]  /*1d00*/  VIADD R22, R37, 0xffffffff ;  /* 0xffffffff25167836 */ /* 0x000fca0000000000 */
[----:B------:R-:W-:-:S13]  /*1d10*/  ISETP.GT.U32.OR P0, PT, R22, 0x7feffffe, P0 ;  /* 0x7feffffe1600780c */ /* 0x000fda0000704470 */
[----:B------:R-:W-:Y:S05]  /*1d20*/  @P0 BRA `(.L_x_127) ;  /* 0x00000000006c0947 */ /* 0x000fea0003800000 */
[----:B------:R-:W-:-:S04]  /*1d30*/  LOP3.LUT R19, R17, 0x7ff00000, RZ, 0xc0, !PT ;  /* 0x7ff0000011137812 */ /* 0x000fc800078ec0ff */
[CC--:B------:R-:W-:Y:S02]  /*1d40*/  VIADDMNMX R18, R30.reuse, -R19.reuse, 0xb9600000, !PT ;  /* 0xb96000001e127446 */ /* 0x0c0fe40007800913 */
[----:B------:R-:W-:Y:S02]  /*1d50*/  ISETP.GE.U32.AND P0, PT, R30, R19, PT ;  /* 0x000000131e00720c */ /* 0x000fe40003f06070 */
[----:B------:R-:W-:Y:S02]  /*1d60*/  VIMNMX R18, PT, PT, R18, 0x46a00000, PT ;  /* 0x46a0000012127848 */ /* 0x000fe40003fe0100 */
[----:B------:R-:W-:-:S04]  /*1d70*/  SEL R19, R32, 0x63400000, !P0 ;  /* 0x6340000020137807 */ /* 0x000fc80004000000 */
[----:B------:R-:W-:Y:S01]  /*1d80*/  IADD3 R24, PT, PT, -R19, R18, RZ ;  /* 0x0000001213187210 */ /* 0x000fe20007ffe1ff */
[----:B------:R-:W-:-:S03]  /*1d90*/  IMAD.MOV.U32 R18, RZ, RZ, RZ ;  /* 0x000000ffff127224 */ /* 0x000fc600078e00ff */
[----:B------:R-:W-:-:S06]  /*1da0*/  IADD3 R19, PT, PT, R24, 0x7fe00000, RZ ;  /* 0x7fe0000018137810 */ /* 0x000fcc0007ffe0ff */
[----:B------:R-:W-:-:S10]  /*1db0*/  DMUL R22, R26, R18 ;  /* 0x000000121a167228 */ /* 0x000fd40000000000 */
[----:B------:R-:W-:-:S13]  /*1dc0*/  FSETP.GTU.AND P0, PT, |R23|, 1.469367938527859385e-39, PT ;  /* 0x001000001700780b */ /* 0x000fda0003f0c200 */
[----:B------:R-:W-:Y:S05]  /*1dd0*/  @P0 BRA `(.L_x_128) ;  /* 0x0000000000940947 */ /* 0x000fea0003800000 */
[----:B------:R-:W-:Y:S01]  /*1de0*/  DFMA R14, R26, -R14, R20 ;  /* 0x8000000e1a0e722b */ /* 0x000fe20000000014 */
[----:B------:R-:W-:-:S09]  /*1df0*/  MOV R18, RZ ;  /* 0x000000ff00127202 */ /* 0x000fd20000000f00 */
        /* <DEDUP_REMOVED lines=14> */
.L_x_127:
[----:B------:R-:W-:-:S14]  /*1ee0*/  DSETP.NAN.AND P0, PT, R18, R18, PT ;  /* 0x000000121200722a */ /* 0x000fdc0003f08000 */
[----:B------:R-:W-:Y:S05]  /*1ef0*/  @P0 BRA `(.L_x_129) ;  /* 0x0000000000440947 */ /* 0x000fea0003800000 */
[----:B------:R-:W-:-:S14]  /*1f00*/  DSETP.NAN.AND P0, PT, R16, R16, PT ;  /* 0x000000101000722a */ /* 0x000fdc0003f08000 */
[----:B------:R-:W-:Y:S05]  /*1f10*/  @P0 BRA `(.L_x_130) ;  /* 0x0000000000300947 */ /* 0x000fea0003800000 */
[----:B------:R-:W-:Y:S02]  /*1f20*/  ISETP.NE.AND P0, PT, R24, R37, PT ;  /* 0x000000251800720c */ /* 0x000fe40003f05270 */
[----:B------:R-:W-:Y:S02]  /*1f30*/  MOV R22, 0x0 ;  /* 0x0000000000167802 */ /* 0x000fe40000000f00 */
[----:B------:R-:W-:-:S09]  /*1f40*/  MOV R23, 0xfff80000 ;  /* 0xfff8000000177802 */ /* 0x000fd20000000f00 */
[----:B------:R-:W-:Y:S05]  /*1f50*/  @!P0 BRA `(.L_x_128) ;  /* 0x0000000000348947 */ /* 0x000fea0003800000 */
[----:B------:R-:W-:Y:S02]  /*1f60*/  ISETP.NE.AND P0, PT, R24, 0x7ff00000, PT ;  /* 0x7ff000001800780c */ /* 0x000fe40003f05270 */
[----:B------:R-:W-:Y:S02]  /*1f70*/  LOP3.LUT R23, R19, 0x80000000, R17, 0x48, !PT ;  /* 0x8000000013177812 */ /* 0x000fe400078e4811 */
[----:B------:R-:W-:-:S13]  /*1f80*/  ISETP.EQ.OR P0, PT, R37, RZ, !P0 ;  /* 0x000000ff2500720c */ /* 0x000fda0004702670 */
[----:B------:R-:W-:Y:S01]  /*1f90*/  @P0 LOP3.LUT R14, R23, 0x7ff00000, RZ, 0xfc, !PT ;  /* 0x7ff00000170e0812 */ /* 0x000fe200078efcff */
[----:B------:R-:W-:Y:S01]  /*1fa0*/  @!P0 IMAD.MOV.U32 R22, RZ, RZ, RZ ;  /* 0x000000ffff168224 */ /* 0x000fe200078e00ff */
[----:B------:R-:W-:Y:S02]  /*1fb0*/  @P0 MOV R22, RZ ;  /* 0x000000ff00160202 */ /* 0x000fe40000000f00 */
[----:B------:R-:W-:Y:S01]  /*1fc0*/  @P0 MOV R23, R14 ;  /* 0x0000000e00170202 */ /* 0x000fe20000000f00 */
[----:B------:R-:W-:Y:S06]  /*1fd0*/  BRA `(.L_x_128) ;  /* 0x0000000000147947 */ /* 0x000fec0003800000 */
.L_x_130:
[----:B------:R-:W-:Y:S01]  /*1fe0*/  LOP3.LUT R23, R17, 0x80000, RZ, 0xfc, !PT ;  /* 0x0008000011177812 */ /* 0x000fe200078efcff */
[----:B------:R-:W-:Y:S01]  /*1ff0*/  IMAD.MOV.U32 R22, RZ, RZ, R16 ;  /* 0x000000ffff167224 */ /* 0x000fe200078e0010 */
[----:B------:R-:W-:Y:S06]  /*2000*/  BRA `(.L_x_128) ;  /* 0x0000000000087947 */ /* 0x000fec0003800000 */
.L_x_129:
[----:B------:R-:W-:Y:S02]  /*2010*/  LOP3.LUT R23, R19, 0x80000, RZ, 0xfc, !PT ;  /* 0x0008000013177812 */ /* 0x000fe400078efcff */
[----:B------:R-:W-:-:S07]  /*2020*/  MOV R22, R18 ;  /* 0x0000001200167202 */ /* 0x000fce0000000f00 */
.L_x_128:
[----:B------:R-:W-:Y:S05]  /*2030*/  BSYNC.RECONVERGENT B1 ;  /* 0x0000000000017941 */ /* 0x000fea0003800200 */
.L_x_126:
[----:B------:R-:W-:Y:S01]  /*2040*/  HFMA2 R15, -RZ, RZ, 0, 0 ;  /* 0x00000000ff0f7431 */ /* 0x000fe200000001ff */
[----:B------:R-:W-:Y:S01]  /*2050*/  MOV R14, R0 ;  /* 0x00000000000e7202 */ /* 0x000fe20000000f00 */
[----:B------:R-:W-:Y:S01]  /*2060*/  IMAD.MOV.U32 R17, RZ, RZ, R23 ;  /* 0x000000ffff117224 */ /* 0x000fe200078e0017 */
[----:B------:R-:W-:Y:S02]  /*2070*/  MOV R16, R22 ;  /* 0x0000001600107202 */ /* 0x000fe40000000f00 */
[----:B------:R-:W-:Y:S05]  /*2080*/  RET.REL.NODEC R14 `(_Z17cuda_bell_smoothyPfiiii) ;  /* 0xffffffdc0edc7950 */ /* 0x000fea0003c3ffff */
.L_x_131:
        /* <DEDUP_REMOVED lines=15> */
.L_x_402:


//--------------------- .text._Z17cuda_bell_smoothxPfiiii --------------------------
	.section	.text._Z17cuda_bell_smoothxPfiiii,"ax",@progbits
	.align	128
        .global         _Z17cuda_bell_smoothxPfiiii
        .type           _Z17cuda_bell_smoothxPfiiii,@function
        .size           _Z17cuda_bell_smoothxPfiiii,(.L_x_403 - _Z17cuda_bell_smoothxPfiiii)
        .other          _Z17cuda_bell_smoothxPfiiii,@"STO_CUDA_ENTRY STV_DEFAULT"
_Z17cuda_bell_smoothxPfiiii:
.text._Z17cuda_bell_smoothxPfiiii:
        /* <DEDUP_REMOVED lines=9> */
[----:B------:R-:W1:Y:S01]  /*0090*/  LDCU UR6, c[0x0][0x360] ;  /* 0x00006c00ff0677ac */ /* 0x000e620008000800 */
[----:B------:R-:W3:Y:S01]  /*00a0*/  S2R R6, SR_TID.Y ;  /* 0x0000000000067919 */ /* 0x000ee20000002200 */
[----:B------:R-:W4:Y:S01]  /*00b0*/  LDCU UR7, c[0x0][0x394] ;  /* 0x00007280ff0777ac */ /* 0x000f220008000800 */
[----:B------:R-:W0:Y:S01]  /*00c0*/  LDCU.64 UR8, c[0x0][0x358] ;  /* 0x00006b00ff0877ac */ /* 0x000e220008000a00 */
[----:B--2---:R-:W-:Y:S01]  /*00d0*/  UIMAD UR4, UR4, UR5, URZ ;  /* 0x00000005040472a4 */ /* 0x004fe2000f8e02ff */
[----:B0-----:R-:W-:Y:S01]  /*00e0*/  ISETP.GT.AND P0, PT, R10, -0x1, PT ;  /* 0xffffffff0a00780c */ /* 0x001fe20003f04270 */
[----:B------:R-:W-:-:S04]  /*00f0*/  IMAD R4, R8, R11, RZ ;  /* 0x0000000b08047224 */ /* 0x000fc800078e02ff */
[----:B----4-:R-:W-:Y:S02]  /*0100*/  IMAD R4, R4, UR7, RZ ;  /* 0x0000000704047c24 */ /* 0x010fe4000f8e02ff */
[----:B-1----:R-:W-:Y:S01]  /*0110*/  IMAD R2, R3, UR6, R2 ;  /* 0x0000000603027c24 */ /* 0x002fe2000f8e0202 */
[----:B---3--:R-:W-:-:S05]  /*0120*/  IADD3 R3, PT, PT, R6, UR4, RZ ;  /* 0x0000000406037c10 */ /* 0x008fca000fffe0ff */
        /* <DEDUP_REMOVED lines=8> */
[C---:B------:R-:W-:Y:S01]  /*01b0*/  LEA R7, R11.reuse, R3, 0x1 ;  /* 0x000000030b077211 */ /* 0x040fe200078e08ff */
[----:B------:R-:W-:Y:S01]  /*01c0*/  IMAD R15, R11, UR7, RZ ;  /* 0x000000070b0f7c24 */ /* 0x000fe2000f8e02ff */
[----:B------:R-:W-:Y:S01]  /*01d0*/  LOP3.LUT R14, R8, 0x7ffffffc, RZ, 0xc0, !PT ;  /* 0x7ffffffc080e7812 */ /* 0x000fe200078ec0ff */
[--C-:B------:R-:W-:Y:S02]  /*01e0*/  IMAD R17, R5, UR7, R2.reuse ;  /* 0x0000000705117c24 */ /* 0x100fe4000f8e0202 */
[--C-:B------:R-:W-:Y:S02]  /*01f0*/  IMAD R23, R3, UR7, R2.reuse ;  /* 0x0000000703177c24 */ /* 0x100fe4000f8e0202 */
[--C-:B------:R-:W-:Y:S02]  /*0200*/  IMAD R19, R7, UR7, R2.reuse ;  /* 0x0000000707137c24 */ /* 0x100fe4000f8e0202 */
[----:B------:R-:W-:-:S02]  /*0210*/  IMAD R21, R9, UR7, R2 ;  /* 0x0000000709157c24 */ /* 0x000fc4000f8e0202 */
[----:B------:R-:W-:-:S07]  /*0220*/  IMAD.MOV R5, RZ, RZ, -R14 ;  /* 0x000000ffff057224 */ /* 0x000fce00078e0a0e */
.L_x_134:
        /* <DEDUP_REMOVED lines=17> */
[----:B------:R-:W-:Y:S01]  /*0340*/  IMAD R19, R15, 0x4, R19 ;  /* 0x000000040f137824 */ /* 0x000fe200078e0213 */
[----:B------:R0:W-:Y:S01]  /*0350*/  @!P3 STG.E desc[UR8][R10.64], RZ ;  /* 0x000000ff0a00b986 */ /* 0x0001e2000c101908 */
[----:B---3--:R-:W-:Y:S01]  /*0360*/  @!P4 IMAD.WIDE R12, R21, 0x4, R12 ;  /* 0x00000004150cc825 */ /* 0x008fe200078e020c */
[----:B------:R-:W-:-:S04]  /*0370*/  LEA R21, R15, R21, 0x2 ;  /* 0x000000150f157211 */ /* 0x000fc800078e10ff */
[----:B------:R0:W-:Y:S01]  /*0380*/  @!P4 STG.E desc[UR8][R12.64], RZ ;  /* 0x000000ff0c00c986 */ /* 0x0001e2000c101908 */
[----:B------:R-:W-:Y:S05]  /*0390*/  @P1 BRA `(.L_x_134) ;  /* 0xfffffffc00a41947 */ /* 0x000fea000383ffff */
.L_x_133:
[----:B------:R-:W-:Y:S05]  /*03a0*/  @!P0 EXIT ;  /* 0x000000000000894d */ /* 0x000fea0003800000 */
[----:B------:R-:W1:Y:S01]  /*03b0*/  LDCU UR4, c[0x0][0x38c] ;  /* 0x00007180ff0477ac */ /* 0x000e620008000800 */
[----:B0-----:R-:W0:Y:S01]  /*03c0*/  LDC R6, c[0x0][0x38c] ;  /* 0x0000e300ff067b82 */ /* 0x001e220000000800 */
[----:B------:R-:W-:Y:S01]  /*03d0*/  IMAD.MOV R0, RZ, RZ, -R0 ;  /* 0x000000ffff007224 */ /* 0x000fe200078e0a00 */
[----:B------:R-:W2:Y:S01]  /*03e0*/  LDCU UR5, c[0x0][0x394] ;  /* 0x00007280ff0577ac */ /* 0x000ea20008000800 */
[----:B------:R-:W3:Y:S01]  /*03f0*/  LDCU UR6, c[0x0][0x394] ;  /* 0x00007280ff0677ac */ /* 0x000ee20008000800 */
[----:B-1----:R-:W-:-:S04]  /*0400*/  IMAD R3, R14, UR4, R3 ;  /* 0x000000040e037c24 */ /* 0x002fc8000f8e0203 */
[----:B--23--:R-:W-:-:S07]  /*0410*/  IMAD R5, R3, UR5, R2 ;  /* 0x0000000503057c24 */ /* 0x00cfce000f8e0202 */
.L_x_135:
[----:B------:R-:W-:Y:S02]  /*0420*/  ISETP.GE.AND P0, PT, R5, R4, PT ;  /* 0x000000040500720c */ /* 0x000fe40003f06270 */
[----:B------:R-:W-:-:S11]  /*0430*/  IADD3 R0, PT, PT, R0, 0x1, RZ ;  /* 0x0000000100007810 */ /* 0x000fd60007ffe0ff */
[----:B------:R-:W1:Y:S02]  /*0440*/  @!P0 LDC.64 R2, c[0x0][0x380] ;  /* 0x0000e000ff028b82 */ /* 0x000e640000000a00 */
[----:B-1----:R-:W-:-:S05]  /*0450*/  @!P0 IMAD.WIDE R2, R5, 0x4, R2 ;  /* 0x0000000405028825 */ /* 0x002fca00078e0202 */
[----:B------:R1:W-:Y:S01]  /*0460*/  @!P0 STG.E desc[UR8][R2.64], RZ ;  /* 0x000000ff02008986 */ /* 0x0003e2000c101908 */
[----:B------:R-:W-:-:S13]  /*0470*/  ISETP.NE.AND P0, PT, R0, RZ, PT ;  /* 0x000000ff0000720c */ /* 0x000fda0003f05270 */
[----:B-1----:R-:W-:Y:S05]  /*0480*/  @!P0 EXIT ;  /* 0x000000000000894d */ /* 0x002fea0003800000 */
[----:B0-----:R-:W-:Y:S01]  /*0490*/  IMAD R5, R6, UR6, R5 ;  /* 0x0000000606057c24 */ /* 0x001fe2000f8e0205 */
[----:B------:R-:W-:Y:S06]  /*04a0*/  BRA `(.L_x_135) ;  /* 0xfffffffc00dc7947 */ /* 0x000fec000383ffff */
.L_x_132:
[----:B------:R0:W1:Y:S01]  /*04b0*/  I2F.F64 R12, R10 ;  /* 0x0000000a000c7312 */ /* 0x0000620000201c00 */
[----:B------:R-:W-:Y:S01]  /*04c0*/  IMAD.SHL.U32 R0, R10, 0x2, RZ ;  /* 0x000000020a007824 */ /* 0x000fe200078e00ff */
[----:B------:R-:W-:Y:S01]  /*04d0*/  IADD3 R7, PT, PT, R3, -R10, RZ ;  /* 0x8000000a03077210 */ /* 0x000fe20007ffe0ff */
[----:B------:R-:W-:-:S03]  /*04e0*/  UMOV UR4, URZ ;  /* 0x000000ff00047c82 */ /* 0x000fc60008000000 */
[----:B------:R-:W-:Y:S01]  /*04f0*/  LOP3.LUT R0, R0, 0xfffffffc, RZ, 0xc0, !PT ;  /* 0xfffffffc00007812 */ /* 0x000fe200078ec0ff */
[C---:B------:R-:W-:Y:S01]  /*0500*/  VIADD R5, R7.reuse, 0x3 ;  /* 0x0000000307057836 */ /* 0x040fe20000000000 */
[C---:B------:R-:W-:Y:S01]  /*0510*/  IADD3 R6, PT, PT, R7.reuse, 0x2, RZ ;  /* 0x0000000207067810 */ /* 0x040fe20007ffe0ff */
[----:B------:R-:W-:Y:S01]  /*0520*/  VIADD R7, R7, 0x1 ;  /* 0x0000000107077836 */ /* 0x000fe20000000000 */
[----:B0-----:R-:W-:-:S07]  /*0530*/  IADD3 R8, PT, PT, -R0, RZ, RZ ;  /* 0x000000ff00087210 */ /* 0x001fce0007ffe1ff */
.L_x_164:
[----:B0-----:R-:W0:Y:S01]  /*0540*/  LDC R0, c[0x0][0x38c] ;  /* 0x0000e300ff007b82 */ /* 0x001e220000000800 */
[----:B------:R-:W2:Y:S01]  /*0550*/  LDCU.64 UR10, c[0x0][0x390] ;  /* 0x00007200ff0a77ac */ /* 0x000ea20008000a00 */
[----:B------:R-:W-:Y:S01]  /*0560*/  BSSY.RECONVERGENT B0, `(.L_x_136) ;  /* 0x0000174000007945 */ /* 0x000fe20003800200 */
[----:B------:R-:W-:Y:S01]  /*0570*/  UMOV UR6, UR4 ;  /* 0x0000000400067c82 */ /* 0x000fe20008000000 */
[----:B------:R-:W3:Y:S01]  /*0580*/  LDCU UR12, c[0x0][0x38c] ;  /* 0x00007180ff0c77ac */ /* 0x000ee20008000800 */
[----:B0-----:R-:W-:Y:S01]  /*0590*/  IMAD R9, R0, UR4, R3 ;  /* 0x0000000400097c24 */ /* 0x001fe2000f8e0203 */
[----:B------:R-:W-:-:S03]  /*05a0*/  UIADD3 UR4, UPT, UPT, UR4, 0x1, URZ ;  /* 0x0000000104047890 */ /* 0x000fc6000fffe0ff */
[----:B--2---:R-:W-:Y:S01]  /*05b0*/  IMAD R9, R9, UR11, R2 ;  /* 0x0000000b09097c24 */ /* 0x004fe2000f8e0202 */
[----:B------:R-:W-:-:S04]  /*05c0*/  UISETP.NE.AND UP0, UPT, UR4, UR10, UPT ;  /* 0x0000000a0400728c */ /* 0x000fc8000bf05270 */
[----:B------:R-:W-:-:S13]  /*05d0*/  ISETP.GE.AND P0, PT, R9, R4, PT ;  /* 0x000000040900720c */ /* 0x000fda0003f06270 */
[----:B---3--:R-:W-:Y:S05]  /*05e0*/  @P0 BRA `(.L_x_137) ;  /* 0x0000001400ac0947 */ /* 0x008fea0003800000 */
[----:B------:R-:W0:Y:S01]  /*05f0*/  LDCU UR7, c[0x0][0x388] ;  /* 0x00007100ff0777ac */ /* 0x000e220008000800 */
[----:B------:R-:W-:Y:S01]  /*0600*/  IMAD.MOV.U32 R10, RZ, RZ, RZ ;  /* 0x000000ffff0a7224 */ /* 0x000fe200078e00ff */
[----:B0-----:R-:W-:Y:S02]  /*0610*/  UISETP.GE.U32.AND UP1, UPT, UR7, 0x2, UPT ;  /* 0x000000020700788c */ /* 0x001fe4000bf26070 */
[----:B------:R-:W-:-:S06]  /*0620*/  UIADD3 UR5, UPT, UPT, -UR7, URZ, URZ ;  /* 0x000000ff07057290 */ /* 0x000fcc000fffe1ff */
[----:B------:R-:W-:Y:S01]  /*0630*/  MOV R32, UR5 ;  /* 0x0000000500207c02 */ /* 0x000fe20008000f00 */
[----:B------:R-:W-:Y:S06]  /*0640*/  BRA.U !UP1, `(.L_x_138) ;  /* 0x0000000d09287547 */ /* 0x000fec000b800000 */
[----:B------:R-:W-:Y:S01]  /*0650*/  VIADD R11, R3, -UR7 ;  /* 0x80000007030b7c36 */ /* 0x000fe20008000000 */
[----:B------:R-:W-:Y:S01]  /*0660*/  UIADD3 UR5, UPT, UPT, -UR7, 0x1, URZ ;  /* 0x0000000107057890 */ /* 0x000fe2000fffe1ff */
[C---:B------:R-:W-:Y:S02]  /*0670*/  IMAD R29, R0.reuse, UR6, R5 ;  /* 0x00000006001d7c24 */ /* 0x040fe4000f8e0205 */
[----:B------:R-:W-:Y:S02]  /*0680*/  HFMA2 R10, -RZ, RZ, 0, 0 ;  /* 0x00000000ff0a7431 */ /* 0x000fe400000001ff */
[C---:B------:R-:W-:Y:S02]  /*0690*/  IMAD R15, R0.reuse, UR6, R6 ;  /* 0x00000006000f7c24 */ /* 0x040fe4000f8e0206 */
[C---:B------:R-:W-:Y:S01]  /*06a0*/  IMAD R31, R0.reuse, UR6, R7 ;  /* 0x00000006001f7c24 */ /* 0x040fe2000f8e0207 */
[----:B------:R-:W-:Y:S01]  /*06b0*/  MOV R32, UR5 ;  /* 0x0000000500207c02 */ /* 0x000fe20008000f00 */
[----:B------:R-:W-:-:S02]  /*06c0*/  IMAD R33, R0, UR6, R11 ;  /* 0x0000000600217c24 */ /* 0x000fc4000f8e020b */
[----:B------:R-:W-:Y:S02]  /*06d0*/  IMAD.MOV.U32 R28, RZ, RZ, R8 ;  /* 0x000000ffff1c7224 */ /* 0x000fe400078e0008 */
[--C-:B------:R-:W-:Y:S02]  /*06e0*/  IMAD R29, R29, UR11, R2.reuse ;  /* 0x0000000b1d1d7c24 */ /* 0x100fe4000f8e0202 */
[--C-:B------:R-:W-:Y:S02]  /*06f0*/  IMAD R30, R15, UR11, R2.reuse ;  /* 0x0000000b0f1e7c24 */ /* 0x100fe4000f8e0202 */
[--C-:B------:R-:W-:Y:S02]  /*0700*/  IMAD R31, R31, UR11, R2.reuse ;  /* 0x0000000b1f1f7c24 */ /* 0x100fe4000f8e0202 */
[----:B------:R-:W-:-:S07]  /*0710*/  IMAD R33, R33, UR11, R2 ;  /* 0x0000000b21217c24 */ /* 0x000fce000f8e0202 */
.L_x_151:
[C---:B------:R-:W-:Y:S01]  /*0720*/  ISETP.GE.AND P0, PT, R11.reuse, UR12, PT ;  /* 0x0000000c0b007c0c */ /* 0x040fe2000bf06270 */
[----:B------:R-:W-:Y:S03]  /*0730*/  BSSY.RECONVERGENT B1, `(.L_x_139) ;  /* 0x000002a000017945 */ /* 0x000fe60003800200 */
[----:B------:R-:W-:-:S13]  /*0740*/  ISETP.LT.OR P0, PT, R11, RZ, P0 ;  /* 0x000000ff0b00720c */ /* 0x000fda0000701670 */
        /* <DEDUP_REMOVED lines=24> */
[----:B------:R-:W-:Y:S05]  /*08d0*/  CALL.REL.NOINC `($__internal_4_$__cuda_sm20_div_rn_f64_full) ;  /* 0x0000001000fc7944 */ /* 0x000fea0003c00000 */
.L_x_141:
        /* <DEDUP_REMOVED lines=15> */
.L_x_140:
[----:B------:R-:W-:Y:S05]  /*09d0*/  BSYNC.RECONVERGENT B1 ;  /* 0x0000000000017941 */ /* 0x000fea0003800200 */
.L_x_139:
[----:B------:R-:W-:Y:S01]  /*09e0*/  IADD3 R0, PT, PT, R11, 0x1, RZ ;  /* 0x000000010b007810 */ /* 0x000fe20007ffe0ff */
[----:B------:R-:W-:Y:S03]  /*09f0*/  BSSY.RECONVERGENT B1, `(.L_x_142) ;  /* 0x000002a000017945 */ /* 0x000fe60003800200 */
[----:B------:R-:W-:-:S04]  /*0a00*/  ISETP.GE.AND P0, PT, R0, UR12, PT ;  /* 0x0000000c00007c0c */ /* 0x000fc8000bf06270 */
[----:B------:R-:W-:-:S13]  /*0a10*/  ISETP.LT.OR P0, PT, R0, RZ, P0 ;  /* 0x000000ff0000720c */ /* 0x000fda0000701670 */
[----:B------:R-:W-:Y:S05]  /*0a20*/  @P0 BRA `(.L_x_143) ;  /* 0x0000000000980947 */ /* 0x000fea0003800000 */
[----:B-1----:R-:W0:Y:S01]  /*0a30*/  MUFU.RCP64H R15, R13 ;  /* 0x0000000d000f7308 */ /* 0x002e220000001800 */
[----:B------:R-:W-:-:S07]  /*0a40*/  IMAD.MOV.U32 R14, RZ, RZ, 0x1 ;  /* 0x00000001ff0e7424 */ /* 0x000fce00078e00ff */
[----:B------:R-:W1:Y:S01]  /*0a50*/  I2F.F64 R20, R32 ;  /* 0x0000002000147312 */ /* 0x000e620000201c00 */
[----:B0-----:R-:W-:Y:S02]  /*0a60*/  DFMA R18, R14, -R12, 1 ;  /* 0x3ff000000e12742b */ /* 0x001fe4000000080c */
[----:B-1----:R-:W-:-:S06]  /*0a70*/  DADD R16, R20, R20 ;  /* 0x0000000014107229 */ /* 0x002fcc0000000014 */
[----:B------:R-:W-:Y:S02]  /*0a80*/  DFMA R18, R18, R18, R18 ;  /* 0x000000121212722b */ /* 0x000fe40000000012 */
[----:B------:R-:W-:-:S06]  /*0a90*/  DMUL R16, R20, -R16 ;  /* 0x8000001014107228 */ /* 0x000fcc0000000000 */
[----:B------:R-:W-:-:S08]  /*0aa0*/  DFMA R18, R14, R18, R14 ;  /* 0x000000120e12722b */ /* 0x000fd0000000000e */
[----:B------:R-:W-:Y:S01]  /*0ab0*/  DFMA R14, R18, -R12, 1 ;  /* 0x3ff00000120e742b */ /* 0x000fe2000000080c */
[----:B------:R-:W-:-:S07]  /*0ac0*/  FSETP.GEU.AND P1, PT, |R17|, 6.5827683646048100446e-37, PT ;  /* 0x036000001100780b */ /* 0x000fce0003f2e200 */
[----:B------:R-:W-:-:S08]  /*0ad0*/  DFMA R14, R18, R14, R18 ;  /* 0x0000000e120e722b */ /* 0x000fd00000000012 */
        /* <DEDUP_REMOVED lines=9> */
[----:B------:R-:W-:Y:S05]  /*0b70*/  CALL.REL.NOINC `($__internal_4_$__cuda_sm20_div_rn_f64_full) ;  /* 0x0000001000547944 */ /* 0x000fea0003c00000 */
[----:B------:R-:W-:Y:S01]  /*0b80*/  MOV R14, R16 ;  /* 0x00000010000e7202 */ /* 0x000fe20000000f00 */
[----:B------:R-:W-:-:S07]  /*0b90*/  IMAD.MOV.U32 R15, RZ, RZ, R17 ;  /* 0x000000ffff0f7224 */ /* 0x000fce00078e0011 */
.L_x_144:
        /* <DEDUP_REMOVED lines=15> */
.L_x_143:
[----:B------:R-:W-:Y:S05]  /*0c90*/  BSYNC.RECONVERGENT B1 ;  /* 0x0000000000017941 */ /* 0x000fea0003800200 */
.L_x_142:
[----:B------:R-:W-:Y:S01]  /*0ca0*/  VIADD R0, R11, 0x2 ;  /* 0x000000020b007836 */ /* 0x000fe20000000000 */
[----:B------:R-:W-:Y:S04]  /*0cb0*/  BSSY.RECONVERGENT B1, `(.L_x_145) ;  /* 0x000002b000017945 */ /* 0x000fe80003800200 */
[----:B------:R-:W-:-:S04]  /*0cc0*/  ISETP.GE.AND P0, PT, R0, UR12, PT ;  /* 0x0000000c00007c0c */ /* 0x000fc8000bf06270 */
[----:B------:R-:W-:-:S13]  /*0cd0*/  ISETP.LT.OR P0, PT, R0, RZ, P0 ;  /* 0x000000ff0000720c */ /* 0x000fda0000701670 */
[----:B------:R-:W-:Y:S05]  /*0ce0*/  @P0 BRA `(.L_x_146) ;  /* 0x00000000009c0947 */ /* 0x000fea0003800000 */
[----:B-1----:R-:W0:Y:S01]  /*0cf0*/  MUFU.RCP64H R15, R13 ;  /* 0x0000000d000f7308 */ /* 0x002e220000001800 */
[----:B------:R-:W-:Y:S02]  /*0d00*/  HFMA2 R14, -RZ, RZ, 0, 5.9604644775390625e-08 ;  /* 0x00000001ff0e7431 */ /* 0x000fe400000001ff */
[----:B------:R-:W-:-:S05]  /*0d10*/  VIADD R0, R32, 0x1 ;  /* 0x0000000120007836 */ /* 0x000fca0000000000 */
        /* <DEDUP_REMOVED lines=21> */
.L_x_147:
        /* <DEDUP_REMOVED lines=15> */
.L_x_146:
[----:B------:R-:W-:Y:S05]  /*0f60*/  BSYNC.RECONVERGENT B1 ;  /* 0x0000000000017941 */ /* 0x000fea0003800200 */
.L_x_145:
        /* <DEDUP_REMOVED lines=29> */
.L_x_150:
        /* <DEDUP_REMOVED lines=15> */
.L_x_149:
[----:B------:R-:W-:Y:S05]  /*1230*/  BSYNC.RECONVERGENT B1 ;  /* 0x0000000000017941 */ /* 0x000fea0003800200 */
.L_x_148:
[----:B------:R-:W0:Y:S01]  /*1240*/  LDC R0, c[0x0][0x394] ;  /* 0x0000e500ff007b82 */ /* 0x000e220000000800 */
[----:B------:R-:W-:Y:S01]  /*1250*/  VIADD R28, R28, 0x4 ;  /* 0x000000041c1c7836 */ /* 0x000fe20000000000 */
[----:B------:R-:W-:Y:S01]  /*1260*/  IADD3 R32, PT, PT, R32, 0x4, RZ ;  /* 0x0000000420207810 */ /* 0x000fe20007ffe0ff */
[----:B------:R-:W-:-:S03]  /*1270*/  VIADD R11, R11, 0x4 ;  /* 0x000000040b0b7836 */ /* 0x000fc60000000000 */
[----:B------:R-:W-:Y:S02]  /*1280*/  ISETP.NE.AND P0, PT, R28, RZ, PT ;  /* 0x000000ff1c00720c */ /* 0x000fe40003f05270 */
[C---:B0-----:R-:W-:Y:S01]  /*1290*/  LEA R29, R0.reuse, R29, 0x2 ;  /* 0x0000001d001d7211 */ /* 0x041fe200078e10ff */
[C---:B------:R-:W-:Y:S01]  /*12a0*/  IMAD R30, R0.reuse, 0x4, R30 ;  /* 0x00000004001e7824 */ /* 0x040fe200078e021e */
[C---:B------:R-:W-:Y:S01]  /*12b0*/  LEA R31, R0.reuse, R31, 0x2 ;  /* 0x0000001f001f7211 */ /* 0x040fe200078e10ff */
[----:B------:R-:W-:-:S08]  /*12c0*/  IMAD R33, R0, 0x4, R33 ;  /* 0x0000000400217824 */ /* 0x000fd000078e0221 */
[----:B------:R-:W-:Y:S05]  /*12d0*/  @P0 BRA `(.L_x_151) ;  /* 0xfffffff400100947 */ /* 0x000fea000383ffff */
[----:B------:R-:W-:-:S07]  /*12e0*/  IADD3 R32, PT, PT, R32, -0x1, RZ ;  /* 0xffffffff20207810 */ /* 0x000fce0007ffe0ff */
.L_x_138:
[----:B------:R-:W0:Y:S02]  /*12f0*/  LDCU UR5, c[0x0][0x388] ;  /* 0x00007100ff0577ac */ /* 0x000e240008000800 */
[----:B0-----:R-:W-:-:S04]  /*1300*/  ULOP3.LUT UR5, UR5, 0x1, URZ, 0xc0, !UPT ;  /* 0x0000000105057892 */ /* 0x001fc8000f8ec0ff */
[----:B------:R-:W-:-:S09]  /*1310*/  UISETP.NE.U32.AND UP1, UPT, UR5, 0x1, UPT ;  /* 0x000000010500788c */ /* 0x000fd2000bf25070 */
[----:B------:R-:W-:Y:S05]  /*1320*/  BRA.U UP1, `(.L_x_152) ;  /* 0x0000000501947547 */ /* 0x000fea000b800000 */
[----:B------:R-:W0:Y:S01]  /*1330*/  LDCU UR5, c[0x0][0x38c] ;  /* 0x00007180ff0577ac */ /* 0x000e220008000800 */
[----:B------:R-:W-:Y:S01]  /*1340*/  IMAD.IADD R11, R3, 0x1, R32 ;  /* 0x00000001030b7824 */ /* 0x000fe200078e0220 */
[----:B------:R-:W-:Y:S04]  /*1350*/  BSSY.RECONVERGENT B1, `(.L_x_153) ;  /* 0x000002e000017945 */ /* 0x000fe80003800200 */
[----:B0-----:R-:W-:-:S04]  /*1360*/  ISETP.GE.AND P0, PT, R11, UR5, PT ;  /* 0x000000050b007c0c */ /* 0x001fc8000bf06270 */
[----:B------:R-:W-:-:S13]  /*1370*/  ISETP.LT.OR P0, PT, R11, RZ, P0 ;  /* 0x000000ff0b00720c */ /* 0x000fda0000701670 */
[----:B------:R-:W-:Y:S05]  /*1380*/  @P0 BRA `(.L_x_154) ;  /* 0x0000000000a80947 */ /* 0x000fea0003800000 */
[----:B-1----:R-:W0:Y:S01]  /*1390*/  MUFU.RCP64H R15, R13 ;  /* 0x0000000d000f7308 */ /* 0x002e220000001800 */
[----:B------:R-:W-:Y:S01]  /*13a0*/  HFMA2 R14, -RZ, RZ, 0, 5.9604644775390625e-08 ;  /* 0x00000001ff0e7431 */ /* 0x000fe200000001ff */
[----:B------:R-:W-:Y:S06]  /*13b0*/  BSSY.RECONVERGENT B2, `(.L_x_155) ;  /* 0x0000016000027945 */ /* 0x000fec0003800200 */
        /* <DEDUP_REMOVED lines=18> */
[----:B------:R-:W-:Y:S05]  /*14e0*/  CALL.REL.NOINC `($__internal_4_$__cuda_sm20_div_rn_f64_full) ;  /* 0x0000000400f87944 */ /* 0x000fea0003c00000 */
[----:B------:R-:W-:Y:S01]  /*14f0*/  IMAD.MOV.U32 R14, RZ, RZ, R16 ;  /* 0x000000ffff0e7224 */ /* 0x000fe200078e0010 */
[----:B------:R-:W-:-:S07]  /*1500*/  MOV R15, R17 ;  /* 0x00000011000f7202 */ /* 0x000fce0000000f00 */
.L_x_156:
[----:B------:R-:W-:Y:S05]  /*1510*/  BSYNC.RECONVERGENT B2 ;  /* 0x0000000000027941 */ /* 0x000fea0003800200 */
.L_x_155:
[----:B------:R-:W0:Y:S01]  /*1520*/  LDC.64 R16, c[0x0][0x380] ;  /* 0x0000e000ff107b82 */ /* 0x000e220000000a00 */
[----:B------:R-:W1:Y:S02]  /*1530*/  LDCU UR5, c[0x0][0x394] ;  /* 0x00007280ff0577ac */ /* 0x000e640008000800 */
[----:B-1----:R-:W-:-:S04]  /*1540*/  IMAD R19, R32, UR5, R9 ;  /* 0x0000000520137c24 */ /* 0x002fc8000f8e0209 */
[----:B0-----:R-:W-:-:S06]  /*1550*/  IMAD.WIDE R16, R19, 0x4, R16 ;  /* 0x0000000413107825 */ /* 0x001fcc00078e0210 */
[----:B------:R0:W2:Y:S01]  /*1560*/  LDG.E R16, desc[UR8][R16.64] ;  /* 0x0000000810107981 */ /* 0x0000a2000c1e1900 */
[----:B------:R-:W1:Y:S01]  /*1570*/  F2F.F32.F64 R14, R14 ;  /* 0x0000000e000e7310 */ /* 0x000e620000301000 */
[----:B------:R-:W-:Y:S02]  /*1580*/  HFMA2 R21, -RZ, RZ, 3.7421875, 0 ;  /* 0x437c0000ff157431 */ /* 0x000fe400000001ff */
[----:B------:R-:W-:-:S04]  /*1590*/  IMAD.MOV.U32 R19, RZ, RZ, 0x3bbb989d ;  /* 0x3bbb989dff137424 */ /* 0x000fc800078e00ff */
        /* <DEDUP_REMOVED lines=9> */
.L_x_154:
[----:B------:R-:W-:Y:S05]  /*1630*/  BSYNC.RECONVERGENT B1 ;  /* 0x0000000000017941 */ /* 0x000fea0003800200 */
.L_x_153:
[----:B------:R-:W0:Y:S01]  /*1640*/  LDCU UR5, c[0x0][0x38c] ;  /* 0x00007180ff0577ac */ /* 0x000e220008000800 */
[----:B------:R-:W-:Y:S01]  /*1650*/  IADD3 R11, PT, PT, R11, 0x1, RZ ;  /* 0x000000010b0b7810 */ /* 0x000fe20007ffe0ff */
[----:B------:R-:W-:Y:S03]  /*1660*/  BSSY.RECONVERGENT B1, `(.L_x_157) ;  /* 0x0000030000017945 */ /* 0x000fe60003800200 */
[----:B0-----:R-:W-:-:S04]  /*1670*/  ISETP.GE.AND P0, PT, R11, UR5, PT ;  /* 0x000000050b007c0c */ /* 0x001fc8000bf06270 */
[----:B------:R-:W-:-:S13]  /*1680*/  ISETP.LT.OR P0, PT, R11, RZ, P0 ;  /* 0x000000ff0b00720c */ /* 0x000fda0000701670 */
[----:B------:R-:W-:Y:S05]  /*1690*/  @P0 BRA `(.L_x_158) ;  /* 0x0000000000b00947 */ /* 0x000fea0003800000 */
[----:B-1----:R-:W0:Y:S01]  /*16a0*/  MUFU.RCP64H R15, R13 ;  /* 0x0000000d000f7308 */ /* 0x002e220000001800 */
[----:B------:R-:W-:Y:S01]  /*16b0*/  IMAD.MOV.U32 R14, RZ, RZ, 0x1 ;  /* 0x00000001ff0e7424 */ /* 0x000fe200078e00ff */
[----:B------:R-:W-:Y:S01]  /*16c0*/  IADD3 R0, PT, PT, R32, 0x1, RZ ;  /* 0x0000000120007810 */ /* 0x000fe20007ffe0ff */
[----:B------:R-:W-:Y:S05]  /*16d0*/  BSSY.RECONVERGENT B2, `(.L_x_159) ;  /* 0x0000016000027945 */ /* 0x000fea0003800200 */
        /* <DEDUP_REMOVED lines=21> */
.L_x_160:
[----:B------:R-:W-:Y:S05]  /*1830*/  BSYNC.RECONVERGENT B2 ;  /* 0x0000000000027941 */ /* 0x000fea0003800200 */
.L_x_159:
[----:B------:R-:W0:Y:S08]  /*1840*/  LDC R11, c[0x0][0x394] ;  /* 0x0000e500ff0b7b82 */ /* 0x000e300000000800 */
[----:B------:R-:W1:Y:S01]  /*1850*/  LDC.64 R16, c[0x0][0x380] ;  /* 0x0000e000ff107b82 */ /* 0x000e620000000a00 */
[----:B0-----:R-:W-:-:S04]  /*1860*/  IMAD R0, R32, R11, R11 ;  /* 0x0000000b20007224 */ /* 0x001fc800078e020b */
[----:B------:R-:W-:-:S04]  /*1870*/  IMAD.IADD R11, R9, 0x1, R0 ;  /* 0x00000001090b7824 */ /* 0x000fc800078e0200 */
[----:B-1----:R-:W-:-:S06]  /*1880*/  IMAD.WIDE R16, R11, 0x4, R16 ;  /* 0x000000040b107825 */ /* 0x002fcc00078e0210 */
[----:B------:R0:W2:Y:S01]  /*1890*/  LDG.E R16, desc[UR8][R16.64] ;  /* 0x0000000810107981 */ /* 0x0000a2000c1e1900 */
[----:B------:R-:W1:Y:S01]  /*18a0*/  F2F.F32.F64 R14, R14 ;  /* 0x0000000e000e7310 */ /* 0x000e620000301000 */
[----:B------:R-:W-:Y:S02]  /*18b0*/  HFMA2 R11, -RZ, RZ, 0.96630859375, -0.0022525787353515625 ;  /* 0x3bbb989dff0b7431 */ /* 0x000fe400000001ff */
[----:B------:R-:W-:-:S03]  /*18c0*/  IMAD.MOV.U32 R19, RZ, RZ, 0x437c0000 ;  /* 0x437c0000ff137424 */ /* 0x000fc600078e00ff */
        /* <DEDUP_REMOVED lines=9> */
.L_x_158:
[----:B------:R-:W-:Y:S05]  /*1960*/  BSYNC.RECONVERGENT B1 ;  /* 0x0000000000017941 */ /* 0x000fea0003800200 */
.L_x_157:
[----:B------:R-:W-:-:S07]  /*1970*/  VIADD R32, R32, 0x2 ;  /* 0x0000000220207836 */ /* 0x000fce0000000000 */
.L_x_152:
[----:B------:R-:W0:Y:S01]  /*1980*/  LDCU UR5, c[0x0][0x38c] ;  /* 0x00007180ff0577ac */ /* 0x000e220008000800 */
[----:B------:R-:W-:Y:S01]  /*1990*/  IADD3 R0, PT, PT, R3, R32, RZ ;  /* 0x0000002003007210 */ /* 0x000fe20007ffe0ff */
[----:B------:R-:W-:Y:S03]  /*19a0*/  BSSY.RECONVERGENT B1, `(.L_x_161) ;  /* 0x000002c000017945 */ /* 0x000fe60003800200 */
[----:B0-----:R-:W-:-:S04]  /*19b0*/  ISETP.GE.AND P0, PT, R0, UR5, PT ;  /* 0x0000000500007c0c */ /* 0x001fc8000bf06270 */
[----:B------:R-:W-:-:S13]  /*19c0*/  ISETP.LT.OR P0, PT, R0, RZ, P0 ;  /* 0x000000ff0000720c */ /* 0x000fda0000701670 */
        /* <DEDUP_REMOVED lines=24> */
.L_x_163:
[----:B------:R-:W0:Y:S01]  /*1b50*/  LDC.64 R16, c[0x0][0x380] ;  /* 0x0000e000ff107b82 */ /* 0x000e220000000a00 */
[----:B------:R-:W1:Y:S02]  /*1b60*/  LDCU UR5, c[0x0][0x394] ;  /* 0x00007280ff0577ac */ /* 0x000e640008000800 */
[----:B-1----:R-:W-:-:S04]  /*1b70*/  IMAD R11, R32, UR5, R9 ;  /* 0x00000005200b7c24 */ /* 0x002fc8000f8e0209 */
        /* <DEDUP_REMOVED lines=14> */
.L_x_162:
[----:B------:R-:W-:Y:S05]  /*1c60*/  BSYNC.RECONVERGENT B1 ;  /* 0x0000000000017941 */ /* 0x000fea0003800200 */
.L_x_161:
[----:B------:R-:W0:Y:S02]  /*1c70*/  LDC.64 R14, c[0x0][0x380] ;  /* 0x0000e000ff0e7b82 */ /* 0x000e240000000a00 */
[----:B0-----:R-:W-:-:S05]  /*1c80*/  IMAD.WIDE R14, R9, 0x4, R14 ;  /* 0x00000004090e7825 */ /* 0x001fca00078e020e */
[----:B------:R0:W-:Y:S02]  /*1c90*/  STG.E desc[UR8][R14.64], R10 ;  /* 0x0000000a0e007986 */ /* 0x0001e4000c101908 */
.L_x_137:
[----:B------:R-:W-:Y:S05]  /*1ca0*/  BSYNC.RECONVERGENT B0 ;  /* 0x0000000000007941 */ /* 0x000fea0003800200 */
.L_x_136:
[----:B------:R-:W-:Y:S05]  /*1cb0*/  BRA.U UP0, `(.L_x_164) ;  /* 0xffffffe900207547 */ /* 0x000fea000b83ffff */
[----:B------:R-:W-:Y:S05]  /*1cc0*/  EXIT ;  /* 0x000000000000794d */ /* 0x000fea0003800000 */
        .weak           $__internal_4_$__cuda_sm20_div_rn_f64_full
        .type           $__internal_4_$__cuda_sm20_div_rn_f64_full,@function
        .size           $__internal_4_$__cuda_sm20_div_rn_f64_full,(.L_x_403 - $__internal_4_$__cuda_sm20_div_rn_f64_full)
$__internal_4_$__cuda_sm20_div_rn_f64_full:
[----:B------:R-:W-:Y:S01]  /*1cd0*/  MOV R15, R17 ;  /* 0x00000011000f7202 */ /* 0x000fe20000000f00 */
[----:B------:R-:W-:Y:S01]  /*1ce0*/  IMAD.MOV.U32 R14, RZ, RZ, R16 ;  /* 0x000000ffff0e7224 */ /* 0x000fe200078e0010 */
[----:B------:R-:W-:Y:S01]  /*1cf0*/  FSETP.GEU.AND P0, PT, |R19|, 1.469367938527859385e-39, PT ;  /* 0x001000001300780b */ /* 0x000fe20003f0e200 */
[----:B------:R-:W-:Y:S01]  /*1d00*/  IMAD.MOV.U32 R22, RZ, RZ, 0x1 ;  /* 0x00000001ff167424 */ /* 0x000fe200078e00ff */
[----:B------:R-:W-:Y:S01]  /*1d10*/  FSETP.GEU.AND P2, PT, |R15|, 1.469367938527859385e-39, PT ;  /* 0x001000000f00780b */ /* 0x000fe20003f4e200 */
[----:B------:R-:W-:Y:S01]  /*1d20*/  IMAD.MOV.U32 R20, RZ, RZ, R14 ;  /* 0x000000ffff147224 */ /* 0x000fe200078e000e */
[----:B------:R-:W-:Y:S01]  /*1d30*/  LOP3.LUT R16, R19, 0x800fffff, RZ, 0xc0, !PT ;  /* 0x800fffff13107812 */ /* 0x000fe200078ec0ff */
[----:B------:R-:W-:Y:S01]  /*1d40*/  BSSY.RECONVERGENT B3, `(.L_x_165) ;  /* 0x0000052000037945 */ /* 0x000fe20003800200 */
[----:B------:R-:W-:Y:S02]  /*1d50*/  LOP3.LUT R34, R15, 0x7ff00000, RZ, 0xc0, !PT ;  /* 0x7ff000000f227812 */ /* 0x000fe400078ec0ff */
[----:B------:R-:W-:Y:S01]  /*1d60*/  LOP3.LUT R17, R16, 0x3ff00000, RZ, 0xfc, !PT ;  /* 0x3ff0000010117812 */ /* 0x000fe200078efcff */
[----:B------:R-:W-:Y:S01]  /*1d70*/  IMAD.MOV.U32 R16, RZ, RZ, R18 ;  /* 0x000000ffff107224 */ /* 0x000fe200078e0012 */
[----:B------:R-:W-:-:S02]  /*1d80*/  LOP3.LUT R37, R19, 0x7ff00000, RZ, 0xc0, !PT ;  /* 0x7ff0000013257812 */ /* 0x000fc400078ec0ff */
[----:B------:R-:W-:Y:S01]  /*1d90*/  MOV R35, 0x1ca00000 ;  /* 0x1ca0000000237802 */ /* 0x000fe20000000f00 */
[----:B------:R-:W-:Y:S01]  /*1da0*/  @!P0 DMUL R16, R18, 8.98846567431157953865e+307 ;  /* 0x7fe0000012108828 */ /* 0x000fe20000000000 */
[C---:B------:R-:W-:Y:S02]  /*1db0*/  ISETP.GE.U32.AND P1, PT, R34.reuse, R37, PT ;  /* 0x000000252200720c */ /* 0x040fe40003f26070 */
[----:B------:R-:W-:Y:S02]  /*1dc0*/  @!P2 LOP3.LUT R21, R19, 0x7ff00000, RZ, 0xc0, !PT ;  /* 0x7ff000001315a812 */ /* 0x000fe400078ec0ff */
[----:B------:R-:W-:Y:S01]  /*1dd0*/  @!P2 MOV R24, RZ ;  /* 0x000000ff0018a202 */ /* 0x000fe20000000f00 */
[----:B------:R-:W0:Y:S01]  /*1de0*/  MUFU.RCP64H R23, R17 ;  /* 0x0000001100177308 */ /* 0x000e220000001800 */
[----:B------:R-:W-:Y:S02]  /*1df0*/  @!P2 ISETP.GE.U32.AND P3, PT, R34, R21, PT ;  /* 0x000000152200a20c */ /* 0x000fe40003f66070 */
[----:B------:R-:W-:-:S02]  /*1e00*/  SEL R21, R35, 0x63400000, !P1 ;  /* 0x6340000023157807 */ /* 0x000fc40004800000 */
[----:B------:R-:W-:Y:S02]  /*1e10*/  @!P2 SEL R25, R35, 0x63400000, !P3 ;  /* 0x634000002319a807 */ /* 0x000fe40005800000 */
[--C-:B------:R-:W-:Y:S02]  /*1e20*/  LOP3.LUT R21, R21, 0x800fffff, R15.reuse, 0xf8, !PT ;  /* 0x800fffff15157812 */ /* 0x100fe400078ef80f */
[----:B------:R-:W-:Y:S02]  /*1e30*/  @!P2 LOP3.LUT R25, R25, 0x80000000, R15, 0xf8, !PT ;  /* 0x800000001919a812 */ /* 0x000fe400078ef80f */
[----:B------:R-:W-:Y:S02]  /*1e40*/  @!P0 LOP3.LUT R37, R17, 0x7ff00000, RZ, 0xc0, !PT ;  /* 0x7ff0000011258812 */ /* 0x000fe400078ec0ff */
[----:B------:R-:W-:-:S06]  /*1e50*/  @!P2 LOP3.LUT R25, R25, 0x100000, RZ, 0xfc, !PT ;  /* 0x001000001919a812 */ /* 0x000fcc00078efcff */
[----:B------:R-:W-:Y:S02]  /*1e60*/  @!P2 DFMA R20, R20, 2, -R24 ;  /* 0x400000001414a82b */ /* 0x000fe40000000818 */
[----:B0-----:R-:W-:-:S08]  /*1e70*/  DFMA R24, R22, -R16, 1 ;  /* 0x3ff000001618742b */ /* 0x001fd00000000810 */
[----:B------:R-:W-:-:S08]  /*1e80*/  DFMA R24, R24, R24, R24 ;  /* 0x000000181818722b */ /* 0x000fd00000000018 */
[----:B------:R-:W-:-:S08]  /*1e90*/  DFMA R24, R22, R24, R22 ;  /* 0x000000181618722b */ /* 0x000fd00000000016 */
[----:B------:R-:W-:-:S08]  /*1ea0*/  DFMA R22, R24, -R16, 1 ;  /* 0x3ff000001816742b */ /* 0x000fd00000000810 */
[----:B------:R-:W-:-:S08]  /*1eb0*/  DFMA R22, R24, R22, R24 ;  /* 0x000000161816722b */ /* 0x000fd00000000018 */
[----:B------:R-:W-:-:S08]  /*1ec0*/  DMUL R24, R22, R20 ;  /* 0x0000001416187228 */ /* 0x000fd00000000000 */
[----:B------:R-:W-:-:S08]  /*1ed0*/  DFMA R26, R24, -R16, R20 ;  /* 0x80000010181a722b */ /* 0x000fd00000000014 */
[----:B------:R-:W-:Y:S01]  /*1ee0*/  DFMA R26, R22, R26, R24 ;  /* 0x0000001a161a722b */ /* 0x000fe20000000018 */
[----:B------:R-:W-:Y:S02]  /*1ef0*/  MOV R24, R34 ;  /* 0x0000002200187202 */ /* 0x000fe40000000f00 */
[----:B------:R-:W-:-:S05]  /*1f00*/  @!P2 LOP3.LUT R24, R21, 0x7ff00000, RZ, 0xc0, !PT ;  /* 0x7ff000001518a812 */ /* 0x000fca00078ec0ff */
[----:B------:R-:W-:-:S05]  /*1f10*/  VIADD R22, R24, 0xffffffff ;  /* 0xffffffff18167836 */ /* 0x000fca0000000000 */
[----:B------:R-:W-:Y:S02]  /*1f20*/  ISETP.GT.U32.AND P0, PT, R22, 0x7feffffe, PT ;  /* 0x7feffffe1600780c */ /* 0x000fe40003f04070 */
[----:B------:R-:W-:-:S04]  /*1f30*/  IADD3 R22, PT, PT, R37, -0x1, RZ ;  /* 0xffffffff25167810 */ /* 0x000fc80007ffe0ff */
[----:B------:R-:W-:-:S13]  /*1f40*/  ISETP.GT.U32.OR P0, PT, R22, 0x7feffffe, P0 ;  /* 0x7feffffe1600780c */ /* 0x000fda0000704470 */
        /* <DEDUP_REMOVED lines=12> */
[----:B------:R-:W-:-:S06]  /*2010*/  DFMA R16, R26, -R16, R20 ;  /* 0x800000101a10722b */ /* 0x000fcc0000000014 */
[----:B------:R-:W-:-:S04]  /*2020*/  MOV R16, RZ ;  /* 0x000000ff00107202 */ /* 0x000fc80000000f00 */
[C---:B------:R-:W-:Y:S02]  /*2030*/  FSETP.NEU.AND P0, PT, R17.reuse, RZ, PT ;  /* 0x000000ff1100720b */ /* 0x040fe40003f0d000 */
[----:B------:R-:W-:-:S04]  /*2040*/  LOP3.LUT R19, R17, 0x80000000, R19, 0x48, !PT ;  /* 0x8000000011137812 */ /* 0x000fc800078e4813 */
[----:B------:R-:W-:-:S07]  /*2050*/  LOP3.LUT R17, R19, R15, RZ, 0xfc, !PT ;  /* 0x0000000f13117212 */ /* 0x000fce00078efcff */
[----:B------:R-:W-:Y:S05]  /*2060*/  @!P0 BRA `(.L_x_167) ;  /* 0x00000000007c8947 */ /* 0x000fea0003800000 */
[----:B------:R-:W-:Y:S01]  /*2070*/  IMAD.MOV R15, RZ, RZ, -R24 ;  /* 0x000000ffff0f7224 */ /* 0x000fe200078e0a18 */
[----:B------:R-:W-:Y:S01]  /*2080*/  MOV R14, RZ ;  /* 0x000000ff000e7202 */ /* 0x000fe20000000f00 */
        /* <DEDUP_REMOVED lines=8> */
.L_x_166:
        /* <DEDUP_REMOVED lines=16> */
.L_x_169:
[----:B------:R-:W-:Y:S01]  /*2210*/  LOP3.LUT R23, R19, 0x80000, RZ, 0xfc, !PT ;  /* 0x0008000013177812 */ /* 0x000fe200078efcff */
[----:B------:R-:W-:Y:S01]  /*2220*/  IMAD.MOV.U32 R22, RZ, RZ, R18 ;  /* 0x000000ffff167224 */ /* 0x000fe200078e0012 */
[----:B------:R-:W-:Y:S06]  /*2230*/  BRA `(.L_x_167) ;  /* 0x0000000000087947 */ /* 0x000fec0003800000 */
.L_x_168:
[----:B------:R-:W-:Y:S02]  /*2240*/  LOP3.LUT R23, R15, 0x80000, RZ, 0xfc, !PT ;  /* 0x000800000f177812 */ /* 0x000fe400078efcff */
[----:B------:R-:W-:-:S07]  /*2250*/  MOV R22, R14 ;  /* 0x0000000e00167202 */ /* 0x000fce0000000f00 */
.L_x_167:
[----:B------:R-:W-:Y:S05]  /*2260*/  BSYNC.RECONVERGENT B3 ;  /* 0x0000000000037941 */ /* 0x000fea0003800200 */
.L_x_165:
[----:B------:R-:W-:Y:S01]  /*2270*/  HFMA2 R15, -RZ, RZ, 0, 0 ;  /* 0x00000000ff0f7431 */ /* 0x000fe200000001ff */
[----:B------:R-:W-:Y:S01]  /*2280*/  MOV R14, R0 ;  /* 0x00000000000e7202 */ /* 0x000fe20000000f00 */
[----:B------:R-:W-:Y:S01]  /*2290*/  IMAD.MOV.U32 R17, RZ, RZ, R23 ;  /* 0x000000ffff117224 */ /* 0x000fe200078e0017 */
[----:B------:R-:W-:Y:S02]  /*22a0*/  MOV R16, R22 ;  /* 0x0000001600107202 */ /* 0x000fe40000000f00 */
[----:B------:R-:W-:Y:S05]  /*22b0*/  RET.REL.NODEC R14 `(_Z17cuda_bell_smoothxPfiiii) ;  /* 0xffffffdc0e507950 */ /* 0x000fea0003c3ffff */
.L_x_170:
        /* <DEDUP_REMOVED lines=12> */
.L_x_403:


//--------------------- .text._Z17cuda_bell_smoothzPfiiii --------------------------
	.section	.text._Z17cuda_bell_smoothzPfiiii,"ax",@progbits
	.align	128
        .global         _Z17cuda_bell_smoothzPfiiii
        .type           _Z17cuda_bell_smoothzPfiiii,@function
        .size           _Z17cuda_bell_smoothzPfiiii,(.L_x_404 - _Z17cuda_bell_smoothzPfiiii)
        .other          _Z17cuda_bell_smoothzPfiiii,@"STO_CUDA_ENTRY STV_DEFAULT"
_Z17cuda_bell_smoothzPfiiii:
.text._Z17cuda_bell_smoothzPfiiii:
[----:B------:R-:W-:Y:S08]  /*0000*/  LDC R1, c[0x0][0x37c] ;  /* 0x0000df00ff017b82 */ /* 0x000ff00000000800 */
[----:B------:R-:W0:Y:S01]  /*0010*/  LDC R8, c[0x0][0x390] ;  /* 0x0000e400ff087b82 */ /* 0x000e220000000800 */
[----:B------:R-:W1:Y:S07]  /*0020*/  S2R R0, SR_TID.X ;  /* 0x0000000000007919 */ /* 0x000e6e0000002100 */
[----:B------:R-:W2:Y:S08]  /*0030*/  S2UR UR6, SR_CTAID.X ;  /* 0x00000000000679c3 */ /* 0x000eb00000002500 */
[----:B------:R-:W3:Y:S01]  /*0040*/  S2UR UR4, SR_CTAID.Y ;  /* 0x00000000000479c3 */ /* 0x000ee20000002600 */
[----:B0-----:R-:W-:-:S13]  /*0050*/  ISETP.GE.AND P0, PT, R8, 0x1, PT ;  /* 0x000000010800780c */ /* 0x001fda0003f06270 */
[----:B-123--:R-:W-:Y:S05]  /*0060*/  @!P0 EXIT ;  /* 0x000000000000894d */ /* 0x00efea0003800000 */
[----:B------:R-:W0:Y:S01]  /*0070*/  LDC.64 R2, c[0x0][0x388] ;  /* 0x0000e200ff027b82 */ /* 0x000e220000000a00 */
[----:B------:R-:W1:Y:S01]  /*0080*/  S2R R4, SR_TID.Y ;  /* 0x0000000000047919 */ /* 0x000e620000002200 */
[----:B------:R-:W2:Y:S01]  /*0090*/  LDCU UR7, c[0x0][0x394] ;  /* 0x00007280ff0777ac */ /* 0x000ea20008000800 */
[----:B------:R-:W3:Y:S05]  /*00a0*/  LDCU.64 UR8, c[0x0][0x358] ;  /* 0x00006b00ff0877ac */ /* 0x000eea0008000a00 */
[----:B------:R-:W4:Y:S01]  /*00b0*/  LDC R35, c[0x0][0x360] ;  /* 0x0000d800ff237b82 */ /* 0x000f220000000800 */
[----:B------:R-:W5:Y:S01]  /*00c0*/  LDCU UR5, c[0x0][0x364] ;  /* 0x00006c80ff0577ac */ /* 0x000f620008000800 */
[----:B0-----:R-:W-:Y:S01]  /*00d0*/  ISETP.GT.AND P0, PT, R2, -0x1, PT ;  /* 0xffffffff0200780c */ /* 0x001fe20003f04270 */
[----:B------:R-:W-:Y:S01]  /*00e0*/  IMAD R33, R8, R3, RZ ;  /* 0x0000000308217224 */ /* 0x000fe200078e02ff */
[----:B-----5:R-:W-:-:S03]  /*00f0*/  UIMAD UR4, UR4, UR5, URZ ;  /* 0x00000005040472a4 */ /* 0x020fc6000f8e02ff */
[----:B--2---:R-:W-:Y:S02]  /*0100*/  IMAD R33, R33, UR7, RZ ;  /* 0x0000000721217c24 */ /* 0x004fe4000f8e02ff */
[----:B----4-:R-:W-:Y:S02]  /*0110*/  IMAD R35, R35, UR6, R0 ;  /* 0x0000000623237c24 */ /* 0x010fe4000f8e0200 */
[----:B-1----:R-:W-:-:S04]  /*0120*/  VIADD R32, R4, UR4 ;  /* 0x0000000404207c36 */ /* 0x002fc80008000000 */
[----:B---3--:R-:W-:Y:S05]  /*0130*/  @P0 BRA `(.L_x_171) ;  /* 0x0000000000dc0947 */ /* 0x008fea0003800000 */
        /* <DEDUP_REMOVED lines=15> */
.L_x_173:
[-C--:B------:R-:W-:Y:S01]  /*0230*/  ISETP.GE.AND P1, PT, R19, R33.reuse, PT ;  /* 0x000000211300720c */ /* 0x080fe20003f26270 */
[----:B------:R-:W-:Y:S01]  /*0240*/  VIADD R12, R12, 0x4 ;  /* 0x000000040c0c7836 */ /* 0x000fe20000000000 */
[-C--:B------:R-:W-:Y:S02]  /*0250*/  ISETP.GE.AND P2, PT, R13, R33.reuse, PT ;  /* 0x000000210d00720c */ /* 0x080fe40003f46270 */
[-C--:B------:R-:W-:Y:S02]  /*0260*/  ISETP.GE.AND P3, PT, R15, R33.reuse, PT ;  /* 0x000000210f00720c */ /* 0x080fe40003f66270 */
[----:B------:R-:W-:-:S07]  /*0270*/  ISETP.GE.AND P4, PT, R17, R33, PT ;  /* 0x000000211100720c */ /* 0x000fce0003f86270 */
[----:B0-----:R-:W0:Y:S08]  /*0280*/  @!P1 LDC.64 R2, c[0x0][0x380] ;  /* 0x0000e000ff029b82 */ /* 0x001e300000000a00 */
[----:B------:R-:W1:Y:S08]  /*0290*/  @!P2 LDC.64 R4, c[0x0][0x380] ;  /* 0x0000e000ff04ab82 */ /* 0x000e700000000a00 */
[----:B------:R-:W2:Y:S08]  /*02a0*/  @!P3 LDC.64 R6, c[0x0][0x380] ;  /* 0x0000e000ff06bb82 */ /* 0x000eb00000000a00 */
[----:B------:R-:W3:Y:S01]  /*02b0*/  @!P4 LDC.64 R8, c[0x0][0x380] ;  /* 0x0000e000ff08cb82 */ /* 0x000ee20000000a00 */
[----:B0-----:R-:W-:Y:S01]  /*02c0*/  @!P1 IMAD.WIDE R2, R19, 0x4, R2 ;  /* 0x0000000413029825 */ /* 0x001fe200078e0202 */
[----:B------:R-:W-:-:S04]  /*02d0*/  LEA R19, R10, R19, 0x2 ;  /* 0x000000130a137211 */ /* 0x000fc800078e10ff */
[----:B------:R0:W-:Y:S01]  /*02e0*/  @!P1 STG.E desc[UR8][R2.64], RZ ;  /* 0x000000ff02009986 */ /* 0x0001e2000c101908 */
[----:B------:R-:W-:Y:S01]  /*02f0*/  ISETP.NE.AND P1, PT, R12, RZ, PT ;  /* 0x000000ff0c00720c */ /* 0x000fe20003f25270 */
[----:B-1----:R-:W-:-:S04]  /*0300*/  @!P2 IMAD.WIDE R4, R13, 0x4, R4 ;  /* 0x000000040d04a825 */ /* 0x002fc800078e0204 */
[----:B------:R-:W-:Y:S01]  /*0310*/  IMAD R13, R10, 0x4, R13 ;  /* 0x000000040a0d7824 */ /* 0x000fe200078e020d */
        /* <DEDUP_REMOVED lines=8> */
.L_x_172:
        /* <DEDUP_REMOVED lines=8> */
.L_x_174:
[----:B------:R-:W-:Y:S01]  /*0420*/  ISETP.GE.AND P0, PT, R32, R33, PT ;  /* 0x000000212000720c */ /* 0x000fe20003f06270 */
[----:B------:R-:W-:-:S12]  /*0430*/  VIADD R0, R0, 0x1 ;  /* 0x0000000100007836 */ /* 0x000fd80000000000 */
[----:B------:R-:W1:Y:S02]  /*0440*/  @!P0 LDC.64 R2, c[0x0][0x380] ;  /* 0x0000e000ff028b82 */ /* 0x000e640000000a00 */
[----:B-1----:R-:W-:-:S05]  /*0450*/  @!P0 IMAD.WIDE R2, R32, 0x4, R2 ;  /* 0x0000000420028825 */ /* 0x002fca00078e0202 */
[----:B------:R1:W-:Y:S01]  /*0460*/  @!P0 STG.E desc[UR8][R2.64], RZ ;  /* 0x000000ff02008986 */ /* 0x0003e2000c101908 */
[----:B------:R-:W-:-:S13]  /*0470*/  ISETP.NE.AND P0, PT, R0, RZ, PT ;  /* 0x000000ff0000720c */ /* 0x000fda0003f05270 */
[----:B-1----:R-:W-:Y:S05]  /*0480*/  @!P0 EXIT ;  /* 0x000000000000894d */ /* 0x002fea0003800000 */
[----:B0-----:R-:W-:Y:S01]  /*0490*/  IMAD R32, R5, UR6, R32 ;  /* 0x0000000605207c24 */ /* 0x001fe2000f8e0220 */
[----:B------:R-:W-:Y:S06]  /*04a0*/  BRA `(.L_x_174) ;  /* 0xfffffffc00dc7947 */ /* 0x000fec000383ffff */
.L_x_171:
[----:B------:R0:W1:Y:S01]  /*04b0*/  I2F.F64 R10, R2 ;  /* 0x00000002000a7312 */ /* 0x0000620000201c00 */
[C---:B------:R-:W-:Y:S01]  /*04c0*/  SHF.L.U32 R0, R2.reuse, 0x1, RZ ;  /* 0x0000000102007819 */ /* 0x040fe200000006ff */
[--C-:B------:R-:W-:Y:S01]  /*04d0*/  IMAD.IADD R30, R35, 0x1, -R2.reuse ;  /* 0x00000001231e7824 */ /* 0x100fe200078e0a02 */
[----:B------:R-:W-:Y:S01]  /*04e0*/  IADD3 R31, PT, PT, -R2, 0x1, RZ ;  /* 0x00000001021f7810 */ /* 0x000fe20007ffe1ff */
[----:B------:R-:W-:Y:S01]  /*04f0*/  IMAD.MOV R29, RZ, RZ, -R2 ;  /* 0x000000ffff1d7224 */ /* 0x000fe200078e0a02 */
[----:B------:R-:W-:Y:S01]  /*0500*/  LOP3.LUT R0, R0, 0xfffffffc, RZ, 0xc0, !PT ;  /* 0xfffffffc00007812 */ /* 0x000fe200078ec0ff */
[----:B------:R-:W-:-:S03]  /*0510*/  UMOV UR4, URZ ;  /* 0x000000ff00047c82 */ /* 0x000fc60008000000 */
[----:B0-----:R-:W-:-:S07]  /*0520*/  IADD3 R28, PT, PT, -R0, RZ, RZ ;  /* 0x000000ff001c7210 */ /* 0x001fce0007ffe1ff */
.L_x_203:
[----:B0-----:R-:W0:Y:S01]  /*0530*/  LDC R9, c[0x0][0x38c] ;  /* 0x0000e300ff097b82 */ /* 0x001e220000000800 */
[----:B------:R-:W2:Y:S01]  /*0540*/  LDCU.64 UR6, c[0x0][0x390] ;  /* 0x00007200ff0677ac */ /* 0x000ea20008000a00 */
[----:B------:R-:W-:Y:S01]  /*0550*/  BSSY.RECONVERGENT B0, `(.L_x_175) ;  /* 0x0000151000007945 */ /* 0x000fe20003800200 */
        /* <DEDUP_REMOVED lines=8> */
[----:B------:R-:W-:Y:S02]  /*05e0*/  IMAD.MOV.U32 R7, RZ, RZ, RZ ;  /* 0x000000ffff077224 */ /* 0x000fe400078e00ff */
[----:B------:R-:W-:Y:S01]  /*05f0*/  IMAD.MOV.U32 R4, RZ, RZ, R29 ;  /* 0x000000ffff047224 */ /* 0x000fe200078e001d */
[----:B0-----:R-:W-:-:S09]  /*0600*/  UISETP.GE.U32.AND UP1, UPT, UR5, 0x2, UPT ;  /* 0x000000020500788c */ /* 0x001fd2000bf26070 */
[----:B------:R-:W-:Y:S05]  /*0610*/  BRA.U !UP1, `(.L_x_177) ;  /* 0x0000000909c07547 */ /* 0x000fea000b800000 */
[----:B------:R-:W-:Y:S02]  /*0620*/  HFMA2 R7, -RZ, RZ, 0, 0 ;  /* 0x00000000ff077431 */ /* 0x000fe400000001ff */
[--C-:B------:R-:W-:Y:S01]  /*0630*/  IMAD R6, R9, UR7, R30.reuse ;  /* 0x0000000709067c24 */ /* 0x100fe2000f8e021e */
[----:B------:R-:W-:Y:S01]  /*0640*/  MOV R3, R31 ;  /* 0x0000001f00037202 */ /* 0x000fe20000000f00 */
[----:B------:R-:W-:Y:S02]  /*0650*/  IMAD.MOV.U32 R5, RZ, RZ, R30 ;  /* 0x000000ffff057224 */ /* 0x000fe400078e001e */
[----:B------:R-:W-:-:S07]  /*0660*/  IMAD.MOV.U32 R4, RZ, RZ, R28 ;  /* 0x000000ffff047224 */ /* 0x000fce00078e001c */
.L_x_190:
[----:B------:R-:W0:Y:S01]  /*0670*/  LDC.64 R12, c[0x0][0x380] ;  /* 0x0000e000ff0c7b82 */ /* 0x000e220000000a00 */
[C---:B------:R-:W-:Y:S01]  /*0680*/  ISETP.GE.AND P0, PT, R5.reuse, UR10, PT ;  /* 0x0000000a05007c0c */ /* 0x040fe2000bf06270 */
[----:B------:R-:W-:Y:S01]  /*0690*/  VIADD R4, R4, 0x4 ;  /* 0x0000000404047836 */ /* 0x000fe20000000000 */
[----:B------:R-:W-:Y:S02]  /*06a0*/  BSSY.RECONVERGENT B1, `(.L_x_178) ;  /* 0x0000028000017945 */ /* 0x000fe40003800200 */
[----:B------:R-:W-:Y:S02]  /*06b0*/  ISETP.LT.OR P0, PT, R5, RZ, P0 ;  /* 0x000000ff0500720c */ /* 0x000fe40000701670 */
[----:B------:R-:W-:Y:S01]  /*06c0*/  ISETP.NE.AND P1, PT, R4, RZ, PT ;  /* 0x000000ff0400720c */ /* 0x000fe20003f25270 */
[----:B0-----:R-:W-:-:S10]  /*06d0*/  IMAD.WIDE R12, R6, 0x4, R12 ;  /* 0x00000004060c7825 */ /* 0x001fd400078e020c */
        /* <DEDUP_REMOVED lines=22> */
[----:B------:R-:W-:Y:S05]  /*0840*/  CALL.REL.NOINC `($__internal_5_$__cuda_sm20_div_rn_f64_full) ;  /* 0x0000001000907944 */ /* 0x000fea0003c00000 */
.L_x_180:
[----:B------:R-:W2:Y:S01]  /*0850*/  LDG.E R2, desc[UR8][R12.64] ;  /* 0x000000080c027981 */ /* 0x000ea2000c1e1900 */
[----:B------:R-:W0:Y:S01]  /*0860*/  F2F.F32.F64 R16, R16 ;  /* 0x0000001000107310 */ /* 0x000e220000301000 */
[----:B------:R-:W-:Y:S01]  /*0870*/  IMAD.MOV.U32 R15, RZ, RZ, 0x3bbb989d ;  /* 0x3bbb989dff0f7424 */ /* 0x000fe200078e00ff */
[----:B------:R-:W-:-:S03]  /*0880*/  MOV R19, 0x437c0000 ;  /* 0x437c000000137802 */ /* 0x000fc60000000f00 */
[----:B0-----:R-:W-:-:S04]  /*0890*/  FFMA.SAT R0, R16, R15, 0.5 ;  /* 0x3f00000010007423 */ /* 0x001fc8000000200f */
        /* <DEDUP_REMOVED lines=8> */
.L_x_179:
[----:B------:R-:W-:Y:S05]  /*0920*/  BSYNC.RECONVERGENT B1 ;  /* 0x0000000000017941 */ /* 0x000fea0003800200 */
.L_x_178:
        /* <DEDUP_REMOVED lines=25> */
[----:B------:R-:W-:Y:S05]  /*0ac0*/  CALL.REL.NOINC `($__internal_5_$__cuda_sm20_div_rn_f64_full) ;  /* 0x0000000c00f07944 */ /* 0x000fea0003c00000 */
.L_x_183:
[----:B------:R-:W2:Y:S01]  /*0ad0*/  LDG.E R2, desc[UR8][R12.64+0x4] ;  /* 0x000004080c027981 */ /* 0x000ea2000c1e1900 */
[----:B------:R-:W0:Y:S01]  /*0ae0*/  F2F.F32.F64 R16, R16 ;  /* 0x0000001000107310 */ /* 0x000e220000301000 */
[----:B------:R-:W-:Y:S01]  /*0af0*/  MOV R15, 0x3bbb989d ;  /* 0x3bbb989d000f7802 */ /* 0x000fe20000000f00 */
[----:B------:R-:W-:-:S04]  /*0b00*/  IMAD.MOV.U32 R19, RZ, RZ, 0x437c0000 ;  /* 0x437c0000ff137424 */ /* 0x000fc800078e00ff */
[----:B0-----:R-:W-:-:S04]  /*0b10*/  FFMA.SAT R0, R16, R15, 0.5 ;  /* 0x3f00000010007423 */ /* 0x001fc8000000200f */
        /* <DEDUP_REMOVED lines=8> */
.L_x_182:
[----:B------:R-:W-:Y:S05]  /*0ba0*/  BSYNC.RECONVERGENT B1 ;  /* 0x0000000000017941 */ /* 0x000fea0003800200 */
.L_x_181:
[----:B------:R-:W-:Y:S01]  /*0bb0*/  VIADD R0, R5, 0x2 ;  /* 0x0000000205007836 */ /* 0x000fe20000000000 */
[----:B------:R-:W-:Y:S04]  /*0bc0*/  BSSY.RECONVERGENT B1, `(.L_x_184) ;  /* 0x0000027000017945 */ /* 0x000fe80003800200 */
[----:B------:R-:W-:-:S04]  /*0bd0*/  ISETP.GE.AND P0, PT, R0, UR10, PT ;  /* 0x0000000a00007c0c */ /* 0x000fc8000bf06270 */
[----:B------:R-:W-:-:S13]  /*0be0*/  ISETP.LT.OR P0, PT, R0, RZ, P0 ;  /* 0x000000ff0000720c */ /* 0x000fda0000701670 */
        /* <DEDUP_REMOVED lines=23> */
.L_x_186:
        /* <DEDUP_REMOVED lines=13> */
.L_x_185:
[----:B------:R-:W-:Y:S05]  /*0e30*/  BSYNC.RECONVERGENT B1 ;  /* 0x0000000000017941 */ /* 0x000fea0003800200 */
.L_x_184:
        /* <DEDUP_REMOVED lines=27> */
.L_x_189:
        /* <DEDUP_REMOVED lines=13> */
.L_x_188:
[----:B------:R-:W-:Y:S05]  /*10c0*/  BSYNC.RECONVERGENT B1 ;  /* 0x0000000000017941 */ /* 0x000fea0003800200 */
.L_x_187:
[----:B------:R-:W-:Y:S01]  /*10d0*/  VIADD R3, R3, 0x4 ;  /* 0x0000000403037836 */ /* 0x000fe20000000000 */
[----:B------:R-:W-:Y:S01]  /*10e0*/  IADD3 R6, PT, PT, R6, 0x4, RZ ;  /* 0x0000000406067810 */ /* 0x000fe20007ffe0ff */
[----:B------:R-:W-:Y:S01]  /*10f0*/  VIADD R5, R5, 0x4 ;  /* 0x0000000405057836 */ /* 0x000fe20000000000 */
[----:B------:R-:W-:Y:S06]  /*1100*/  @P1 BRA `(.L_x_190) ;  /* 0xfffffff400581947 */ /* 0x000fec000383ffff */
[----:B------:R-:W-:-:S07]  /*1110*/  IADD3 R4, PT, PT, R3, -0x1, RZ ;  /* 0xffffffff03047810 */ /* 0x000fce0007ffe0ff */
.L_x_177:
[----:B------:R-:W0:Y:S02]  /*1120*/  LDCU UR5, c[0x0][0x388] ;  /* 0x00007100ff0577ac */ /* 0x000e240008000800 */
[----:B0-----:R-:W-:-:S09]  /*1130*/  ULOP3.LUT UP1, URZ, UR5, 0x1, URZ, 0xc0, !UPT ;  /* 0x0000000105ff7892 */ /* 0x001fd2000f82c0ff */
[----:B------:R-:W-:Y:S05]  /*1140*/  BRA.U !UP1, `(.L_x_191) ;  /* 0x00000005097c7547 */ /* 0x000fea000b800000 */
[----:B------:R-:W0:Y:S01]  /*1150*/  LDCU UR5, c[0x0][0x394] ;  /* 0x00007280ff0577ac */ /* 0x000e220008000800 */
[----:B------:R-:W2:Y:S01]  /*1160*/  LDC.64 R12, c[0x0][0x380] ;  /* 0x0000e000ff0c7b82 */ /* 0x000ea20000000a00 */
[----:B------:R-:W-:Y:S01]  /*1170*/  IMAD.IADD R6, R35, 0x1, R4 ;  /* 0x0000000123067824 */ /* 0x000fe200078e0204 */
[----:B------:R-:W-:Y:S04]  /*1180*/  BSSY.RECONVERGENT B1, `(.L_x_192) ;  /* 0x000002c000017945 */ /* 0x000fe80003800200 */
[----:B0-----:R-:W-:Y:S01]  /*1190*/  ISETP.GE.AND P0, PT, R6, UR5, PT ;  /* 0x0000000506007c0c */ /* 0x001fe2000bf06270 */
[----:B------:R-:W-:-:S03]  /*11a0*/  IMAD R3, R9, UR5, R6 ;  /* 0x0000000509037c24 */ /* 0x000fc6000f8e0206 */
[----:B------:R-:W-:Y:S01]  /*11b0*/  ISETP.LT.OR P0, PT, R6, RZ, P0 ;  /* 0x000000ff0600720c */ /* 0x000fe20000701670 */
[----:B--2---:R-:W-:-:S12]  /*11c0*/  IMAD.WIDE R12, R3, 0x4, R12 ;  /* 0x00000004030c7825 */ /* 0x004fd800078e020c */
[----:B------:R-:W-:Y:S05]  /*11d0*/  @P0 BRA `(.L_x_193) ;  /* 0x0000000000980947 */ /* 0x000fea0003800000 */
[----:B-1----:R-:W0:Y:S01]  /*11e0*/  MUFU.RCP64H R3, R11 ;  /* 0x0000000b00037308 */ /* 0x002e220000001800 */
[----:B------:R-:W-:Y:S01]  /*11f0*/  MOV R2, 0x1 ;  /* 0x0000000100027802 */ /* 0x000fe20000000f00 */
[----:B------:R-:W-:Y:S06]  /*1200*/  BSSY.RECONVERGENT B2, `(.L_x_194) ;  /* 0x0000016000027945 */ /* 0x000fec0003800200 */
        /* <DEDUP_REMOVED lines=19> */
[----:B------:R-:W-:Y:S01]  /*1340*/  IMAD.MOV.U32 R2, RZ, RZ, R16 ;  /* 0x000000ffff027224 */ /* 0x000fe200078e0010 */
[----:B------:R-:W-:-:S07]  /*1350*/  MOV R3, R17 ;  /* 0x0000001100037202 */ /* 0x000fce0000000f00 */
.L_x_195:
[----:B------:R-:W-:Y:S05]  /*1360*/  BSYNC.RECONVERGENT B2 ;  /* 0x0000000000027941 */ /* 0x000fea0003800200 */
.L_x_194:
[----:B------:R-:W2:Y:S01]  /*1370*/  LDG.E R14, desc[UR8][R12.64] ;  /* 0x000000080c0e7981 */ /* 0x000ea2000c1e1900 */
[----:B------:R-:W0:Y:S01]  /*1380*/  F2F.F32.F64 R2, R2 ;  /* 0x0000000200027310 */ /* 0x000e220000301000 */
[----:B------:R-:W-:Y:S02]  /*1390*/  HFMA2 R15, -RZ, RZ, 3.7421875, 0 ;  /* 0x437c0000ff0f7431 */ /* 0x000fe400000001ff */
[----:B------:R-:W-:-:S04]  /*13a0*/  IMAD.MOV.U32 R5, RZ, RZ, 0x3bbb989d ;  /* 0x3bbb989dff057424 */ /* 0x000fc800078e00ff */
        /* <DEDUP_REMOVED lines=9> */
.L_x_193:
[----:B------:R-:W-:Y:S05]  /*1440*/  BSYNC.RECONVERGENT B1 ;  /* 0x0000000000017941 */ /* 0x000fea0003800200 */
.L_x_192:
        /* <DEDUP_REMOVED lines=31> */
.L_x_199:
[----:B------:R-:W-:Y:S05]  /*1640*/  BSYNC.RECONVERGENT B2 ;  /* 0x0000000000027941 */ /* 0x000fea0003800200 */
.L_x_198:
        /* <DEDUP_REMOVED lines=13> */
.L_x_197:
[----:B------:R-:W-:Y:S05]  /*1720*/  BSYNC.RECONVERGENT B1 ;  /* 0x0000000000017941 */ /* 0x000fea0003800200 */
.L_x_196:
[----:B------:R-:W-:-:S07]  /*1730*/  IADD3 R4, PT, PT, R4, 0x2, RZ ;  /* 0x0000000204047810 */ /* 0x000fce0007ffe0ff */
.L_x_191:
[----:B------:R-:W0:Y:S01]  /*1740*/  LDCU UR5, c[0x0][0x394] ;  /* 0x00007280ff0577ac */ /* 0x000e220008000800 */
[----:B------:R-:W-:Y:S01]  /*1750*/  IMAD.IADD R6, R35, 0x1, R4 ;  /* 0x0000000123067824 */ /* 0x000fe200078e0204 */
[----:B------:R-:W-:Y:S04]  /*1760*/  BSSY.RECONVERGENT B1, `(.L_x_200) ;  /* 0x000002c000017945 */ /* 0x000fe80003800200 */
[----:B0-----:R-:W-:-:S04]  /*1770*/  ISETP.GE.AND P0, PT, R6, UR5, PT ;  /* 0x0000000506007c0c */ /* 0x001fc8000bf06270 */
[----:B------:R-:W-:-:S13]  /*1780*/  ISETP.LT.OR P0, PT, R6, RZ, P0 ;  /* 0x000000ff0600720c */ /* 0x000fda0000701670 */
        /* <DEDUP_REMOVED lines=24> */
.L_x_202:
[----:B------:R-:W0:Y:S01]  /*1910*/  LDC.64 R4, c[0x0][0x380] ;  /* 0x0000e000ff047b82 */ /* 0x000e220000000a00 */
[----:B------:R-:W1:Y:S02]  /*1920*/  LDCU UR5, c[0x0][0x394] ;  /* 0x00007280ff0577ac */ /* 0x000e640008000800 */
[----:B-1----:R-:W-:-:S04]  /*1930*/  IMAD R9, R9, UR5, R6 ;  /* 0x0000000509097c24 */ /* 0x002fc8000f8e0206 */
[----:B0-----:R-:W-:-:S06]  /*1940*/  IMAD.WIDE R4, R9, 0x4, R4 ;  /* 0x0000000409047825 */ /* 0x001fcc00078e0204 */
        /* <DEDUP_REMOVED lines=13> */
.L_x_201:
[----:B------:R-:W-:Y:S05]  /*1a20*/  BSYNC.RECONVERGENT B1 ;  /* 0x0000000000017941 */ /* 0x000fea0003800200 */
.L_x_200:
[----:B------:R-:W0:Y:S02]  /*1a30*/  LDC.64 R2, c[0x0][0x380] ;  /* 0x0000e000ff027b82 */ /* 0x000e240000000a00 */
[----:B0-----:R-:W-:-:S05]  /*1a40*/  IMAD.WIDE R8, R8, 0x4, R2 ;  /* 0x0000000408087825 */ /* 0x001fca00078e0202 */
[----:B------:R0:W-:Y:S02]  /*1a50*/  STG.E desc[UR8][R8.64], R7 ;  /* 0x0000000708007986 */ /* 0x0001e4000c101908 */
.L_x_176:
[----:B------:R-:W-:Y:S05]  /*1a60*/  BSYNC.RECONVERGENT B0 ;  /* 0x0000000000007941 */ /* 0x000fea0003800200 */
.L_x_175:
[----:B------:R-:W-:Y:S05]  /*1a70*/  BRA.U UP0, `(.L_x_203) ;  /* 0xffffffe900ac7547 */ /* 0x000fea000b83ffff */
[----:B------:R-:W-:Y:S05]  /*1a80*/  EXIT ;  /* 0x000000000000794d */ /* 0x000fea0003800000 */
        .weak           $__internal_5_$__cuda_sm20_div_rn_f64_full
        .type           $__internal_5_$__cuda_sm20_div_rn_f64_full,@function
        .size           $__internal_5_$__cuda_sm20_div_rn_f64_full,(.L_x_404 - $__internal_5_$__cuda_sm20_div_rn_f64_full)
$__internal_5_$__cuda_sm20_div_rn_f64_full:
[----:B------:R-:W-:Y:S01]  /*1a90*/  FSETP.GEU.AND P3, PT, |R15|, 1.469367938527859385e-39, PT ;  /* 0x001000000f00780b */ /* 0x000fe20003f6e200 */
[----:B------:R-:W-:Y:S01]  /*1aa0*/  IMAD.MOV.U32 R0, RZ, RZ, 0x1ca00000 ;  /* 0x1ca00000ff007424 */ /* 0x000fe200078e00ff */
[C---:B------:R-:W-:Y:S01]  /*1ab0*/  FSETP.GEU.AND P0, PT, |R19|.reuse, 1.469367938527859385e-39, PT ;  /* 0x001000001300780b */ /* 0x040fe20003f0e200 */
[----:B------:R-:W-:Y:S01]  /*1ac0*/  BSSY.RECONVERGENT B3, `(.L_x_204) ;  /* 0x0000054000037945 */ /* 0x000fe20003800200 */
[----:B------:R-:W-:Y:S02]  /*1ad0*/  LOP3.LUT R16, R19, 0x800fffff, RZ, 0xc0, !PT ;  /* 0x800fffff13107812 */ /* 0x000fe400078ec0ff */
[----:B------:R-:W-:Y:S02]  /*1ae0*/  LOP3.LUT R2, R15, 0x7ff00000, RZ, 0xc0, !PT ;  /* 0x7ff000000f027812 */ /* 0x000fe400078ec0ff */
[----:B------:R-:W-:Y:S02]  /*1af0*/  LOP3.LUT R17, R16, 0x3ff00000, RZ, 0xfc, !PT ;  /* 0x3ff0000010117812 */ /* 0x000fe400078efcff */
[----:B------:R-:W-:-:S02]  /*1b00*/  MOV R16, R18 ;  /* 0x0000001200107202 */ /* 0x000fc40000000f00 */
[C---:B------:R-:W-:Y:S01]  /*1b10*/  LOP3.LUT R37, R19.reuse, 0x7ff00000, RZ, 0xc0, !PT ;  /* 0x7ff0000013257812 */ /* 0x040fe200078ec0ff */
[----:B------:R-:W-:Y:S01]  /*1b20*/  @!P3 IMAD.MOV.U32 R22, RZ, RZ, RZ ;  /* 0x000000ffff16b224 */ /* 0x000fe200078e00ff */
[----:B------:R-:W-:Y:S01]  /*1b30*/  @!P3 LOP3.LUT R21, R19, 0x7ff00000, RZ, 0xc0, !PT ;  /* 0x7ff000001315b812 */ /* 0x000fe200078ec0ff */
[----:B------:R-:W-:Y:S01]  /*1b40*/  @!P0 DMUL R16, R18, 8.98846567431157953865e+307 ;  /* 0x7fe0000012108828 */ /* 0x000fe20000000000 */
[C---:B------:R-:W-:Y:S02]  /*1b50*/  ISETP.GE.U32.AND P2, PT, R2.reuse, R37, PT ;  /* 0x000000250200720c */ /* 0x040fe40003f46070 */
[----:B------:R-:W-:Y:S02]  /*1b60*/  @!P3 ISETP.GE.U32.AND P4, PT, R2, R21, PT ;  /* 0x000000150200b20c */ /* 0x000fe40003f86070 */
[C---:B------:R-:W-:Y:S01]  /*1b70*/  SEL R21, R0.reuse, 0x63400000, !P2 ;  /* 0x6340000000157807 */ /* 0x040fe20005000000 */
[----:B------:R-:W0:Y:S01]  /*1b80*/  MUFU.RCP64H R25, R17 ;  /* 0x0000001100197308 */ /* 0x000e220000001800 */
[----:B------:R-:W-:-:S02]  /*1b90*/  @!P3 SEL R23, R0, 0x63400000, !P4 ;  /* 0x634000000017b807 */ /* 0x000fc40006000000 */
[--C-:B------:R-:W-:Y:S02]  /*1ba0*/  LOP3.LUT R21, R21, 0x800fffff, R15.reuse, 0xf8, !PT ;  /* 0x800fffff15157812 */ /* 0x100fe400078ef80f */
[----:B------:R-:W-:Y:S02]  /*1bb0*/  @!P3 LOP3.LUT R20, R23, 0x80000000, R15, 0xf8, !PT ;  /* 0x800000001714b812 */ /* 0x000fe400078ef80f */
[----:B------:R-:W-:Y:S02]  /*1bc0*/  MOV R24, 0x1 ;  /* 0x0000000100187802 */ /* 0x000fe40000000f00 */
[----:B------:R-:W-:Y:S02]  /*1bd0*/  @!P3 LOP3.LUT R23, R20, 0x100000, RZ, 0xfc, !PT ;  /* 0x001000001417b812 */ /* 0x000fe400078efcff */
[----:B------:R-:W-:Y:S02]  /*1be0*/  MOV R20, R14 ;  /* 0x0000000e00147202 */ /* 0x000fe40000000f00 */
[----:B------:R-:W-:-:S04]  /*1bf0*/  @!P0 LOP3.LUT R37, R17, 0x7ff00000, RZ, 0xc0, !PT ;  /* 0x7ff0000011258812 */ /* 0x000fc800078ec0ff */
        /* <DEDUP_REMOVED lines=9> */
[----:B------:R-:W-:Y:S01]  /*1c90*/  IMAD.MOV.U32 R22, RZ, RZ, R2 ;  /* 0x000000ffff167224 */ /* 0x000fe200078e0002 */
        /* <DEDUP_REMOVED lines=11> */
[----:B------:R-:W-:Y:S02]  /*1d50*/  IADD3 R0, PT, PT, -R15, R14, RZ ;  /* 0x0000000e0f007210 */ /* 0x000fe40007ffe1ff */
[----:B------:R-:W-:-:S03]  /*1d60*/  MOV R14, RZ ;  /* 0x000000ff000e7202 */ /* 0x000fc60000000f00 */
[----:B------:R-:W-:-:S06]  /*1d70*/  VIADD R15, R0, 0x7fe00000 ;  /* 0x7fe00000000f7836 */ /* 0x000fcc0000000000 */
[----:B------:R-:W-:-:S10]  /*1d80*/  DMUL R24, R26, R14 ;  /* 0x0000000e1a187228 */ /* 0x000fd40000000000 */
[----:B------:R-:W-:-:S13]  /*1d90*/  FSETP.GTU.AND P0, PT, |R25|, 1.469367938527859385e-39, PT ;  /* 0x001000001900780b */ /* 0x000fda0003f0c200 */
[----:B------:R-:W-:Y:S05]  /*1da0*/  @P0 BRA `(.L_x_206) ;  /* 0x0000000000940947 */ /* 0x000fea0003800000 */
[----:B------:R-:W-:-:S06]  /*1db0*/  DFMA R16, R26, -R16, R20 ;  /* 0x800000101a10722b */ /* 0x000fcc0000000014 */
[----:B------:R-:W-:-:S04]  /*1dc0*/  IMAD.MOV.U32 R16, RZ, RZ, RZ ;  /* 0x000000ffff107224 */ /* 0x000fc800078e00ff */
        /* <DEDUP_REMOVED lines=14> */
.L_x_205:
[----:B------:R-:W-:-:S14]  /*1eb0*/  DSETP.NAN.AND P0, PT, R14, R14, PT ;  /* 0x0000000e0e00722a */ /* 0x000fdc0003f08000 */
[----:B------:R-:W-:Y:S05]  /*1ec0*/  @P0 BRA `(.L_x_207) ;  /* 0x0000000000440947 */ /* 0x000fea0003800000 */
[----:B------:R-:W-:-:S14]  /*1ed0*/  DSETP.NAN.AND P0, PT, R18, R18, PT ;  /* 0x000000121200722a */ /* 0x000fdc0003f08000 */
[----:B------:R-:W-:Y:S05]  /*1ee0*/  @P0 BRA `(.L_x_208) ;  /* 0x0000000000300947 */ /* 0x000fea0003800000 */
[----:B------:R-:W-:Y:S01]  /*1ef0*/  ISETP.NE.AND P0, PT, R22, R37, PT ;  /* 0x000000251600720c */ /* 0x000fe20003f05270 */
[----:B------:R-:W-:Y:S01]  /*1f00*/  IMAD.MOV.U32 R25, RZ, RZ, -0x80000 ;  /* 0xfff80000ff197424 */ /* 0x000fe200078e00ff */
        /* <DEDUP_REMOVED lines=10> */
.L_x_208:
[----:B------:R-:W-:Y:S01]  /*1fb0*/  LOP3.LUT R25, R19, 0x80000, RZ, 0xfc, !PT ;  /* 0x0008000013197812 */ /* 0x000fe200078efcff */
[----:B------:R-:W-:Y:S01]  /*1fc0*/  IMAD.MOV.U32 R24, RZ, RZ, R18 ;  /* 0x000000ffff187224 */ /* 0x000fe200078e0012 */
[----:B------:R-:W-:Y:S06]  /*1fd0*/  BRA `(.L_x_206) ;  /* 0x0000000000087947 */ /* 0x000fec0003800000 */
.L_x_207:
[----:B------:R-:W-:Y:S02]  /*1fe0*/  LOP3.LUT R25, R15, 0x80000, RZ, 0xfc, !PT ;  /* 0x000800000f197812 */ /* 0x000fe400078efcff */
[----:B------:R-:W-:-:S07]  /*1ff0*/  MOV R24, R14 ;  /* 0x0000000e00187202 */ /* 0x000fce0000000f00 */
.L_x_206:
[----:B------:R-:W-:Y:S05]  /*2000*/  BSYNC.RECONVERGENT B3 ;  /* 0x0000000000037941 */ /* 0x000fea0003800200 */
.L_x_204:
[----:B------:R-:W-:Y:S02]  /*2010*/  HFMA2 R15, -RZ, RZ, 0, 0 ;  /* 0x00000000ff0f7431 */ /* 0x000fe400000001ff */
[----:B------:R-:W-:Y:S01]  /*2020*/  IMAD.MOV.U32 R14, RZ, RZ, R34 ;  /* 0x000000ffff0e7224 */ /* 0x000fe200078e0022 */
[----:B------:R-:W-:Y:S01]  /*2030*/  MOV R17, R25 ;  /* 0x0000001900117202 */ /* 0x000fe20000000f00 */
[----:B------:R-:W-:Y:S02]  /*2040*/  IMAD.MOV.U32 R16, RZ, RZ, R24 ;  /* 0x000000ffff107224 */ /* 0x000fe400078e0018 */
[----:B------:R-:W-:Y:S05]  /*2050*/  RET.REL.NODEC R14 `(_Z17cuda_bell_smoothzPfiiii) ;  /* 0xffffffdc0ee87950 */ /* 0x000fea0003c3ffff */
.L_x_209:
        /* <DEDUP_REMOVED lines=10> */
.L_x_404:


//--------------------- .text._Z19cuda_scale_gradientPfS_S_iiib --------------------------
	.section	.text._Z19cuda_scale_gradientPfS_S_iiib,"ax",@progbits
	.align	128
        .global         _Z19cuda_scale_gradientPfS_S_iiib
        .type           _Z19cuda_scale_gradientPfS_S_iiib,@function
        .size           _Z19cuda_scale_gradientPfS_S_iiib,(.L_x_406 - _Z19cuda_scale_gradientPfS_S_iiib)
        .other          _Z19cuda_scale_gradientPfS_S_iiib,@"STO_CUDA_ENTRY STV_DEFAULT"
_Z19cuda_scale_gradientPfS_S_iiib:
.text._Z19cuda_scale_gradientPfS_S_iiib:
[----:B------:R-:W-:Y:S01]  /*0000*/  LDC R1, c[0x0][0x37c] ;  /* 0x0000df00ff017b82 */ /* 0x000fe20000000800 */
[----:B------:R-:W0:Y:S07]  /*0010*/  LDCU UR9, c[0x0][0x39c] ;  /* 0x00007380ff0977ac */ /* 0x000e2e0008000800 */
[----:B------:R-:W1:Y:S01]  /*0020*/  S2UR UR6, SR_CTAID.X ;  /* 0x00000000000679c3 */ /* 0x000e620000002500 */
[----:B------:R-:W2:Y:S01]  /*0030*/  LDCU UR5, c[0x0][0x360] ;  /* 0x00006c00ff0577ac */ /* 0x000ea20008000800 */
[----:B------:R-:W3:Y:S06]  /*0040*/  LDCU UR8, c[0x0][0x364] ;  /* 0x00006c80ff0877ac */ /* 0x000eec0008000800 */
[----:B------:R-:W4:Y:S01]  /*0050*/  S2UR UR7, SR_CTAID.Y ;  /* 0x00000000000779c3 */ /* 0x000f220000002600 */
[----:B0-----:R-:W-:-:S06]  /*0060*/  UISETP.GE.AND UP0, UPT, UR9, 0x1, UPT ;  /* 0x000000010900788c */ /* 0x001fcc000bf06270 */
[----:B------:R-:W-:-:S13]  /*0070*/  PLOP3.LUT P0, PT, PT, PT, UP0, 0x80, 0x8 ;  /* 0x000000000008781c */ /* 0x000fda0003f0f008 */
[----:B-1234-:R-:W-:Y:S05]  /*0080*/  @!P0 EXIT ;  /* 0x000000000000894d */ /* 0x01efea0003800000 */
[----:B------:R-:W0:Y:S01]  /*0090*/  LDCU.U8 UR4, c[0x0][0x3a4] ;  /* 0x00007480ff0477ac */ /* 0x000e220008000000 */
[----:B------:R-:W1:Y:S01]  /*00a0*/  S2R R2, SR_TID.X ;  /* 0x0000000000027919 */ /* 0x000e620000002100 */
[----:B------:R-:W2:Y:S01]  /*00b0*/  LDCU UR15, c[0x0][0x398] ;  /* 0x00007300ff0f77ac */ /* 0x000ea20008000800 */
[----:B------:R-:W3:Y:S01]  /*00c0*/  S2R R0, SR_TID.Y ;  /* 0x0000000000007919 */ /* 0x000ee20000002200 */
[----:B------:R-:W4:Y:S01]  /*00d0*/  LDCU UR16, c[0x0][0x3a0] ;  /* 0x00007400ff1077ac */ /* 0x000f220008000800 */
[----:B------:R-:W-:Y:S02]  /*00e0*/  UIMAD UR7, UR7, UR8, URZ ;  /* 0x00000008070772a4 */ /* 0x000fe4000f8e02ff */
[----:B------:R-:W-:Y:S01]  /*00f0*/  UIMAD UR6, UR6, UR5, URZ ;  /* 0x00000005060672a4 */ /* 0x000fe2000f8e02ff */
[----:B------:R-:W1:Y:S01]  /*0100*/  LDCU.64 UR12, c[0x0][0x358] ;  /* 0x00006b00ff0c77ac */ /* 0x000e620008000a00 */
[----:B0-----:R-:W-:Y:S02]  /*0110*/  UPRMT UR10, UR4, 0x8880, URZ ;  /* 0x00008880040a7896 */ /* 0x001fe400080000ff */
[----:B--2---:R-:W-:Y:S01]  /*0120*/  UIMAD UR4, UR9, UR15, URZ ;  /* 0x0000000f090472a4 */ /* 0x004fe2000f8e02ff */
[----:B------:R-:W-:Y:S01]  /*0130*/  UMOV UR5, URZ ;  /* 0x000000ff00057c82 */ /* 0x000fe20008000000 */
[----:B------:R-:W-:-:S02]  /*0140*/  UMOV UR14, 0x40000000 ;  /* 0x40000000000e7882 */ /* 0x000fc40000000000 */
[----:B----4-:R-:W-:-:S03]  /*0150*/  UIMAD UR8, UR4, UR16, URZ ;  /* 0x00000010040872a4 */ /* 0x010fc6000f8e02ff */
[----:B------:R-:W-:Y:S02]  /*0160*/  UMOV UR4, UR10 ;  /* 0x0000000a00047c82 */ /* 0x000fe40008000000 */
[----:B------:R-:W-:-:S09]  /*0170*/  UISETP.NE.AND UP0, UPT, UR4, URZ, UPT ;  /* 0x000000ff0400728c */ /* 0x000fd2000bf05270 */
[----:B-1-3--:R-:W-:Y:S05]  /*0180*/  BRA.U UP0, `(.L_x_210) ;  /* 0x0000000d00207547 */ /* 0x00afea000b800000 */
[----:B------:R-:W-:Y:S02]  /*0190*/  UISETP.GE.U32.AND UP0, UPT, UR9, 0x4, UPT ;  /* 0x000000040900788c */ /* 0x000fe4000bf06070 */
[----:B------:R-:W-:Y:S01]  /*01a0*/  ULOP3.LUT UR10, UR9, 0x3, URZ, 0xc0, !UPT ;  /* 0x00000003090a7892 */ /* 0x000fe2000f8ec0ff */
[----:B------:R-:W-:-:S06]  /*01b0*/  UMOV UR4, URZ ;  /* 0x000000ff00047c82 */ /* 0x000fcc0008000000 */
[----:B------:R-:W-:Y:S05]  /*01c0*/  BRA.U !UP0, `(.L_x_211) ;  /* 0x0000000908487547 */ /* 0x000fea000b800000 */
[----:B------:R-:W0:Y:S01]  /*01d0*/  LDC.64 R20, c[0x0][0x388] ;  /* 0x0000e200ff147b82 */ /* 0x000e220000000a00 */
[----:B------:R-:W-:Y:S01]  /*01e0*/  VIADD R4, R0, UR7 ;  /* 0x0000000700047c36 */ /* 0x000fe20008000000 */
[----:B------:R-:W-:Y:S01]  /*01f0*/  IADD3 R31, PT, PT, R2, UR6, RZ ;  /* 0x00000006021f7c10 */ /* 0x000fe2000fffe0ff */
[----:B------:R-:W-:Y:S01]  /*0200*/  IMAD.U32 R3, RZ, RZ, UR15 ;  /* 0x0000000fff037e24 */ /* 0x000fe2000f8e00ff */
[----:B------:R-:W-:Y:S02]  /*0210*/  ULOP3.LUT UR4, UR9, 0x7ffffffc, URZ, 0xc0, !UPT ;  /* 0x7ffffffc09047892 */ /* 0x000fe4000f8ec0ff */
[----:B------:R-:W-:Y:S01]  /*0220*/  IADD3 R6, PT, PT, R4, UR15, RZ ;  /* 0x0000000f04067c10 */ /* 0x000fe2000fffe0ff */
[C-C-:B------:R-:W-:Y:S01]  /*0230*/  IMAD R8, R3.reuse, 0x2, R4.reuse ;  /* 0x0000000203087824 */ /* 0x140fe200078e0204 */
[----:B------:R-:W1:Y:S01]  /*0240*/  LDC.64 R22, c[0x0][0x380] ;  /* 0x0000e000ff167b82 */ /* 0x000e620000000a00 */
[----:B------:R-:W-:Y:S01]  /*0250*/  IMAD R10, R3, 0x3, R4 ;  /* 0x00000003030a7824 */ /* 0x000fe200078e0204 */
[----:B------:R-:W-:-:S02]  /*0260*/  UIMAD UR9, UR15, UR16, URZ ;  /* 0x000000100f0972a4 */ /* 0x000fc4000f8e02ff */
[--C-:B------:R-:W-:Y:S01]  /*0270*/  IMAD R25, R4, UR16, R31.reuse ;  /* 0x0000001004197c24 */ /* 0x100fe2000f8e021f */
[----:B------:R-:W-:Y:S01]  /*0280*/  UIADD3 UR11, UPT, UPT, -UR4, URZ, URZ ;  /* 0x000000ff040b7290 */ /* 0x000fe2000fffe1ff */
[--C-:B------:R-:W-:Y:S02]  /*0290*/  IMAD R27, R8, UR16, R31.reuse ;  /* 0x00000010081b7c24 */ /* 0x100fe4000f8e021f */
[--C-:B------:R-:W-:Y:S02]  /*02a0*/  IMAD R29, R10, UR16, R31.reuse ;  /* 0x000000100a1d7c24 */ /* 0x100fe4000f8e021f */
[----:B------:R-:W-:-:S07]  /*02b0*/  IMAD R31, R6, UR16, R31 ;  /* 0x00000010061f7c24 */ /* 0x000fce000f8e021f */
.L_x_228:
[----:B------:R-:W-:Y:S01]  /*02c0*/  ISETP.GE.AND P0, PT, R25, UR8, PT ;  /* 0x0000000819007c0c */ /* 0x000fe2000bf06270 */
[----:B------:R-:W-:Y:S01]  /*02d0*/  UIADD3 UR11, UPT, UPT, UR11, 0x4, URZ ;  /* 0x000000040b0b7890 */ /* 0x000fe2000fffe0ff */
[----:B------:R-:W-:Y:S03]  /*02e0*/  BSSY.RECONVERGENT B1, `(.L_x_212) ;  /* 0x000001d000017945 */ /* 0x000fe60003800200 */
[----:B------:R-:W-:-:S08]  /*02f0*/  UISETP.NE.AND UP0, UPT, UR11, URZ, UPT ;  /* 0x000000ff0b00728c */ /* 0x000fd0000bf05270 */
[----:B------:R-:W-:Y:S05]  /*0300*/  @P0 BRA `(.L_x_213) ;  /* 0x0000000000680947 */ /* 0x000fea0003800000 */
[----:B0-----:R-:W-:-:S06]  /*0310*/  IMAD.WIDE R4, R25, 0x4, R20 ;  /* 0x0000000419047825 */ /* 0x001fcc00078e0214 */
[----:B------:R-:W2:Y:S01]  /*0320*/  LDG.E R4, desc[UR12][R4.64] ;  /* 0x0000000c04047981 */ /* 0x000ea2000c1e1900 */
[----:B------:R-:W-:Y:S01]  /*0330*/  IMAD.MOV.U32 R6, RZ, RZ, 0x1 ;  /* 0x00000001ff067424 */ /* 0x000fe200078e00ff */
[----:B------:R-:W-:Y:S01]  /*0340*/  BSSY.RECONVERGENT B2, `(.L_x_214) ;  /* 0x0000010000027945 */ /* 0x000fe20003800200 */
[----:B--2---:R-:W0:Y:S08]  /*0350*/  F2F.F64.F32 R12, R4 ;  /* 0x00000004000c7310 */ /* 0x004e300000201800 */
[----:B0-----:R-:W0:Y:S02]  /*0360*/  MUFU.RCP64H R7, R13 ;  /* 0x0000000d00077308 */ /* 0x001e240000001800 */
[----:B0-----:R-:W-:-:S08]  /*0370*/  DFMA R8, -R12, R6, 1 ;  /* 0x3ff000000c08742b */ /* 0x001fd00000000106 */
[----:B------:R-:W-:-:S08]  /*0380*/  DFMA R8, R8, R8, R8 ;  /* 0x000000080808722b */ /* 0x000fd00000000008 */
[----:B------:R-:W-:-:S08]  /*0390*/  DFMA R8, R6, R8, R6 ;  /* 0x000000080608722b */ /* 0x000fd00000000006 */
[----:B------:R-:W-:-:S08]  /*03a0*/  DFMA R6, -R12, R8, 1 ;  /* 0x3ff000000c06742b */ /* 0x000fd00000000108 */
[----:B------:R-:W-:-:S08]  /*03b0*/  DFMA R6, R8, R6, R8 ;  /* 0x000000060806722b */ /* 0x000fd00000000008 */
[----:B------:R-:W-:-:S08]  /*03c0*/  DMUL R8, R6, 2 ;  /* 0x4000000006087828 */ /* 0x000fd00000000000 */
[----:B------:R-:W-:-:S08]  /*03d0*/  DFMA R10, -R12, R8, 2 ;  /* 0x400000000c0a742b */ /* 0x000fd00000000108 */
[----:B------:R-:W-:-:S10]  /*03e0*/  DFMA R8, R6, R10, R8 ;  /* 0x0000000a0608722b */ /* 0x000fd40000000008 */
[----:B------:R-:W-:-:S05]  /*03f0*/  FFMA R3, RZ, R13, R9 ;  /* 0x0000000dff037223 */ /* 0x000fca0000000009 */
[----:B------:R-:W-:-:S13]  /*0400*/  FSETP.GT.AND P0, PT, |R3|, 1.469367938527859385e-39, PT ;  /* 0x001000000300780b */ /* 0x000fda0003f04200 */
[----:B------:R-:W-:Y:S05]  /*0410*/  @P0 BRA `(.L_x_215) ;  /* 0x0000000000080947 */ /* 0x000fea0003800000 */
[----:B------:R-:W-:-:S07]  /*0420*/  MOV R4, 0x440 ;  /* 0x0000044000047802 */ /* 0x000fce0000000f00 */
[----:B-1----:R-:W-:Y:S05]  /*0430*/  CALL.REL.NOINC `($__internal_6_$__cuda_sm20_div_rn_f64_full) ;  /* 0x0000001c00507944 */ /* 0x002fea0003c00000 */
.L_x_215:
[----:B------:R-:W-:Y:S05]  /*0440*/  BSYNC.RECONVERGENT B2 ;  /* 0x0000000000027941 */ /* 0x000fea0003800200 */
.L_x_214:
[----:B-1----:R-:W-:-:S05]  /*0450*/  IMAD.WIDE R4, R25, 0x4, R22 ;  /* 0x0000000419047825 */ /* 0x002fca00078e0216 */
[----:B------:R-:W2:Y:S02]  /*0460*/  LDG.E R3, desc[UR12][R4.64] ;  /* 0x0000000c04037981 */ /* 0x000ea4000c1e1900 */
[----:B--2---:R-:W0:Y:S02]  /*0470*/  F2F.F64.F32 R6, R3 ;  /* 0x0000000300067310 */ /* 0x004e240000201800 */
[----:B0-----:R-:W-:-:S10]  /*0480*/  DMUL R6, R6, R8 ;  /* 0x0000000806067228 */ /* 0x001fd40000000000 */
[----:B------:R-:W0:Y:S02]  /*0490*/  F2F.F32.F64 R7, R6 ;  /* 0x0000000600077310 */ /* 0x000e240000301000 */
[----:B0-----:R2:W-:Y:S02]  /*04a0*/  STG.E desc[UR12][R4.64], R7 ;  /* 0x0000000704007986 */ /* 0x0015e4000c10190c */
.L_x_213:
[----:B------:R-:W-:Y:S05]  /*04b0*/  BSYNC.RECONVERGENT B1 ;  /* 0x0000000000017941 */ /* 0x000fea0003800200 */
.L_x_212:
[----:B------:R-:W-:Y:S01]  /*04c0*/  ISETP.GE.AND P0, PT, R31, UR8, PT ;  /* 0x000000081f007c0c */ /* 0x000fe2000bf06270 */
[----:B------:R-:W-:-:S12]  /*04d0*/  BSSY.RECONVERGENT B1, `(.L_x_216) ;  /* 0x000001c000017945 */ /* 0x000fd80003800200 */
[----:B------:R-:W-:Y:S05]  /*04e0*/  @P0 BRA `(.L_x_217) ;  /* 0x0000000000680947 */ /* 0x000fea0003800000 */
[----:B0-2---:R-:W-:-:S06]  /*04f0*/  IMAD.WIDE R4, R31, 0x4, R20 ;  /* 0x000000041f047825 */ /* 0x005fcc00078e0214 */
[----:B------:R-:W2:Y:S01]  /*0500*/  LDG.E R4, desc[UR12][R4.64] ;  /* 0x0000000c04047981 */ /* 0x000ea2000c1e1900 */
[----:B------:R-:W-:Y:S01]  /*0510*/  MOV R6, 0x1 ;  /* 0x0000000100067802 */ /* 0x000fe20000000f00 */
        /* <DEDUP_REMOVED lines=16> */
.L_x_219:
[----:B------:R-:W-:Y:S05]  /*0620*/  BSYNC.RECONVERGENT B2 ;  /* 0x0000000000027941 */ /* 0x000fea0003800200 */
.L_x_218:
[----:B-1----:R-:W-:-:S05]  /*0630*/  IMAD.WIDE R4, R31, 0x4, R22 ;  /* 0x000000041f047825 */ /* 0x002fca00078e0216 */
[----:B------:R-:W2:Y:S02]  /*0640*/  LDG.E R3, desc[UR12][R4.64] ;  /* 0x0000000c04037981 */ /* 0x000ea4000c1e1900 */
[----:B--2---:R-:W0:Y:S02]  /*0650*/  F2F.F64.F32 R6, R3 ;  /* 0x0000000300067310 */ /* 0x004e240000201800 */
[----:B0-----:R-:W-:-:S10]  /*0660*/  DMUL R6, R6, R8 ;  /* 0x0000000806067228 */ /* 0x001fd40000000000 */
[----:B------:R-:W0:Y:S02]  /*0670*/  F2F.F32.F64 R7, R6 ;  /* 0x0000000600077310 */ /* 0x000e240000301000 */
[----:B0-----:R3:W-:Y:S02]  /*0680*/  STG.E desc[UR12][R4.64], R7 ;  /* 0x0000000704007986 */ /* 0x0017e4000c10190c */
.L_x_217:
[----:B------:R-:W-:Y:S05]  /*0690*/  BSYNC.RECONVERGENT B1 ;  /* 0x0000000000017941 */ /* 0x000fea0003800200 */
.L_x_216:
[----:B------:R-:W-:Y:S01]  /*06a0*/  ISETP.GE.AND P0, PT, R27, UR8, PT ;  /* 0x000000081b007c0c */ /* 0x000fe2000bf06270 */
[----:B------:R-:W-:-:S12]  /*06b0*/  BSSY.RECONVERGENT B1, `(.L_x_220) ;  /* 0x000001c000017945 */ /* 0x000fd80003800200 */
[----:B------:R-:W-:Y:S05]  /*06c0*/  @P0 BRA `(.L_x_221) ;  /* 0x0000000000680947 */ /* 0x000fea0003800000 */
[----:B0-23--:R-:W-:-:S06]  /*06d0*/  IMAD.WIDE R4, R27, 0x4, R20 ;  /* 0x000000041b047825 */ /* 0x00dfcc00078e0214 */
        /* <DEDUP_REMOVED lines=18> */
.L_x_223:
[----:B------:R-:W-:Y:S05]  /*0800*/  BSYNC.RECONVERGENT B2 ;  /* 0x0000000000027941 */ /* 0x000fea0003800200 */
.L_x_222:
[----:B-1----:R-:W-:-:S05]  /*0810*/  IMAD.WIDE R4, R27, 0x4, R22 ;  /* 0x000000041b047825 */ /* 0x002fca00078e0216 */
[----:B------:R-:W2:Y:S02]  /*0820*/  LDG.E R3, desc[UR12][R4.64] ;  /* 0x0000000c04037981 */ /* 0x000ea4000c1e1900 */
[----:B--2---:R-:W0:Y:S02]  /*0830*/  F2F.F64.F32 R6, R3 ;  /* 0x0000000300067310 */ /* 0x004e240000201800 */
[----:B0-----:R-:W-:-:S10]  /*0840*/  DMUL R6, R6, R8 ;  /* 0x0000000806067228 */ /* 0x001fd40000000000 */
[----:B------:R-:W0:Y:S02]  /*0850*/  F2F.F32.F64 R7, R6 ;  /* 0x0000000600077310 */ /* 0x000e240000301000 */
[----:B0-----:R4:W-:Y:S02]  /*0860*/  STG.E desc[UR12][R4.64], R7 ;  /* 0x0000000704007986 */ /* 0x0019e4000c10190c */
.L_x_221:
[----:B------:R-:W-:Y:S05]  /*0870*/  BSYNC.RECONVERGENT B1 ;  /* 0x0000000000017941 */ /* 0x000fea0003800200 */
.L_x_220:
[----:B------:R-:W-:Y:S01]  /*0880*/  ISETP.GE.AND P0, PT, R29, UR8, PT ;  /* 0x000000081d007c0c */ /* 0x000fe2000bf06270 */
[----:B------:R-:W-:-:S12]  /*0890*/  BSSY.RECONVERGENT B1, `(.L_x_224) ;  /* 0x000001c000017945 */ /* 0x000fd80003800200 */
[----:B------:R-:W-:Y:S05]  /*08a0*/  @P0 BRA `(.L_x_225) ;  /* 0x0000000000680947 */ /* 0x000fea0003800000 */
[----:B0-234-:R-:W-:-:S06]  /*08b0*/  IMAD.WIDE R4, R29, 0x4, R20 ;  /* 0x000000041d047825 */ /* 0x01dfcc00078e0214 */
        /* <DEDUP_REMOVED lines=18> */
.L_x_227:
[----:B------:R-:W-:Y:S05]  /*09e0*/  BSYNC.RECONVERGENT B2 ;  /* 0x0000000000027941 */ /* 0x000fea0003800200 */
.L_x_226:
[----:B-1----:R-:W-:-:S05]  /*09f0*/  IMAD.WIDE R4, R29, 0x4, R22 ;  /* 0x000000041d047825 */ /* 0x002fca00078e0216 */
[----:B------:R-:W2:Y:S02]  /*0a00*/  LDG.E R3, desc[UR12][R4.64] ;  /* 0x0000000c04037981 */ /* 0x000ea4000c1e1900 */
[----:B--2---:R-:W0:Y:S02]  /*0a10*/  F2F.F64.F32 R6, R3 ;  /* 0x0000000300067310 */ /* 0x004e240000201800 */
[----:B0-----:R-:W-:-:S10]  /*0a20*/  DMUL R6, R6, R8 ;  /* 0x0000000806067228 */ /* 0x001fd40000000000 */
[----:B------:R-:W0:Y:S02]  /*0a30*/  F2F.F32.F64 R7, R6 ;  /* 0x0000000600077310 */ /* 0x000e240000301000 */
[----:B0-----:R0:W-:Y:S02]  /*0a40*/  STG.E desc[UR12][R4.64], R7 ;  /* 0x0000000704007986 */ /* 0x0011e4000c10190c */
.L_x_225:
[----:B------:R-:W-:Y:S05]  /*0a50*/  BSYNC.RECONVERGENT B1 ;  /* 0x0000000000017941 */ /* 0x000fea0003800200 */
.L_x_224:
[----:B0-234-:R-:W-:Y:S01]  /*0a60*/  IMAD.U32 R4, RZ, RZ, UR9 ;  /* 0x00000009ff047e24 */ /* 0x01dfe2000f8e00ff */
[----:B------:R-:W-:Y:S01]  /*0a70*/  MOV R6, UR9 ;  /* 0x0000000900067c02 */ /* 0x000fe20008000f00 */
[----:B------:R-:W-:Y:S01]  /*0a80*/  IMAD.U32 R8, RZ, RZ, UR9 ;  /* 0x00000009ff087e24 */ /* 0x000fe2000f8e00ff */
[----:B------:R-:W-:Y:S01]  /*0a90*/  MOV R10, UR9 ;  /* 0x00000009000a7c02 */ /* 0x000fe20008000f00 */
[----:B------:R-:W-:Y:S01]  /*0aa0*/  IMAD R31, R4, 0x4, R31 ;  /* 0x00000004041f7824 */ /* 0x000fe200078e021f */
[----:B------:R-:W-:Y:S01]  /*0ab0*/  LEA R27, R6, R27, 0x2 ;  /* 0x0000001b061b7211 */ /* 0x000fe200078e10ff */
[----:B------:R-:W-:Y:S01]  /*0ac0*/  IMAD R29, R8, 0x4, R29 ;  /* 0x00000004081d7824 */ /* 0x000fe200078e021d */
[----:B------:R-:W-:Y:S01]  /*0ad0*/  LEA R25, R10, R25, 0x2 ;  /* 0x000000190a197211 */ /* 0x000fe200078e10ff */
[----:B------:R-:W-:Y:S06]  /*0ae0*/  BRA.U UP0, `(.L_x_228) ;  /* 0xfffffff500f47547 */ /* 0x000fec000b83ffff */
.L_x_211:
[----:B------:R-:W-:-:S13]  /*0af0*/  ISETP.NE.AND P0, PT, RZ, UR10, PT ;  /* 0x0000000aff007c0c */ /* 0x000fda000bf05270 */
[----:B------:R-:W-:Y:S05]  /*0b00*/  @!P0 EXIT ;  /* 0x000000000000894d */ /* 0x000fea0003800000 */
[----:B------:R-:W0:Y:S01]  /*0b10*/  LDCU UR9, c[0x0][0x398] ;  /* 0x00007300ff0977ac */ /* 0x000e220008000800 */
[----:B------:R-:W2:Y:S01]  /*0b20*/  LDC R20, c[0x0][0x398] ;  /* 0x0000e600ff147b82 */ /* 0x000ea20000000800 */
[----:B------:R-:W-:Y:S01]  /*0b30*/  VIADD R21, R0, UR7 ;  /* 0x0000000700157c36 */ /* 0x000fe20008000000 */
[----:B------:R-:W3:Y:S01]  /*0b40*/  LDCU UR11, c[0x0][0x3a0] ;  /* 0x00007400ff0b77ac */ /* 0x000ee20008000800 */
[----:B------:R-:W-:Y:S01]  /*0b50*/  VIADD R2, R2, UR6 ;  /* 0x0000000602027c36 */ /* 0x000fe20008000000 */
[----:B------:R-:W4:Y:S04]  /*0b60*/  LDCU UR15, c[0x0][0x3a0] ;  /* 0x00007400ff0f77ac */ /* 0x000f280008000800 */
[----:B------:R-:W2:Y:S08]  /*0b70*/  LDC.64 R24, c[0x0][0x388] ;  /* 0x0000e200ff187b82 */ /* 0x000eb00000000a00 */
[----:B-1----:R-:W1:Y:S01]  /*0b80*/  LDC.64 R22, c[0x0][0x380] ;  /* 0x0000e000ff167b82 */ /* 0x002e620000000a00 */
[----:B0-----:R-:W-:Y:S01]  /*0b90*/  MOV R0, UR9 ;  /* 0x0000000900007c02 */ /* 0x001fe20008000f00 */
[----:B------:R-:W-:-:S04]  /*0ba0*/  UIADD3 UR9, UPT, UPT, -UR10, URZ, URZ ;  /* 0x000000ff0a097290 */ /* 0x000fc8000fffe1ff */
[----:B------:R-:W-:-:S04]  /*0bb0*/  IMAD R21, R0, UR4, R21 ;  /* 0x0000000400157c24 */ /* 0x000fc8000f8e0215 */
[----:B---34-:R-:W-:-:S07]  /*0bc0*/  IMAD R21, R21, UR11, R2 ;  /* 0x0000000b15157c24 */ /* 0x018fce000f8e0202 */
.L_x_233:
[----:B------:R-:W-:Y:S01]  /*0bd0*/  ISETP.GE.AND P0, PT, R21, UR8, PT ;  /* 0x0000000815007c0c */ /* 0x000fe2000bf06270 */
[----:B------:R-:W-:-:S12]  /*0be0*/  BSSY.RECONVERGENT B1, `(.L_x_229) ;  /* 0x000001c000017945 */ /* 0x000fd80003800200 */
[----:B0-----:R-:W-:Y:S05]  /*0bf0*/  @P0 BRA `(.L_x_230) ;  /* 0x0000000000680947 */ /* 0x001fea0003800000 */
[----:B--2---:R-:W-:-:S06]  /*0c00*/  IMAD.WIDE R2, R21, 0x4, R24 ;  /* 0x0000000415027825 */ /* 0x004fcc00078e0218 */
        /* <DEDUP_REMOVED lines=18> */
.L_x_232:
[----:B------:R-:W-:Y:S05]  /*0d30*/  BSYNC.RECONVERGENT B2 ;  /* 0x0000000000027941 */ /* 0x000fea0003800200 */
.L_x_231:
[----:B-1----:R-:W-:-:S05]  /*0d40*/  IMAD.WIDE R2, R21, 0x4, R22 ;  /* 0x0000000415027825 */ /* 0x002fca00078e0216 */
[----:B------:R-:W2:Y:S02]  /*0d50*/  LDG.E R0, desc[UR12][R2.64] ;  /* 0x0000000c02007981 */ /* 0x000ea4000c1e1900 */
[----:B--2---:R-:W0:Y:S02]  /*0d60*/  F2F.F64.F32 R4, R0 ;  /* 0x0000000000047310 */ /* 0x004e240000201800 */
[----:B0-----:R-:W-:-:S10]  /*0d70*/  DMUL R4, R4, R8 ;  /* 0x0000000804047228 */ /* 0x001fd40000000000 */
[----:B------:R-:W0:Y:S02]  /*0d80*/  F2F.F32.F64 R5, R4 ;  /* 0x0000000400057310 */ /* 0x000e240000301000 */
[----:B0-----:R0:W-:Y:S02]  /*0d90*/  STG.E desc[UR12][R2.64], R5 ;  /* 0x0000000502007986 */ /* 0x0011e4000c10190c */
.L_x_230:
[----:B------:R-:W-:Y:S05]  /*0da0*/  BSYNC.RECONVERGENT B1 ;  /* 0x0000000000017941 */ /* 0x000fea0003800200 */
.L_x_229:
[----:B------:R-:W-:Y:S01]  /*0db0*/  UIADD3 UR4, UPT, UPT, UR9, 0x1, URZ ;  /* 0x0000000109047890 */ /* 0x000fe2000fffe0ff */
[----:B--2---:R-:W-:-:S05]  /*0dc0*/  IMAD R21, R20, UR15, R21 ;  /* 0x0000000f14157c24 */ /* 0x004fca000f8e0215 */
[----:B------:R-:W-:-:S13]  /*0dd0*/  ISETP.NE.AND P0, PT, RZ, UR4, PT ;  /* 0x00000004ff007c0c */ /* 0x000fda000bf05270 */
[----:B------:R-:W-:Y:S05]  /*0de0*/  @!P0 EXIT ;  /* 0x000000000000894d */ /* 0x000fea0003800000 */
[----:B------:R-:W-:Y:S01]  /*0df0*/  UMOV UR9, UR4 ;  /* 0x0000000400097c82 */ /* 0x000fe20008000000 */
[----:B------:R-:W-:Y:S05]  /*0e00*/  BRA `(.L_x_233) ;  /* 0xfffffffc00707947 */ /* 0x000fea000383ffff */
.L_x_210:
[----:B------:R-:W-:Y:S02]  /*0e10*/  UISETP.GE.U32.AND UP0, UPT, UR9, 0x4, UPT ;  /* 0x000000040900788c */ /* 0x000fe4000bf06070 */
[----:B------:R-:W-:Y:S01]  /*0e20*/  ULOP3.LUT UR17, UR9, 0x3, URZ, 0xc0, !UPT ;  /* 0x0000000309117892 */ /* 0x000fe2000f8ec0ff */
[----:B------:R-:W-:-:S06]  /*0e30*/  UMOV UR4, URZ ;  /* 0x000000ff00047c82 */ /* 0x000fcc0008000000 */
[----:B------:R-:W-:Y:S05]  /*0e40*/  BRA.U !UP0, `(.L_x_234) ;  /* 0x0000000d08ac7547 */ /* 0x000fea000b800000 */
[----:B------:R-:W0:Y:S01]  /*0e50*/  LDC.64 R24, c[0x0][0x388] ;  /* 0x0000e200ff187b82 */ /* 0x000e220000000a00 */
[----:B------:R-:W-:Y:S01]  /*0e60*/  VIADD R4, R0, UR7 ;  /* 0x0000000700047c36 */ /* 0x000fe20008000000 */
[----:B------:R-:W-:Y:S01]  /*0e70*/  MOV R3, UR15 ;  /* 0x0000000f00037c02 */ /* 0x000fe20008000f00 */
[----:B------:R-:W-:Y:S01]  /*0e80*/  VIADD R33, R2, UR6 ;  /* 0x0000000602217c36 */ /* 0x000fe20008000000 */
[----:B------:R-:W-:Y:S01]  /*0e90*/  ULOP3.LUT UR4, UR9, 0x7ffffffc, URZ, 0xc0, !UPT ;  /* 0x7ffffffc09047892 */ /* 0x000fe2000f8ec0ff */
[C---:B------:R-:W-:Y:S01]  /*0ea0*/  VIADD R6, R4.reuse, UR15 ;  /* 0x0000000f04067c36 */ /* 0x040fe20008000000 */
[C---:B------:R-:W-:Y:S01]  /*0eb0*/  LEA R8, R3.reuse, R4, 0x1 ;  /* 0x0000000403087211 */ /* 0x040fe200078e08ff */
[----:B------:R-:W-:Y:S01]  /*0ec0*/  IMAD R10, R3, 0x3, R4 ;  /* 0x00000003030a7824 */ /* 0x000fe200078e0204 */
[----:B------:R-:W1:Y:S01]  /*0ed0*/  LDC.64 R22, c[0x0][0x380] ;  /* 0x0000e000ff167b82 */ /* 0x000e620000000a00 */
[----:B------:R-:W-:Y:S01]  /*0ee0*/  IMAD R27, R4, UR16, R33 ;  /* 0x00000010041b7c24 */ /* 0x000fe2000f8e0221 */
[----:B------:R-:W-:-:S02]  /*0ef0*/  UIMAD UR18, UR15, UR16, URZ ;  /* 0x000000100f1272a4 */ /* 0x000fc4000f8e02ff */
[--C-:B------:R-:W-:Y:S01]  /*0f00*/  IMAD R29, R8, UR16, R33.reuse ;  /* 0x00000010081d7c24 */ /* 0x100fe2000f8e0221 */
[----:B------:R-:W-:Y:S01]  /*0f10*/  UIADD3 UR9, UPT, UPT, -UR4, URZ, URZ ;  /* 0x000000ff04097290 */ /* 0x000fe2000fffe1ff */
[--C-:B------:R-:W-:Y:S02]  /*0f20*/  IMAD R31, R10, UR16, R33.reuse ;  /* 0x000000100a1f7c24 */ /* 0x100fe4000f8e0221 */
[----:B------:R-:W-:Y:S01]  /*0f30*/  IMAD R33, R6, UR16, R33 ;  /* 0x0000001006217c24 */ /* 0x000fe2000f8e0221 */
[----:B------:R-:W2:Y:S08]  /*0f40*/  LDC.64 R20, c[0x0][0x390] ;  /* 0x0000e400ff147b82 */ /* 0x000eb00000000a00 */
.L_x_263:
[----:B------:R-:W-:Y:S01]  /*0f50*/  ISETP.GE.AND P0, PT, R27, UR8, PT ;  /* 0x000000081b007c0c */ /* 0x000fe2000bf06270 */
[----:B------:R-:W-:Y:S01]  /*0f60*/  UIADD3 UR9, UPT, UPT, UR9, 0x4, URZ ;  /* 0x0000000409097890 */ /* 0x000fe2000fffe0ff */
[----:B------:R-:W-:Y:S03]  /*0f70*/  BSSY.RECONVERGENT B1, `(.L_x_235) ;  /* 0x0000033000017945 */ /* 0x000fe60003800200 */
[----:B------:R-:W-:-:S08]  /*0f80*/  UISETP.NE.AND UP0, UPT, UR9, URZ, UPT ;  /* 0x000000ff0900728c */ /* 0x000fd0000bf05270 */
[----:B------:R-:W-:Y:S05]  /*0f90*/  @P0 BRA `(.L_x_236) ;  /* 0x0000000000c00947 */ /* 0x000fea0003800000 */
[----:B--2---:R-:W-:-:S06]  /*0fa0*/  IMAD.WIDE R4, R27, 0x4, R20 ;  /* 0x000000041b047825 */ /* 0x004fcc00078e0214 */
[----:B------:R-:W2:Y:S01]  /*0fb0*/  LDG.E R4, desc[UR12][R4.64] ;  /* 0x0000000c04047981 */ /* 0x000ea2000c1e1900 */
[----:B0-----:R-:W-:-:S06]  /*0fc0*/  IMAD.WIDE R6, R27, 0x4, R24 ;  /* 0x000000041b067825 */ /* 0x001fcc00078e0218 */
[----:B------:R0:W5:Y:S01]  /*0fd0*/  LDG.E R6, desc[UR12][R6.64] ;  /* 0x0000000c06067981 */ /* 0x000162000c1e1900 */
[----:B------:R-:W-:Y:S01]  /*0fe0*/  UMOV UR10, 0xe826d695 ;  /* 0xe826d695000a7882 */ /* 0x000fe20000000000 */
[----:B------:R-:W-:Y:S01]  /*0ff0*/  UMOV UR11, 0x3e112e0b ;  /* 0x3e112e0b000b7882 */ /* 0x000fe20000000000 */
[----:B------:R-:W-:Y:S01]  /*1000*/  BSSY.RECONVERGENT B0, `(.L_x_237) ;  /* 0x0000010000007945 */ /* 0x000fe20003800200 */
[----:B--2---:R-:W2:Y:S02]  /*1010*/  F2F.F64.F32 R8, R4 ;  /* 0x0000000400087310 */ /* 0x004ea40000201800 */
[----:B--2---:R-:W-:-:S10]  /*1020*/  DADD R8, R8, UR10 ;  /* 0x0000000a08087e29 */ /* 0x004fd40008000000 */
[----:B------:R-:W2:Y:S02]  /*1030*/  F2F.F32.F64 R8, R8 ;  /* 0x0000000800087310 */ /* 0x000ea40000301000 */
[----:B--2---:R-:W-:-:S06]  /*1040*/  IADD3 R3, PT, PT, R8, -0xd000000, RZ ;  /* 0xf300000008037810 */ /* 0x004fcc0007ffe0ff */
[----:B------:R0:W2:Y:S01]  /*1050*/  MUFU.RSQ R11, R8 ;  /* 0x00000008000b7308 */ /* 0x0000a20000001400 */
[----:B------:R-:W-:-:S13]  /*1060*/  ISETP.GT.U32.AND P0, PT, R3, 0x727fffff, PT ;  /* 0x727fffff0300780c */ /* 0x000fda0003f04070 */
[----:B0-----:R-:W-:Y:S05]  /*1070*/  @!P0 BRA `(.L_x_238) ;  /* 0x0000000000108947 */ /* 0x001fea0003800000 */
[----:B------:R-:W-:Y:S01]  /*1080*/  IMAD.MOV.U32 R3, RZ, RZ, R8 ;  /* 0x000000ffff037224 */ /* 0x000fe200078e0008 */
[----:B------:R-:W-:-:S07]  /*1090*/  MOV R10, 0x10b0 ;  /* 0x000010b0000a7802 */ /* 0x000fce0000000f00 */
[----:B-12--5:R-:W-:Y:S05]  /*10a0*/  CALL.REL.NOINC `($__internal_7_$__cuda_sm20_sqrt_rn_f32_slowpath) ;  /* 0x0000001400a87944 */ /* 0x026fea0003c00000 */
[----:B------:R-:W-:Y:S05]  /*10b0*/  BRA `(.L_x_239) ;  /* 0x0000000000107947 */ /* 0x000fea0003800000 */
.L_x_238:
[----:B--2---:R-:W-:Y:S01]  /*10c0*/  FMUL.FTZ R3, R8, R11 ;  /* 0x0000000b08037220 */ /* 0x004fe20000410000 */
[----:B------:R-:W-:-:S03]  /*10d0*/  FMUL.FTZ R5, R11, 0.5 ;  /* 0x3f0000000b057820 */ /* 0x000fc60000410000 */
[----:B------:R-:W-:-:S04]  /*10e0*/  FFMA R4, -R3, R3, R8 ;  /* 0x0000000303047223 */ /* 0x000fc80000000108 */
[----:B------:R-:W-:-:S07]  /*10f0*/  FFMA R3, R4, R5, R3 ;  /* 0x0000000504037223 */ /* 0x000fce0000000003 */
.L_x_239:
[----:B------:R-:W-:Y:S05]  /*1100*/  BSYNC.RECONVERGENT B0 ;  /* 0x0000000000007941 */ /* 0x000fea0003800200 */
.L_x_237:
[----:B-----5:R-:W-:Y:S01]  /*1110*/  FMUL R3, R6, R3 ;  /* 0x0000000306037220 */ /* 0x020fe20000400000 */
[----:B------:R-:W-:Y:S01]  /*1120*/  MOV R4, 0x1 ;  /* 0x0000000100047802 */ /* 0x000fe20000000f00 */
[----:B------:R-:W-:Y:S02]  /*1130*/  BSSY.RECONVERGENT B2, `(.L_x_240) ;  /* 0x0000010000027945 */ /* 0x000fe40003800200 */
[----:B------:R-:W0:Y:S08]  /*1140*/  F2F.F64.F32 R12, R3 ;  /* 0x00000003000c7310 */ /* 0x000e300000201800 */
        /* <DEDUP_REMOVED lines=14> */
.L_x_241:
[----:B------:R-:W-:Y:S05]  /*1230*/  BSYNC.RECONVERGENT B2 ;  /* 0x0000000000027941 */ /* 0x000fea0003800200 */
.L_x_240:
[----:B-1----:R-:W-:-:S05]  /*1240*/  IMAD.WIDE R4, R27, 0x4, R22 ;  /* 0x000000041b047825 */ /* 0x002fca00078e0216 */
[----:B------:R-:W2:Y:S02]  /*1250*/  LDG.E R3, desc[UR12][R4.64] ;  /* 0x0000000c04037981 */ /* 0x000ea4000c1e1900 */
[----:B--2---:R-:W0:Y:S02]  /*1260*/  F2F.F64.F32 R6, R3 ;  /* 0x0000000300067310 */ /* 0x004e240000201800 */
[----:B0-----:R-:W-:-:S10]  /*1270*/  DMUL R6, R6, R8 ;  /* 0x0000000806067228 */ /* 0x001fd40000000000 */
[----:B------:R-:W0:Y:S02]  /*1280*/  F2F.F32.F64 R7, R6 ;  /* 0x0000000600077310 */ /* 0x000e240000301000 */
[----:B0-----:R3:W-:Y:S02]  /*1290*/  STG.E desc[UR12][R4.64], R7 ;  /* 0x0000000704007986 */ /* 0x0017e4000c10190c */
.L_x_236:
[----:B------:R-:W-:Y:S05]  /*12a0*/  BSYNC.RECONVERGENT B1 ;  /* 0x0000000000017941 */ /* 0x000fea0003800200 */
.L_x_235:
[----:B------:R-:W-:Y:S01]  /*12b0*/  ISETP.GE.AND P0, PT, R33, UR8, PT ;  /* 0x0000000821007c0c */ /* 0x000fe2000bf06270 */
[----:B------:R-:W-:-:S12]  /*12c0*/  BSSY.RECONVERGENT B1, `(.L_x_242) ;  /* 0x0000032000017945 */ /* 0x000fd80003800200 */
[----:B------:R-:W-:Y:S05]  /*12d0*/  @P0 BRA `(.L_x_243) ;  /* 0x0000000000c00947 */ /* 0x000fea0003800000 */
[----:B--23--:R-:W-:-:S06]  /*12e0*/  IMAD.WIDE R4, R33, 0x4, R20 ;  /* 0x0000000421047825 */ /* 0x00cfcc00078e0214 */
        /* <DEDUP_REMOVED lines=9> */
[----:B--2---:R-:W-:-:S06]  /*1380*/  VIADD R3, R8, 0xf3000000 ;  /* 0xf300000008037836 */ /* 0x004fcc0000000000 */
[----:B------:R0:W2:Y:S01]  /*1390*/  MUFU.RSQ R11, R8 ;  /* 0x00000008000b7308 */ /* 0x0000a20000001400 */
[----:B------:R-:W-:-:S13]  /*13a0*/  ISETP.GT.U32.AND P0, PT, R3, 0x727fffff, PT ;  /* 0x727fffff0300780c */ /* 0x000fda0003f04070 */
[----:B0-----:R-:W-:Y:S05]  /*13b0*/  @!P0 BRA `(.L_x_245) ;  /* 0x0000000000108947 */ /* 0x001fea0003800000 */
[----:B------:R-:W-:Y:S02]  /*13c0*/  MOV R3, R8 ;  /* 0x0000000800037202 */ /* 0x000fe40000000f00 */
[----:B------:R-:W-:-:S07]  /*13d0*/  MOV R10, 0x13f0 ;  /* 0x000013f0000a7802 */ /* 0x000fce0000000f00 */
[----:B-12--5:R-:W-:Y:S05]  /*13e0*/  CALL.REL.NOINC `($__internal_7_$__cuda_sm20_sqrt_rn_f32_slowpath) ;  /* 0x0000001000d87944 */ /* 0x026fea0003c00000 */
[----:B------:R-:W-:Y:S05]  /*13f0*/  BRA `(.L_x_246) ;  /* 0x0000000000107947 */ /* 0x000fea0003800000 */
.L_x_245:
[----:B--2---:R-:W-:Y:S01]  /*1400*/  FMUL.FTZ R3, R8, R11 ;  /* 0x0000000b08037220 */ /* 0x004fe20000410000 */
[----:B------:R-:W-:-:S03]  /*1410*/  FMUL.FTZ R5, R11, 0.5 ;  /* 0x3f0000000b057820 */ /* 0x000fc60000410000 */
[----:B------:R-:W-:-:S04]  /*1420*/  FFMA R4, -R3, R3, R8 ;  /* 0x0000000303047223 */ /* 0x000fc80000000108 */
[----:B------:R-:W-:-:S07]  /*1430*/  FFMA R3, R4, R5, R3 ;  /* 0x0000000504037223 */ /* 0x000fce0000000003 */
.L_x_246:
[----:B------:R-:W-:Y:S05]  /*1440*/  BSYNC.RECONVERGENT B0 ;  /* 0x0000000000007941 */ /* 0x000fea0003800200 */
.L_x_244:
[----:B-----5:R-:W-:Y:S01]  /*1450*/  FMUL R3, R6, R3 ;  /* 0x0000000306037220 */ /* 0x020fe20000400000 */
[----:B------:R-:W-:Y:S01]  /*1460*/  IMAD.MOV.U32 R4, RZ, RZ, 0x1 ;  /* 0x00000001ff047424 */ /* 0x000fe200078e00ff */
        /* <DEDUP_REMOVED lines=16> */
.L_x_248:
[----:B------:R-:W-:Y:S05]  /*1570*/  BSYNC.RECONVERGENT B2 ;  /* 0x0000000000027941 */ /* 0x000fea0003800200 */
.L_x_247:
[----:B-1----:R-:W-:-:S05]  /*1580*/  IMAD.WIDE R4, R33, 0x4, R22 ;  /* 0x0000000421047825 */ /* 0x002fca00078e0216 */
[----:B------:R-:W2:Y:S02]  /*1590*/  LDG.E R3, desc[UR12][R4.64] ;  /* 0x0000000c04037981 */ /* 0x000ea4000c1e1900 */
[----:B--2---:R-:W0:Y:S02]  /*15a0*/  F2F.F64.F32 R6, R3 ;  /* 0x0000000300067310 */ /* 0x004e240000201800 */
[----:B0-----:R-:W-:-:S10]  /*15b0*/  DMUL R6, R6, R8 ;  /* 0x0000000806067228 */ /* 0x001fd40000000000 */
[----:B------:R-:W0:Y:S02]  /*15c0*/  F2F.F32.F64 R7, R6 ;  /* 0x0000000600077310 */ /* 0x000e240000301000 */
[----:B0-----:R4:W-:Y:S02]  /*15d0*/  STG.E desc[UR12][R4.64], R7 ;  /* 0x0000000704007986 */ /* 0x0019e4000c10190c */
.L_x_243:
[----:B------:R-:W-:Y:S05]  /*15e0*/  BSYNC.RECONVERGENT B1 ;  /* 0x0000000000017941 */ /* 0x000fea0003800200 */
.L_x_242:
[----:B------:R-:W-:Y:S01]  /*15f0*/  ISETP.GE.AND P0, PT, R29, UR8, PT ;  /* 0x000000081d007c0c */ /* 0x000fe2000bf06270 */
[----:B------:R-:W-:-:S12]  /*1600*/  BSSY.RECONVERGENT B1, `(.L_x_249) ;  /* 0x0000032000017945 */ /* 0x000fd80003800200 */
[----:B------:R-:W-:Y:S05]  /*1610*/  @P0 BRA `(.L_x_250) ;  /* 0x0000000000c00947 */ /* 0x000fea0003800000 */
[----:B--234-:R-:W-:-:S06]  /*1620*/  IMAD.WIDE R4, R29, 0x4, R20 ;  /* 0x000000041d047825 */ /* 0x01cfcc00078e0214 */
        /* <DEDUP_REMOVED lines=17> */
.L_x_252:
[----:B--2---:R-:W-:Y:S01]  /*1740*/  FMUL.FTZ R3, R8, R11 ;  /* 0x0000000b08037220 */ /* 0x004fe20000410000 */
[----:B------:R-:W-:-:S03]  /*1750*/  FMUL.FTZ R5, R11, 0.5 ;  /* 0x3f0000000b057820 */ /* 0x000fc60000410000 */
[----:B------:R-:W-:-:S04]  /*1760*/  FFMA R4, -R3, R3, R8 ;  /* 0x0000000303047223 */ /* 0x000fc80000000108 */
[----:B------:R-:W-:-:S07]  /*1770*/  FFMA R3, R4, R5, R3 ;  /* 0x0000000504037223 */ /* 0x000fce0000000003 */
.L_x_253:
[----:B------:R-:W-:Y:S05]  /*1780*/  BSYNC.RECONVERGENT B0 ;  /* 0x0000000000007941 */ /* 0x000fea0003800200 */
.L_x_251:
        /* <DEDUP_REMOVED lines=18> */
.L_x_255:
[----:B------:R-:W-:Y:S05]  /*18b0*/  BSYNC.RECONVERGENT B2 ;  /* 0x0000000000027941 */ /* 0x000fea0003800200 */
.L_x_254:
[----:B-1----:R-:W-:-:S05]  /*18c0*/  IMAD.WIDE R4, R29, 0x4, R22 ;  /* 0x000000041d047825 */ /* 0x002fca00078e0216 */
[----:B------:R-:W2:Y:S02]  /*18d0*/  LDG.E R3, desc[UR12][R4.64] ;  /* 0x0000000c04037981 */ /* 0x000ea4000c1e1900 */
[----:B--2---:R-:W0:Y:S02]  /*18e0*/  F2F.F64.F32 R6, R3 ;  /* 0x0000000300067310 */ /* 0x004e240000201800 */
[----:B0-----:R-:W-:-:S10]  /*18f0*/  DMUL R6, R6, R8 ;  /* 0x0000000806067228 */ /* 0x001fd40000000000 */
[----:B------:R-:W0:Y:S02]  /*1900*/  F2F.F32.F64 R7, R6 ;  /* 0x0000000600077310 */ /* 0x000e240000301000 */
[----:B0-----:R0:W-:Y:S02]  /*1910*/  STG.E desc[UR12][R4.64], R7 ;  /* 0x0000000704007986 */ /* 0x0011e4000c10190c */
.L_x_250:
[----:B------:R-:W-:Y:S05]  /*1920*/  BSYNC.RECONVERGENT B1 ;  /* 0x0000000000017941 */ /* 0x000fea0003800200 */
.L_x_249:
[----:B------:R-:W-:Y:S01]  /*1930*/  ISETP.GE.AND P0, PT, R31, UR8, PT ;  /* 0x000000081f007c0c */ /* 0x000fe2000bf06270 */
[----:B------:R-:W-:-:S12]  /*1940*/  BSSY.RECONVERGENT B1, `(.L_x_256) ;  /* 0x0000032000017945 */ /* 0x000fd80003800200 */
[----:B------:R-:W-:Y:S05]  /*1950*/  @P0 BRA `(.L_x_257) ;  /* 0x0000000000c00947 */ /* 0x000fea0003800000 */
[----:B0-234-:R-:W-:-:S06]  /*1960*/  IMAD.WIDE R4, R31, 0x4, R20 ;  /* 0x000000041f047825 */ /* 0x01dfcc00078e0214 */
[----:B------:R-:W2:Y:S01]  /*1970*/  LDG.E R4, desc[UR12][R4.64] ;  /* 0x0000000c04047981 */ /* 0x000ea2000c1e1900 */
[----:B------:R-:W-:-:S06]  /*1980*/  IMAD.WIDE R6, R31, 0x4, R24 ;  /* 0x000000041f067825 */ /* 0x000fcc00078e0218 */
        /* <DEDUP_REMOVED lines=15> */
.L_x_259:
[----:B--2---:R-:W-:Y:S01]  /*1a80*/  FMUL.FTZ R3, R8, R11 ;  /* 0x0000000b08037220 */ /* 0x004fe20000410000 */
[----:B------:R-:W-:-:S03]  /*1a90*/  FMUL.FTZ R5, R11, 0.5 ;  /* 0x3f0000000b057820 */ /* 0x000fc60000410000 */
[----:B------:R-:W-:-:S04]  /*1aa0*/  FFMA R4, -R3, R3, R8 ;  /* 0x0000000303047223 */ /* 0x000fc80000000108 */
[----:B------:R-:W-:-:S07]  /*1ab0*/  FFMA R3, R4, R5, R3 ;  /* 0x0000000504037223 */ /* 0x000fce0000000003 */
.L_x_260:
[----:B------:R-:W-:Y:S05]  /*1ac0*/  BSYNC.RECONVERGENT B0 ;  /* 0x0000000000007941 */ /* 0x000fea0003800200 */
.L_x_258:
        /* <DEDUP_REMOVED lines=18> */
.L_x_262:
[----:B------:R-:W-:Y:S05]  /*1bf0*/  BSYNC.RECONVERGENT B2 ;  /* 0x0000000000027941 */ /* 0x000fea0003800200 */
.L_x_261:
[----:B-1----:R-:W-:-:S05]  /*1c00*/  IMAD.WIDE R4, R31, 0x4, R22 ;  /* 0x000000041f047825 */ /* 0x002fca00078e0216 */
[----:B------:R-:W2:Y:S02]  /*1c10*/  LDG.E R3, desc[UR12][R4.64] ;  /* 0x0000000c04037981 */ /* 0x000ea4000c1e1900 */
[----:B--2---:R-:W0:Y:S02]  /*1c20*/  F2F.F64.F32 R6, R3 ;  /* 0x0000000300067310 */ /* 0x004e240000201800 */
[----:B0-----:R-:W-:-:S10]  /*1c30*/  DMUL R6, R6, R8 ;  /* 0x0000000806067228 */ /* 0x001fd40000000000 */
[----:B------:R-:W0:Y:S02]  /*1c40*/  F2F.F32.F64 R7, R6 ;  /* 0x0000000600077310 */ /* 0x000e240000301000 */
[----:B0-----:R0:W-:Y:S02]  /*1c50*/  STG.E desc[UR12][R4.64], R7 ;  /* 0x0000000704007986 */ /* 0x0011e4000c10190c */
.L_x_257:
[----:B------:R-:W-:Y:S05]  /*1c60*/  BSYNC.RECONVERGENT B1 ;  /* 0x0000000000017941 */ /* 0x000fea0003800200 */
.L_x_256:
[----:B0--34-:R-:W-:Y:S01]  /*1c70*/  MOV R4, UR18 ;  /* 0x0000001200047c02 */ /* 0x019fe20008000f00 */
[----:B------:R-:W-:Y:S01]  /*1c80*/  IMAD.U32 R6, RZ, RZ, UR18 ;  /* 0x00000012ff067e24 */ /* 0x000fe2000f8e00ff */
[----:B------:R-:W-:Y:S01]  /*1c90*/  MOV R8, UR18 ;  /* 0x0000001200087c02 */ /* 0x000fe20008000f00 */
[----:B------:R-:W-:Y:S01]  /*1ca0*/  IMAD.U32 R10, RZ, RZ, UR18 ;  /* 0x00000012ff0a7e24 */ /* 0x000fe2000f8e00ff */
[----:B------:R-:W-:Y:S01]  /*1cb0*/  LEA R33, R4, R33, 0x2 ;  /* 0x0000002104217211 */ /* 0x000fe200078e10ff */
[----:B------:R-:W-:Y:S01]  /*1cc0*/  IMAD R29, R6, 0x4, R29 ;  /* 0x00000004061d7824 */ /* 0x000fe200078e021d */
[----:B------:R-:W-:Y:S01]  /*1cd0*/  LEA R31, R8, R31, 0x2 ;  /* 0x0000001f081f7211 */ /* 0x000fe200078e10ff */
[----:B------:R-:W-:Y:S01]  /*1ce0*/  IMAD R27, R10, 0x4, R27 ;  /* 0x000000040a1b7824 */ /* 0x000fe200078e021b */
[----:B------:R-:W-:Y:S06]  /*1cf0*/  BRA.U UP0, `(.L_x_263) ;  /* 0xfffffff100947547 */ /* 0x000fec000b83ffff */
.L_x_234:
[----:B------:R-:W-:-:S13]  /*1d00*/  ISETP.NE.AND P0, PT, RZ, UR17, PT ;  /* 0x00000011ff007c0c */ /* 0x000fda000bf05270 */
[----:B------:R-:W-:Y:S05]  /*1d10*/  @!P0 EXIT ;  /* 0x000000000000894d */ /* 0x000fea0003800000 */
[----:B------:R-:W0:Y:S01]  /*1d20*/  LDCU UR9, c[0x0][0x398] ;  /* 0x00007300ff0977ac */ /* 0x000e220008000800 */
[----:B------:R-:W3:Y:S01]  /*1d30*/  LDC R26, c[0x0][0x398] ;  /* 0x0000e600ff1a7b82 */ /* 0x000ee20000000800 */
[----:B------:R-:W-:Y:S01]  /*1d40*/  IADD3 R27, PT, PT, R0, UR7, RZ ;  /* 0x00000007001b7c10 */ /* 0x000fe2000fffe0ff */
[----:B------:R-:W4:Y:S01]  /*1d50*/  LDCU UR10, c[0x0][0x3a0] ;  /* 0x00007400ff0a77ac */ /* 0x000f220008000800 */
[----:B------:R-:W-:Y:S01]  /*1d60*/  IADD3 R2, PT, PT, R2, UR6, RZ ;  /* 0x0000000602027c10 */ /* 0x000fe2000fffe0ff */
[----:B------:R-:W2:Y:S04]  /*1d70*/  LDCU UR11, c[0x0][0x3a0] ;  /* 0x00007400ff0b77ac */ /* 0x000ea80008000800 */
[----:B------:R-:W3:Y:S08]  /*1d80*/  LDC.64 R24, c[0x0][0x388] ;  /* 0x0000e200ff187b82 */ /* 0x000ef00000000a00 */
[----:B-1----:R-:W1:Y:S01]  /*1d90*/  LDC.64 R22, c[0x0][0x380] ;  /* 0x0000e000ff167b82 */ /* 0x002e620000000a00 */
[----:B0-----:R-:W-:Y:S01]  /*1da0*/  IMAD.U32 R0, RZ, RZ, UR9 ;  /* 0x00000009ff007e24 */ /* 0x001fe2000f8e00ff */
[----:B------:R-:W-:-:S03]  /*1db0*/  UIADD3 UR9, UPT, UPT, -UR17, URZ, URZ ;  /* 0x000000ff11097290 */ /* 0x000fc6000fffe1ff */
[----:B------:R-:W-:-:S03]  /*1dc0*/  IMAD R27, R0, UR4, R27 ;  /* 0x00000004001b7c24 */ /* 0x000fc6000f8e021b */
[----:B--2---:R-:W0:Y:S01]  /*1dd0*/  LDC.64 R20, c[0x0][0x390] ;  /* 0x0000e400ff147b82 */ /* 0x004e220000000a00 */
[----:B----4-:R-:W-:-:S07]  /*1de0*/  IMAD R27, R27, UR10, R2 ;  /* 0x0000000a1b1b7c24 */ /* 0x010fce000f8e0202 */
.L_x_271:
[----:B------:R-:W-:Y:S01]  /*1df0*/  ISETP.GE.AND P0, PT, R27, UR8, PT ;  /* 0x000000081b007c0c */ /* 0x000fe2000bf06270 */
[----:B------:R-:W-:Y:S01]  /*1e00*/  UIADD3 UR9, UPT, UPT, UR9, 0x1, URZ ;  /* 0x0000000109097890 */ /* 0x000fe2000fffe0ff */
[----:B------:R-:W-:Y:S03]  /*1e10*/  BSSY.RECONVERGENT B1, `(.L_x_264) ;  /* 0x0000033000017945 */ /* 0x000fe60003800200 */
[----:B------:R-:W-:-:S08]  /*1e20*/  UISETP.NE.AND UP0, UPT, UR9, URZ, UPT ;  /* 0x000000ff0900728c */ /* 0x000fd0000bf05270 */
[----:B--2---:R-:W-:Y:S05]  /*1e30*/  @P0 BRA `(.L_x_265) ;  /* 0x0000000000c00947 */ /* 0x004fea0003800000 */
[----:B0-----:R-:W-:-:S06]  /*1e40*/  IMAD.WIDE R4, R27, 0x4, R20 ;  /* 0x000000041b047825 */ /* 0x001fcc00078e0214 */
[----:B------:R-:W2:Y:S01]  /*1e50*/  LDG.E R4, desc[UR12][R4.64] ;  /* 0x0000000c04047981 */ /* 0x000ea2000c1e1900 */
[----:B------:R-:W-:Y:S01]  /*1e60*/  UMOV UR6, 0xe826d695 ;  /* 0xe826d69500067882 */ /* 0x000fe20000000000 */
[----:B------:R-:W-:Y:S01]  /*1e70*/  UMOV UR7, 0x3e112e0b ;  /* 0x3e112e0b00077882 */ /* 0x000fe20000000000 */
[----:B---3--:R-:W-:-:S05]  /*1e80*/  IMAD.WIDE R2, R27, 0x4, R24 ;  /* 0x000000041b027825 */ /* 0x008fca00078e0218 */
[----:B------:R0:W5:Y:S01]  /*1e90*/  LDG.E R11, desc[UR12][R2.64] ;  /* 0x0000000c020b7981 */ /* 0x000162000c1e1900 */
[----:B------:R-:W-:Y:S01]  /*1ea0*/  BSSY.RECONVERGENT B0, `(.L_x_266) ;  /* 0x0000010000007945 */ /* 0x000fe20003800200 */
[----:B--2---:R-:W2:Y:S02]  /*1eb0*/  F2F.F64.F32 R6, R4 ;  /* 0x0000000400067310 */ /* 0x004ea40000201800 */
[----:B--2---:R-:W-:-:S06]  /*1ec0*/  DADD R6, R6, UR6 ;  /* 0x0000000606067e29 */ /* 0x004fcc0008000000 */
[----:B0-----:R-:W0:Y:S02]  /*1ed0*/  F2F.F32.F64 R3, R6 ;  /* 0x0000000600037310 */ /* 0x001e240000301000 */
[----:B0-----:R-:W-:-:S06]  /*1ee0*/  VIADD R0, R3, 0xf3000000 ;  /* 0xf300000003007836 */ /* 0x001fcc0000000000 */
[----:B------:R0:W2:Y:S01]  /*1ef0*/  MUFU.RSQ R8, R3 ;  /* 0x0000000300087308 */ /* 0x0000a20000001400 */
[----:B------:R-:W-:-:S13]  /*1f00*/  ISETP.GT.U32.AND P0, PT, R0, 0x727fffff, PT ;  /* 0x727fffff0000780c */ /* 0x000fda0003f04070 */
[----:B0-----:R-:W-:Y:S05]  /*1f10*/  @!P0 BRA `(.L_x_267) ;  /* 0x0000000000108947 */ /* 0x001fea0003800000 */
[----:B------:R-:W-:-:S07]  /*1f20*/  MOV R10, 0x1f40 ;  /* 0x00001f40000a7802 */ /* 0x000fce0000000f00 */
[----:B-12--5:R-:W-:Y:S05]  /*1f30*/  CALL.REL.NOINC `($__internal_7_$__cuda_sm20_sqrt_rn_f32_slowpath) ;  /* 0x0000000800047944 */ /* 0x026fea0003c00000 */
[----:B------:R-:W-:Y:S01]  /*1f40*/  MOV R0, R3 ;  /* 0x0000000300007202 */ /* 0x000fe20000000f00 */
[----:B------:R-:W-:Y:S06]  /*1f50*/  BRA `(.L_x_268) ;  /* 0x0000000000107947 */ /* 0x000fec0003800000 */
.L_x_267:
[----:B--2---:R-:W-:Y:S01]  /*1f60*/  FMUL.FTZ R0, R3, R8 ;  /* 0x0000000803007220 */ /* 0x004fe20000410000 */
[----:B------:R-:W-:-:S03]  /*1f70*/  FMUL.FTZ R2, R8, 0.5 ;  /* 0x3f00000008027820 */ /* 0x000fc60000410000 */
[----:B------:R-:W-:-:S04]  /*1f80*/  FFMA R3, -R0, R0, R3 ;  /* 0x0000000000037223 */ /* 0x000fc80000000103 */
[----:B------:R-:W-:-:S07]  /*1f90*/  FFMA R0, R3, R2, R0 ;  /* 0x0000000203007223 */ /* 0x000fce0000000000 */
.L_x_268:
[----:B------:R-:W-:Y:S05]  /*1fa0*/  BSYNC.RECONVERGENT B0 ;  /* 0x0000000000007941 */ /* 0x000fea0003800200 */
.L_x_266:
        /* <DEDUP_REMOVED lines=18> */
.L_x_270:
[----:B------:R-:W-:Y:S05]  /*20d0*/  BSYNC.RECONVERGENT B2 ;  /* 0x0000000000027941 */ /* 0x000fea0003800200 */
.L_x_269:
[----:B-1----:R-:W-:-:S05]  /*20e0*/  IMAD.WIDE R2, R27, 0x4, R22 ;  /* 0x000000041b027825 */ /* 0x002fca00078e0216 */
[----:B------:R-:W2:Y:S02]  /*20f0*/  LDG.E R0, desc[UR12][R2.64] ;  /* 0x0000000c02007981 */ /* 0x000ea4000c1e1900 */
[----:B--2---:R-:W0:Y:S02]  /*2100*/  F2F.F64.F32 R4, R0 ;  /* 0x0000000000047310 */ /* 0x004e240000201800 */
[----:B0-----:R-:W-:-:S10]  /*2110*/  DMUL R4, R4, R8 ;  /* 0x0000000804047228 */ /* 0x001fd40000000000 */
[----:B------:R-:W0:Y:S02]  /*2120*/  F2F.F32.F64 R5, R4 ;  /* 0x0000000400057310 */ /* 0x000e240000301000 */
[----:B0-----:R2:W-:Y:S02]  /*2130*/  STG.E desc[UR12][R2.64], R5 ;  /* 0x0000000502007986 */ /* 0x0015e4000c10190c */
.L_x_265:
[----:B------:R-:W-:Y:S05]  /*2140*/  BSYNC.RECONVERGENT B1 ;  /* 0x0000000000017941 */ /* 0x000fea0003800200 */
.L_x_264:
[----:B---3--:R-:W-:Y:S01]  /*2150*/  IMAD R27, R26, UR11, R27 ;  /* 0x0000000b1a1b7c24 */ /* 0x008fe2000f8e021b */
[----:B------:R-:W-:Y:S06]  /*2160*/  BRA.U UP0, `(.L_x_271) ;  /* 0xfffffffd00207547 */ /* 0x000fec000b83ffff */
[----:B------:R-:W-:Y:S05]  /*2170*/  EXIT ;  /* 0x000000000000794d */ /* 0x000fea0003800000 */
        .weak           $__internal_6_$__cuda_sm20_div_rn_f64_full
        .type           $__internal_6_$__cuda_sm20_div_rn_f64_full,@function
        .size           $__internal_6_$__cuda_sm20_div_rn_f64_full,($__internal_7_$__cuda_sm20_sqrt_rn_f32_slowpath - $__internal_6_$__cuda_sm20_div_rn_f64_full)
$__internal_6_$__cuda_sm20_div_rn_f64_full:
[C---:B------:R-:W-:Y:S01]  /*2180*/  FSETP.GEU.AND P0, PT, |R13|.reuse, 1.469367938527859385e-39, PT ;  /* 0x001000000d00780b */ /* 0x040fe20003f0e200 */
[----:B------:R-:W-:Y:S01]  /*2190*/  IMAD.MOV.U32 R6, RZ, RZ, 0x1 ;  /* 0x00000001ff067424 */ /* 0x000fe200078e00ff */
[----:B------:R-:W-:Y:S01]  /*21a0*/  LOP3.LUT R10, R13, 0x800fffff, RZ, 0xc0, !PT ;  /* 0x800fffff0d0a7812 */ /* 0x000fe200078ec0ff */
[----:B------:R-:W-:Y:S01]  /*21b0*/  IMAD.U32 R15, RZ, RZ, UR14 ;  /* 0x0000000eff0f7e24 */ /* 0x000fe2000f8e00ff */
[----:B------:R-:W-:Y:S02]  /*21c0*/  MOV R5, 0x1ca00000 ;  /* 0x1ca0000000057802 */ /* 0x000fe40000000f00 */
[----:B------:R-:W-:Y:S02]  /*21d0*/  LOP3.LUT R11, R10, 0x3ff00000, RZ, 0xfc, !PT ;  /* 0x3ff000000a0b7812 */ /* 0x000fe400078efcff */
[----:B------:R-:W-:Y:S02]  /*21e0*/  MOV R10, R12 ;  /* 0x0000000c000a7202 */ /* 0x000fe40000000f00 */
[----:B------:R-:W-:-:S02]  /*21f0*/  LOP3.LUT R3, R15, 0x7ff00000, RZ, 0xc0, !PT ;  /* 0x7ff000000f037812 */ /* 0x000fc400078ec0ff */
[----:B------:R-:W-:Y:S01]  /*2200*/  MOV R14, UR5 ;  /* 0x00000005000e7c02 */ /* 0x000fe20008000f00 */
[----:B------:R-:W-:-:S03]  /*2210*/  @!P0 DMUL R10, R12, 8.98846567431157953865e+307 ;  /* 0x7fe000000c0a8828 */ /* 0x000fc60000000000 */
[----:B------:R-:W-:-:S03]  /*2220*/  MOV R16, R14 ;  /* 0x0000000e00107202 */ /* 0x000fc60000000f00 */
[----:B------:R-:W0:Y:S02]  /*2230*/  MUFU.RCP64H R7, R11 ;  /* 0x0000000b00077308 */ /* 0x000e240000001800 */
[----:B0-----:R-:W-:-:S08]  /*2240*/  DFMA R18, R6, -R10, 1 ;  /* 0x3ff000000612742b */ /* 0x001fd0000000080a */
[----:B------:R-:W-:-:S08]  /*2250*/  DFMA R18, R18, R18, R18 ;  /* 0x000000121212722b */ /* 0x000fd00000000012 */
[----:B------:R-:W-:Y:S01]  /*2260*/  DFMA R18, R6, R18, R6 ;  /* 0x000000120612722b */ /* 0x000fe20000000006 */
[----:B------:R-:W-:Y:S01]  /*2270*/  LOP3.LUT R7, R13, 0x7ff00000, RZ, 0xc0, !PT ;  /* 0x7ff000000d077812 */ /* 0x000fe200078ec0ff */
[----:B------:R-:W-:-:S03]  /*2280*/  IMAD.MOV.U32 R6, RZ, RZ, R3 ;  /* 0x000000ffff067224 */ /* 0x000fc600078e0003 */
[----:B------:R-:W-:-:S03]  /*2290*/  ISETP.GE.U32.AND P1, PT, R3, R7, PT ;  /* 0x000000070300720c */ /* 0x000fc60003f26070 */
[----:B------:R-:W-:Y:S01]  /*22a0*/  DFMA R8, R18, -R10, 1 ;  /* 0x3ff000001208742b */ /* 0x000fe2000000080a */
[----:B------:R-:W-:Y:S02]  /*22b0*/  SEL R17, R5, 0x63400000, !P1 ;  /* 0x6340000005117807 */ /* 0x000fe40004800000 */
[----:B------:R-:W-:Y:S02]  /*22c0*/  FSETP.GEU.AND P1, PT, |R15|, 1.469367938527859385e-39, PT ;  /* 0x001000000f00780b */ /* 0x000fe40003f2e200 */
[----:B------:R-:W-:-:S03]  /*22d0*/  LOP3.LUT R17, R17, 0x800fffff, R15, 0xf8, !PT ;  /* 0x800fffff11117812 */ /* 0x000fc600078ef80f */
[----:B------:R-:W-:-:S08]  /*22e0*/  DFMA R18, R18, R8, R18 ;  /* 0x000000081212722b */ /* 0x000fd00000000012 */
[----:B------:R-:W-:Y:S05]  /*22f0*/  @P1 BRA `(.L_x_272) ;  /* 0x0000000000201947 */ /* 0x000fea0003800000 */
        /* <DEDUP_REMOVED lines=8> */
.L_x_272:
[----:B------:R-:W-:Y:S01]  /*2380*/  IADD3 R8, PT, PT, R6, -0x1, RZ ;  /* 0xffffffff06087810 */ /* 0x000fe20007ffe0ff */
[----:B------:R-:W-:Y:S01]  /*2390*/  DMUL R34, R18, R16 ;  /* 0x0000001012227228 */ /* 0x000fe20000000000 */
[----:B------:R-:W-:Y:S01]  /*23a0*/  @!P0 LOP3.LUT R7, R11, 0x7ff00000, RZ, 0xc0, !PT ;  /* 0x7ff000000b078812 */ /* 0x000fe200078ec0ff */
[----:B------:R-:W-:Y:S01]  /*23b0*/  BSSY.RECONVERGENT B0, `(.L_x_273) ;  /* 0x0000037000007945 */ /* 0x000fe20003800200 */
[----:B------:R-:W-:-:S03]  /*23c0*/  ISETP.GT.U32.AND P0, PT, R8, 0x7feffffe, PT ;  /* 0x7feffffe0800780c */ /* 0x000fc60003f04070 */
[----:B------:R-:W-:Y:S02]  /*23d0*/  VIADD R8, R7, 0xffffffff ;  /* 0xffffffff07087836 */ /* 0x000fe40000000000 */
[----:B------:R-:W-:-:S03]  /*23e0*/  DFMA R36, R34, -R10, R16 ;  /* 0x8000000a2224722b */ /* 0x000fc60000000010 */
[----:B------:R-:W-:-:S05]  /*23f0*/  ISETP.GT.U32.OR P0, PT, R8, 0x7feffffe, P0 ;  /* 0x7feffffe0800780c */ /* 0x000fca0000704470 */
[----:B------:R-:W-:-:S08]  /*2400*/  DFMA R18, R18, R36, R34 ;  /* 0x000000241212722b */ /* 0x000fd00000000022 */
[----:B------:R-:W-:Y:S05]  /*2410*/  @P0 BRA `(.L_x_274) ;  /* 0x00000000006c0947 */ /* 0x000fea0003800000 */
[----:B------:R-:W-:Y:S02]  /*2420*/  LOP3.LUT R6, R13, 0x7ff00000, RZ, 0xc0, !PT ;  /* 0x7ff000000d067812 */ /* 0x000fe400078ec0ff */
[----:B------:R-:W-:Y:S02]  /*2430*/  MOV R14, RZ ;  /* 0x000000ff000e7202 */ /* 0x000fe40000000f00 */
[CC--:B------:R-:W-:Y:S02]  /*2440*/  VIADDMNMX R7, R3.reuse, -R6.reuse, 0xb9600000, !PT ;  /* 0xb960000003077446 */ /* 0x0c0fe40007800906 */
[----:B------:R-:W-:Y:S02]  /*2450*/  ISETP.GE.U32.AND P0, PT, R3, R6, PT ;  /* 0x000000060300720c */ /* 0x000fe40003f06070 */
[----:B------:R-:W-:Y:S02]  /*2460*/  VIMNMX R7, PT, PT, R7, 0x46a00000, PT ;  /* 0x46a0000007077848 */ /* 0x000fe40003fe0100 */
[----:B------:R-:W-:-:S04]  /*2470*/  SEL R6, R5, 0x63400000, !P0 ;  /* 0x6340000005067807 */ /* 0x000fc80004000000 */
[----:B------:R-:W-:-:S05]  /*2480*/  IADD3 R6, PT, PT, -R6, R7, RZ ;  /* 0x0000000706067210 */ /* 0x000fca0007ffe1ff */
[----:B------:R-:W-:-:S06]  /*2490*/  VIADD R15, R6, 0x7fe00000 ;  /* 0x7fe00000060f7836 */ /* 0x000fcc0000000000 */
        /* <DEDUP_REMOVED lines=9> */
[C---:B------:R-:W-:Y:S01]  /*2530*/  IADD3 R11, PT, PT, -R6.reuse, RZ, RZ ;  /* 0x000000ff060b7210 */ /* 0x040fe20007ffe1ff */
[----:B------:R-:W-:Y:S01]  /*2540*/  IMAD.MOV.U32 R10, RZ, RZ, RZ ;  /* 0x000000ffff0a7224 */ /* 0x000fe200078e00ff */
[----:B------:R-:W-:-:S05]  /*2550*/  IADD3 R6, PT, PT, -R6, -0x43300000, RZ ;  /* 0xbcd0000006067810 */ /* 0x000fca0007ffe1ff */
[----:B------:R-:W-:Y:S02]  /*2560*/  DFMA R10, R8, -R10, R18 ;  /* 0x8000000a080a722b */ /* 0x000fe40000000012 */
[----:B------:R-:W-:-:S08]  /*2570*/  DMUL.RP R18, R18, R14 ;  /* 0x0000000e12127228 */ /* 0x000fd00000008000 */
[----:B------:R-:W-:Y:S02]  /*2580*/  FSETP.NEU.AND P0, PT, |R11|, R6, PT ;  /* 0x000000060b00720b */ /* 0x000fe40003f0d200 */
[----:B------:R-:W-:Y:S02]  /*2590*/  LOP3.LUT R3, R19, R12, RZ, 0x3c, !PT ;  /* 0x0000000c13037212 */ /* 0x000fe400078e3cff */
[----:B------:R-:W-:Y:S02]  /*25a0*/  FSEL R8, R18, R8, !P0 ;  /* 0x0000000812087208 */ /* 0x000fe40004000000 */
[----:B------:R-:W-:Y:S01]  /*25b0*/  FSEL R9, R3, R9, !P0 ;  /* 0x0000000903097208 */ /* 0x000fe20004000000 */
[----:B------:R-:W-:Y:S06]  /*25c0*/  BRA `(.L_x_275) ;  /* 0x0000000000547947 */ /* 0x000fec0003800000 */
.L_x_274:
        /* <DEDUP_REMOVED lines=16> */
.L_x_277:
[----:B------:R-:W-:Y:S01]  /*26d0*/  LOP3.LUT R9, R13, 0x80000, RZ, 0xfc, !PT ;  /* 0x000800000d097812 */ /* 0x000fe200078efcff */
[----:B------:R-:W-:Y:S01]  /*26e0*/  IMAD.MOV.U32 R8, RZ, RZ, R12 ;  /* 0x000000ffff087224 */ /* 0x000fe200078e000c */
[----:B------:R-:W-:Y:S06]  /*26f0*/  BRA `(.L_x_275) ;  /* 0x0000000000087947 */ /* 0x000fec0003800000 */
.L_x_276:
[----:B------:R-:W-:Y:S02]  /*2700*/  LOP3.LUT R9, R15, 0x80000, RZ, 0xfc, !PT ;  /* 0x000800000f097812 */ /* 0x000fe400078efcff */
[----:B------:R-:W-:-:S07]  /*2710*/  MOV R8, R14 ;  /* 0x0000000e00087202 */ /* 0x000fce0000000f00 */
.L_x_275:
[----:B------:R-:W-:Y:S05]  /*2720*/  BSYNC.RECONVERGENT B0 ;  /* 0x0000000000007941 */ /* 0x000fea0003800200 */
.L_x_273:
[----:B------:R-:W-:-:S04]  /*2730*/  IMAD.MOV.U32 R5, RZ, RZ, 0x0 ;  /* 0x00000000ff057424 */ /* 0x000fc800078e00ff */
[----:B------:R-:W-:Y:S05]  /*2740*/  RET.REL.NODEC R4 `(_Z19cuda_scale_gradientPfS_S_iiib) ;  /* 0xffffffd8042c7950 */ /* 0x000fea0003c3ffff */
        .weak           $__internal_7_$__cuda_sm20_sqrt_rn_f32_slowpath
        .type           $__internal_7_$__cuda_sm20_sqrt_rn_f32_slowpath,@function
        .size           $__internal_7_$__cuda_sm20_sqrt_rn_f32_slowpath,(.L_x_406 - $__internal_7_$__cuda_sm20_sqrt_rn_f32_slowpath)
$__internal_7_$__cuda_sm20_sqrt_rn_f32_slowpath:
[----:B------:R-:W-:-:S13]  /*2750*/  LOP3.LUT P0, RZ, R3, 0x7fffffff, RZ, 0xc0, !PT ;  /* 0x7fffffff03ff7812 */ /* 0x000fda000780c0ff */
[----:B------:R-:W-:Y:S01]  /*2760*/  @!P0 MOV R4, R3 ;  /* 0x0000000300048202 */ /* 0x000fe20000000f00 */
[----:B------:R-:W-:Y:S06]  /*2770*/  @!P0 BRA `(.L_x_278) ;  /* 0x0000000000408947 */ /* 0x000fec0003800000 */
[----:B------:R-:W-:-:S13]  /*2780*/  FSETP.GEU.FTZ.AND P0, PT, R3, RZ, PT ;  /* 0x000000ff0300720b */ /* 0x000fda0003f1e000 */
[----:B------:R-:W-:Y:S01]  /*2790*/  @!P0 IMAD.MOV.U32 R4, RZ, RZ, 0x7fffffff ;  /* 0x7fffffffff048424 */ /* 0x000fe200078e00ff */
[----:B------:R-:W-:Y:S06]  /*27a0*/  @!P0 BRA `(.L_x_278) ;  /* 0x0000000000348947 */ /* 0x000fec0003800000 */
[----:B------:R-:W-:-:S13]  /*27b0*/  FSETP.GTU.FTZ.AND P0, PT, |R3|, +INF , PT ;  /* 0x7f8000000300780b */ /* 0x000fda0003f1c200 */
[----:B------:R-:W-:Y:S01]  /*27c0*/  @P0 FADD.FTZ R4, R3, 1 ;  /* 0x3f80000003040421 */ /* 0x000fe20000010000 */
[----:B------:R-:W-:Y:S06]  /*27d0*/  @P0 BRA `(.L_x_278) ;  /* 0x0000000000280947 */ /* 0x000fec0003800000 */
[----:B------:R-:W-:-:S13]  /*27e0*/  FSETP.NEU.FTZ.AND P0, PT, |R3|, +INF , PT ;  /* 0x7f8000000300780b */ /* 0x000fda0003f1d200 */
[----:B------:R-:W-:-:S04]  /*27f0*/  @P0 FFMA R5, R3, 1.84467440737095516160e+19, RZ ;  /* 0x5f80000003050823 */ /* 0x000fc800000000ff */
[----:B------:R-:W0:Y:S02]  /*2800*/  @P0 MUFU.RSQ R4, R5 ;  /* 0x0000000500040308 */ /* 0x000e240000001400 */
[----:B0-----:R-:W-:Y:S01]  /*2810*/  @P0 FMUL.FTZ R8, R5, R4 ;  /* 0x0000000405080220 */ /* 0x001fe20000410000 */
[----:B------:R-:W-:Y:S01]  /*2820*/  @P0 FMUL.FTZ R9, R4, 0.5 ;  /* 0x3f00000004090820 */ /* 0x000fe20000410000 */
[----:B------:R-:W-:Y:S02]  /*2830*/  @!P0 MOV R4, R3 ;  /* 0x0000000300048202 */ /* 0x000fe40000000f00 */
[----:B------:R-:W-:-:S04]  /*2840*/  @P0 FADD.FTZ R7, -R8, -RZ ;  /* 0x800000ff08070221 */ /* 0x000fc80000010100 */
[----:B------:R-:W-:-:S04]  /*2850*/  @P0 FFMA R7, R8, R7, R5 ;  /* 0x0000000708070223 */ /* 0x000fc80000000005 */
[----:B------:R-:W-:-:S04]  /*2860*/  @P0 FFMA R7, R7, R9, R8 ;  /* 0x0000000907070223 */ /* 0x000fc80000000008 */
[----:B------:R-:W-:-:S07]  /*2870*/  @P0 FMUL.FTZ R4, R7, 2.3283064365386962891e-10 ;  /* 0x2f80000007040820 */ /* 0x000fce0000410000 */
.L_x_278:
[----:B------:R-:W-:Y:S01]  /*2880*/  IMAD.MOV.U32 R3, RZ, RZ, R4 ;  /* 0x000000ffff037224 */ /* 0x000fe200078e0004 */
[----:B------:R-:W-:Y:S01]  /*2890*/  MOV R4, R10 ;  /* 0x0000000a00047202 */ /* 0x000fe20000000f00 */
[----:B------:R-:W-:-:S04]  /*28a0*/  IMAD.MOV.U32 R5, RZ, RZ, 0x0 ;  /* 0x00000000ff057424 */ /* 0x000fc800078e00ff */
[----:B------:R-:W-:Y:S05]  /*28b0*/  RET.REL.NODEC R4 `(_Z19cuda_scale_gradientPfS_S_iiib) ;  /* 0xffffffd404d07950 */ /* 0x000fea0003c3ffff */
.L_x_279:
        /* <DEDUP_REMOVED lines=12> */
.L_x_406:


//--------------------- .text._Z14cuda_save_bndrPfS_PiS0_S0_S0_S0_S0_iiib --------------------------
	.section	.text._Z14cuda_save_bndrPfS_PiS0_S0_S0_S0_S0_iiib,"ax",@progbits
	.align	128
        .global         _Z14cuda_save_bndrPfS_PiS0_S0_S0_S0_S0_iiib
        .type           _Z14cuda_save_bndrPfS_PiS0_S0_S0_S0_S0_iiib,@function
        .size           _Z14cuda_save_bndrPfS_PiS0_S0_S0_S0_S0_iiib,(.L_x_424 - _Z14cuda_save_bndrPfS_PiS0_S0_S0_S0_S0_iiib)
        .other          _Z14cuda_save_bndrPfS_PiS0_S0_S0_S0_S0_iiib,@"STO_CUDA_ENTRY STV_DEFAULT"
_Z14cuda_save_bndrPfS_PiS0_S0_S0_S0_S0_iiib:
.text._Z14cuda_save_bndrPfS_PiS0_S0_S0_S0_S0_iiib:
[----:B------:R-:W-:Y:S01]  /*0000*/  LDC R1, c[0x0][0x37c] ;  /* 0x0000df00ff017b82 */ /* 0x000fe20000000800 */
[----:B------:R-:W0:Y:S01]  /*0010*/  LDCU.U8 UR4, c[0x0][0x3cc] ;  /* 0x00007980ff0477ac */ /* 0x000e220008000000 */
[----:B------:R-:W1:Y:S06]  /*0020*/  S2R R0, SR_TID.X ;  /* 0x0000000000007919 */ /* 0x000e6c0000002100 */
[----:B------:R-:W1:Y:S01]  /*0030*/  S2UR UR5, SR_CTAID.X ;  /* 0x00000000000579c3 */ /* 0x000e620000002500 */
[----:B------:R-:W2:Y:S07]  /*0040*/  LDCU.64 UR6, c[0x0][0x358] ;  /* 0x00006b00ff0677ac */ /* 0x000eae0008000a00 */
[----:B------:R-:W1:Y:S01]  /*0050*/  LDC R3, c[0x0][0x360] ;  /* 0x0000d800ff037b82 */ /* 0x000e620000000800 */
[----:B0-----:R-:W-:-:S04]  /*0060*/  UPRMT UR4, UR4, 0x8880, URZ ;  /* 0x0000888004047896 */ /* 0x001fc800080000ff */
[----:B------:R-:W-:Y:S01]  /*0070*/  UISETP.NE.AND UP0, UPT, UR4, URZ, UPT ;  /* 0x000000ff0400728c */ /* 0x000fe2000bf05270 */
[----:B-1----:R-:W-:-:S08]  /*0080*/  IMAD R0, R3, UR5, R0 ;  /* 0x0000000503007c24 */ /* 0x002fd0000f8e0200 */
[----:B--2---:R-:W-:Y:S05]  /*0090*/  BRA.U !UP0, `(.L_x_280) ;  /* 0x00000005085c7547 */ /* 0x004fea000b800000 */
[----:B------:R-:W0:Y:S02]  /*00a0*/  LDC.64 R2, c[0x0][0x3c0] ;  /* 0x0000f000ff027b82 */ /* 0x000e240000000a00 */
[----:B0-----:R-:W-:-:S05]  /*00b0*/  IMAD R5, R3, R2, RZ ;  /* 0x0000000203057224 */ /* 0x001fca00078e02ff */
[----:B------:R-:W-:-:S13]  /*00c0*/  ISETP.GE.AND P0, PT, R0, R5, PT ;  /* 0x000000050000720c */ /* 0x000fda0003f06270 */
[----:B------:R-:W-:Y:S05]  /*00d0*/  @P0 BRA `(.L_x_281) ;  /* 0x0000000000280947 */ /* 0x000fea0003800000 */
[----:B------:R-:W0:Y:S08]  /*00e0*/  LDC.64 R2, c[0x0][0x390] ;  /* 0x0000e400ff027b82 */ /* 0x000e300000000a00 */
[----:B------:R-:W1:Y:S08]  /*00f0*/  LDC.64 R4, c[0x0][0x388] ;  /* 0x0000e200ff047b82 */ /* 0x000e700000000a00 */
[----:B------:R-:W2:Y:S01]  /*0100*/  LDC.64 R6, c[0x0][0x380] ;  /* 0x0000e000ff067b82 */ /* 0x000ea20000000a00 */
[----:B0-----:R-:W-:-:S06]  /*0110*/  IMAD.WIDE R2, R0, 0x4, R2 ;  /* 0x0000000400027825 */ /* 0x001fcc00078e0202 */
[----:B------:R-:W1:Y:S02]  /*0120*/  LDG.E R3, desc[UR6][R2.64] ;  /* 0x0000000602037981 */ /* 0x000e64000c1e1900 */
[----:B-1----:R-:W-:-:S06]  /*0130*/  IMAD.WIDE R4, R3, 0x4, R4 ;  /* 0x0000000403047825 */ /* 0x002fcc00078e0204 */
[----:B------:R-:W3:Y:S01]  /*0140*/  LDG.E R5, desc[UR6][R4.64] ;  /* 0x0000000604057981 */ /* 0x000ee2000c1e1900 */
[----:B--2---:R-:W-:-:S05]  /*0150*/  IMAD.WIDE R6, R0, 0x4, R6 ;  /* 0x0000000400067825 */ /* 0x004fca00078e0206 */
[----:B---3--:R-:W-:Y:S01]  /*0160*/  STG.E desc[UR6][R6.64], R5 ;  /* 0x0000000506007986 */ /* 0x008fe2000c101906 */
[----:B------:R-:W-:Y:S05]  /*0170*/  EXIT ;  /* 0x000000000000794d */ /* 0x000fea0003800000 */
.L_x_281:
[----:B------:R-:W-:-:S04]  /*0180*/  SHF.L.U32 R7, R5, 0x1, RZ ;  /* 0x0000000105077819 */ /* 0x000fc800000006ff */
[----:B------:R-:W-:-:S13]  /*0190*/  ISETP.GE.AND P0, PT, R0, R7, PT ;  /* 0x000000070000720c */ /* 0x000fda0003f06270 */
[----:B------:R-:W-:Y:S05]  /*01a0*/  @P0 BRA `(.L_x_282) ;  /* 0x00000000002c0947 */ /* 0x000fea0003800000 */
[----:B------:R-:W0:Y:S01]  /*01b0*/  LDC.64 R2, c[0x0][0x398] ;  /* 0x0000e600ff027b82 */ /* 0x000e220000000a00 */
[----:B------:R-:W-:-:S07]  /*01c0*/  IADD3 R5, PT, PT, R0, -R5, RZ ;  /* 0x8000000500057210 */ /* 0x000fce0007ffe0ff */
[----:B------:R-:W1:Y:S01]  /*01d0*/  LDC.64 R6, c[0x0][0x380] ;  /* 0x0000e000ff067b82 */ /* 0x000e620000000a00 */
[----:B0-----:R-:W-:-:S07]  /*01e0*/  IMAD.WIDE R2, R5, 0x4, R2 ;  /* 0x0000000405027825 */ /* 0x001fce00078e0202 */
[----:B------:R-:W0:Y:S01]  /*01f0*/  LDC.64 R4, c[0x0][0x388] ;  /* 0x0000e200ff047b82 */ /* 0x000e220000000a00 */
[----:B------:R-:W0:Y:S02]  /*0200*/  LDG.E R3, desc[UR6][R2.64] ;  /* 0x0000000602037981 */ /* 0x000e24000c1e1900 */
[----:B0-----:R-:W-:-:S06]  /*0210*/  IMAD.WIDE R4, R3, 0x4, R4 ;  /* 0x0000000403047825 */ /* 0x001fcc00078e0204 */
[----:B------:R-:W2:Y:S01]  /*0220*/  LDG.E R5, desc[UR6][R4.64] ;  /* 0x0000000604057981 */ /* 0x000ea2000c1e1900 */
[----:B-1----:R-:W-:-:S05]  /*0230*/  IMAD.WIDE R6, R0, 0x4, R6 ;  /* 0x0000000400067825 */ /* 0x002fca00078e0206 */
[----:B--2---:R-:W-:Y:S01]  /*0240*/  STG.E desc[UR6][R6.64], R5 ;  /* 0x0000000506007986 */ /* 0x004fe2000c101906 */
[----:B------:R-:W-:Y:S05]  /*0250*/  EXIT ;  /* 0x000000000000794d */ /* 0x000fea0003800000 */
.L_x_282:
[----:B------:R-:W0:Y:S02]  /*0260*/  LDC R4, c[0x0][0x3c8] ;  /* 0x0000f200ff047b82 */ /* 0x000e240000000800 */
[----:B0-----:R-:W-:-:S05]  /*0270*/  IMAD R5, R2, R4, R7 ;  /* 0x0000000402057224 */ /* 0x001fca00078e0207 */
[----:B------:R-:W-:-:S13]  /*0280*/  ISETP.GE.AND P0, PT, R0, R5, PT ;  /* 0x000000050000720c */ /* 0x000fda0003f06270 */
[----:B------:R-:W-:Y:S05]  /*0290*/  @P0 BRA `(.L_x_283) ;  /* 0x00000000002c0947 */ /* 0x000fea0003800000 */
[----:B------:R-:W0:Y:S01]  /*02a0*/  LDC.64 R2, c[0x0][0x3a0] ;  /* 0x0000e800ff027b82 */ /* 0x000e220000000a00 */
[----:B------:R-:W-:-:S07]  /*02b0*/  IADD3 R7, PT, PT, R0, -R7, RZ ;  /* 0x8000000700077210 */ /* 0x000fce0007ffe0ff */
[----:B------:R-:W1:Y:S01]  /*02c0*/  LDC.64 R4, c[0x0][0x388] ;  /* 0x0000e200ff047b82 */ /* 0x000e620000000a00 */
[----:B0-----:R-:W-:-:S07]  /*02d0*/  IMAD.WIDE R2, R7, 0x4, R2 ;  /* 0x0000000407027825 */ /* 0x001fce00078e0202 */
[----:B------:R-:W0:Y:S01]  /*02e0*/  LDC.64 R6, c[0x0][0x380] ;  /* 0x0000e000ff067b82 */ /* 0x000e220000000a00 */
[----:B------:R-:W1:Y:S02]  /*02f0*/  LDG.E R3, desc[UR6][R2.64] ;  /* 0x0000000602037981 */ /* 0x000e64000c1e1900 */
[----:B-1----:R-:W-:-:S06]  /*0300*/  IMAD.WIDE R4, R3, 0x4, R4 ;  /* 0x0000000403047825 */ /* 0x002fcc00078e0204 */
[----:B------:R-:W2:Y:S01]  /*0310*/  LDG.E R5, desc[UR6][R4.64] ;  /* 0x0000000604057981 */ /* 0x000ea2000c1e1900 */
[----:B0-----:R-:W-:-:S05]  /*0320*/  IMAD.WIDE R6, R0, 0x4, R6 ;  /* 0x0000000400067825 */ /* 0x001fca00078e0206 */
[----:B--2---:R-:W-:Y:S01]  /*0330*/  STG.E desc[UR6][R6.64], R5 ;  /* 0x0000000506007986 */ /* 0x004fe2000c101906 */
[----:B------:R-:W-:Y:S05]  /*0340*/  EXIT ;  /* 0x000000000000794d */ /* 0x000fea0003800000 */
.L_x_283:
[----:B------:R-:W-:-:S05]  /*0350*/  IMAD R7, R2, R4, R5 ;  /* 0x0000000402077224 */ /* 0x000fca00078e0205 */
        /* <DEDUP_REMOVED lines=13> */
.L_x_284:
        /* <DEDUP_REMOVED lines=14> */
.L_x_285:
[----:B------:R-:W-:-:S13]  /*0510*/  ISETP.GE.AND P0, PT, R0, R5, PT ;  /* 0x000000050000720c */ /* 0x000fda0003f06270 */
[----:B------:R-:W-:Y:S05]  /*0520*/  @!P0 EXIT ;  /* 0x000000000000894d */ /* 0x000fea0003800000 */
[----:B------:R-:W-:-:S05]  /*0530*/  IMAD R3, R3, R4, R5 ;  /* 0x0000000403037224 */ /* 0x000fca00078e0205 */
[----:B------:R-:W-:-:S13]  /*0540*/  ISETP.GE.AND P0, PT, R0, R3, PT ;  /* 0x000000030000720c */ /* 0x000fda0003f06270 */
[----:B------:R-:W-:Y:S05]  /*0550*/  @P0 EXIT ;  /* 0x000000000000094d */ /* 0x000fea0003800000 */
        /* <DEDUP_REMOVED lines=11> */
.L_x_280:
[----:B------:R-:W0:Y:S02]  /*0610*/  LDC.64 R2, c[0x0][0x3c0] ;  /* 0x0000f000ff027b82 */ /* 0x000e240000000a00 */
[----:B0-----:R-:W-:-:S05]  /*0620*/  IMAD R7, R3, R2, RZ ;  /* 0x0000000203077224 */ /* 0x001fca00078e02ff */
[----:B------:R-:W-:-:S13]  /*0630*/  ISETP.GE.AND P0, PT, R0, R7, PT ;  /* 0x000000070000720c */ /* 0x000fda0003f06270 */
[----:B------:R-:W-:Y:S05]  /*0640*/  @P0 BRA `(.L_x_286) ;  /* 0x0000000000280947 */ /* 0x000fea0003800000 */
[----:B------:R-:W0:Y:S08]  /*0650*/  LDC.64 R4, c[0x0][0x390] ;  /* 0x0000e400ff047b82 */ /* 0x000e300000000a00 */
[----:B------:R-:W1:Y:S01]  /*0660*/  LDC.64 R2, c[0x0][0x380] ;  /* 0x0000e000ff027b82 */ /* 0x000e620000000a00 */
[----:B0-----:R-:W-:-:S06]  /*0670*/  IMAD.WIDE R6, R0, 0x4, R4 ;  /* 0x0000000400067825 */ /* 0x001fcc00078e0204 */
[----:B------:R-:W2:Y:S01]  /*0680*/  LDG.E R7, desc[UR6][R6.64] ;  /* 0x0000000606077981 */ /* 0x000ea2000c1e1900 */
[----:B-1----:R-:W-:Y:S02]  /*0690*/  IMAD.WIDE R4, R0, 0x4, R2 ;  /* 0x0000000400047825 */ /* 0x002fe400078e0202 */
[----:B------:R-:W2:Y:S04]  /*06a0*/  LDC.64 R2, c[0x0][0x388] ;  /* 0x0000e200ff027b82 */ /* 0x000ea80000000a00 */
[----:B------:R-:W3:Y:S01]  /*06b0*/  LDG.E R5, desc[UR6][R4.64] ;  /* 0x0000000604057981 */ /* 0x000ee2000c1e1900 */
[----:B--2---:R-:W-:-:S05]  /*06c0*/  IMAD.WIDE R2, R7, 0x4, R2 ;  /* 0x0000000407027825 */ /* 0x004fca00078e0202 */
[----:B---3--:R-:W-:Y:S01]  /*06d0*/  STG.E desc[UR6][R2.64], R5 ;  /* 0x0000000502007986 */ /* 0x008fe2000c101906 */
[----:B------:R-:W-:Y:S05]  /*06e0*/  EXIT ;  /* 0x000000000000794d */ /* 0x000fea0003800000 */
.L_x_286:
[----:B------:R-:W-:-:S04]  /*06f0*/  SHF.L.U32 R9, R7, 0x1, RZ ;  /* 0x0000000107097819 */ /* 0x000fc800000006ff */
[----:B------:R-:W-:-:S13]  /*0700*/  ISETP.GE.AND P0, PT, R0, R9, PT ;  /* 0x000000090000720c */ /* 0x000fda0003f06270 */
[----:B------:R-:W-:Y:S05]  /*0710*/  @P0 BRA `(.L_x_287) ;  /* 0x00000000002c0947 */ /* 0x000fea0003800000 */
[----:B------:R-:W0:Y:S01]  /*0720*/  LDC.64 R4, c[0x0][0x398] ;  /* 0x0000e600ff047b82 */ /* 0x000e220000000a00 */
[----:B------:R-:W-:-:S07]  /*0730*/  IADD3 R7, PT, PT, R0, -R7, RZ ;  /* 0x8000000700077210 */ /* 0x000fce0007ffe0ff */
        /* <DEDUP_REMOVED lines=9> */
.L_x_287:
[----:B------:R-:W0:Y:S02]  /*07d0*/  LDC R4, c[0x0][0x3c8] ;  /* 0x0000f200ff047b82 */ /* 0x000e240000000800 */
[----:B0-----:R-:W-:-:S05]  /*07e0*/  IMAD R7, R2, R4, R9 ;  /* 0x0000000402077224 */ /* 0x001fca00078e0209 */
        /* <DEDUP_REMOVED lines=13> */
.L_x_288:
[----:B------:R-:W-:-:S05]  /*08c0*/  IMAD R9, R2, R4, R7 ;  /* 0x0000000402097224 */ /* 0x000fca00078e0207 */
        /* <DEDUP_REMOVED lines=13> */
.L_x_289:
        /* <DEDUP_REMOVED lines=14> */
.L_x_290:
        /* <DEDUP_REMOVED lines=16> */
.L_x_291:
        /* <DEDUP_REMOVED lines=16> */
.L_x_424:


//--------------------- .text._Z14cuda_set_le_riPiS_iiii --------------------------
	.section	.text._Z14cuda_set_le_riPiS_iiii,"ax",@progbits
	.align	128
        .global         _Z14cuda_set_le_riPiS_iiii
        .type           _Z14cuda_set_le_riPiS_iiii,@function
        .size           _Z14cuda_set_le_riPiS_iiii,(.L_x_425 - _Z14cuda_set_le_riPiS_iiii)
        .other          _Z14cuda_set_le_riPiS_iiii,@"STO_CUDA_ENTRY STV_DEFAULT"
_Z14cuda_set_le_riPiS_iiii:
.text._Z14cuda_set_le_riPiS_iiii:
[----:B------:R-:W-:Y:S01]  /*0000*/  LDC R1, c[0x0][0x37c] ;  /* 0x0000df00ff017b82 */ /* 0x000fe20000000800 */
[----:B------:R-:W0:Y:S01]  /*0010*/  S2R R7, SR_TID.X ;  /* 0x0000000000077919 */ /* 0x000e220000002100 */
[----:B------:R-:W0:Y:S01]  /*0020*/  LDCU UR4, c[0x0][0x360] ;  /* 0x00006c00ff0477ac */ /* 0x000e220008000800 */
[----:B------:R-:W0:Y:S01]  /*0030*/  S2R R0, SR_CTAID.X ;  /* 0x0000000000007919 */ /* 0x000e220000002500 */
[----:B------:R-:W1:Y:S01]  /*0040*/  LDCU UR5, c[0x0][0x390] ;  /* 0x00007200ff0577ac */ /* 0x000e620008000800 */
[----:B0-----:R-:W-:-:S05]  /*0050*/  IMAD R7, R0, UR4, R7 ;  /* 0x0000000400077c24 */ /* 0x001fca000f8e0207 */
[----:B-1----:R-:W-:-:S13]  /*0060*/  ISETP.GE.AND P0, PT, R7, UR5, PT ;  /* 0x0000000507007c0c */ /* 0x002fda000bf06270 */
[----:B------:R-:W-:Y:S05]  /*0070*/  @P0 EXIT ;  /* 0x000000000000094d */ /* 0x000fea0003800000 */
[----:B------:R-:W0:Y:S01]  /*0080*/  LDC R8, c[0x0][0x394] ;  /* 0x0000e500ff087b82 */ /* 0x000e220000000800 */
[----:B------:R-:W1:Y:S02]  /*0090*/  LDCU UR4, c[0x0][0x398] ;  /* 0x00007300ff0477ac */ /* 0x000e640008000800 */
[----:B-1----:R-:W-:Y:S01]  /*00a0*/  UIADD3 UR4, UPT, UPT, UR4, 0x30, URZ ;  /* 0x0000003004047890 */ /* 0x002fe2000fffe0ff */
[----:B0-----:R-:W-:-:S04]  /*00b0*/  IABS R5, R8 ;  /* 0x0000000800057213 */ /* 0x001fc80000000000 */
[----:B------:R-:W0:Y:S08]  /*00c0*/  I2F.RP R0, R5 ;  /* 0x0000000500007306 */ /* 0x000e300000209400 */
[----:B0-----:R-:W0:Y:S02]  /*00d0*/  MUFU.RCP R0, R0 ;  /* 0x0000000000007308 */ /* 0x001e240000001000 */
[----:B0-----:R-:W-:-:S06]  /*00e0*/  IADD3 R2, PT, PT, R0, 0xffffffe, RZ ;  /* 0x0ffffffe00027810 */ /* 0x001fcc0007ffe0ff */
[----:B------:R0:W1:Y:S02]  /*00f0*/  F2I.FTZ.U32.TRUNC.NTZ R3, R2 ;  /* 0x0000000200037305 */ /* 0x000064000021f000 */
[----:B0-----:R-:W-:Y:S02]  /*0100*/  HFMA2 R2, -RZ, RZ, 0, 0 ;  /* 0x00000000ff027431 */ /* 0x001fe400000001ff */
[----:B-1----:R-:W-:-:S04]  /*0110*/  IMAD.MOV R4, RZ, RZ, -R3 ;  /* 0x000000ffff047224 */ /* 0x002fc800078e0a03 */
[----:B------:R-:W-:Y:S01]  /*0120*/  IMAD R9, R4, R5, RZ ;  /* 0x0000000504097224 */ /* 0x000fe200078e02ff */
[----:B------:R-:W-:-:S03]  /*0130*/  IABS R4, R7 ;  /* 0x0000000700047213 */ /* 0x000fc60000000000 */
[----:B------:R-:W-:-:S06]  /*0140*/  IMAD.HI.U32 R3, R3, R9, R2 ;  /* 0x0000000903037227 */ /* 0x000fcc00078e0002 */
[----:B------:R-:W-:-:S04]  /*0150*/  IMAD.HI.U32 R3, R3, R4, RZ ;  /* 0x0000000403037227 */ /* 0x000fc800078e00ff */
[----:B------:R-:W-:-:S04]  /*0160*/  IMAD.MOV R0, RZ, RZ, -R3 ;  /* 0x000000ffff007224 */ /* 0x000fc800078e0a03 */
[----:B------:R-:W-:-:S05]  /*0170*/  IMAD R0, R5, R0, R4 ;  /* 0x0000000005007224 */ /* 0x000fca00078e0204 */
[----:B------:R-:W-:-:S13]  /*0180*/  ISETP.GT.U32.AND P2, PT, R5, R0, PT ;  /* 0x000000000500720c */ /* 0x000fda0003f44070 */
[-C--:B------:R-:W-:Y:S01]  /*0190*/  @!P2 IADD3 R0, PT, PT, R0, -R5.reuse, RZ ;  /* 0x800000050000a210 */ /* 0x080fe20007ffe0ff */
[----:B------:R-:W-:Y:S01]  /*01a0*/  @!P2 VIADD R3, R3, 0x1 ;  /* 0x000000010303a836 */ /* 0x000fe20000000000 */
[----:B------:R-:W-:Y:S02]  /*01b0*/  ISETP.NE.AND P2, PT, R8, RZ, PT ;  /* 0x000000ff0800720c */ /* 0x000fe40003f45270 */
[----:B------:R-:W-:Y:S02]  /*01c0*/  ISETP.GE.U32.AND P0, PT, R0, R5, PT ;  /* 0x000000050000720c */ /* 0x000fe40003f06070 */
[----:B------:R-:W-:Y:S01]  /*01d0*/  LOP3.LUT R0, R7, R8, RZ, 0x3c, !PT ;  /* 0x0000000807007212 */ /* 0x000fe200078e3cff */
[----:B------:R-:W0:Y:S03]  /*01e0*/  LDC.64 R4, c[0x0][0x380] ;  /* 0x0000e000ff047b82 */ /* 0x000e260000000a00 */
[----:B------:R-:W-:-:S02]  /*01f0*/  ISETP.GE.AND P1, PT, R0, RZ, PT ;  /* 0x000000ff0000720c */ /* 0x000fc40003f26270 */
[----:B------:R-:W-:-:S05]  /*0200*/  IADD3 R0, PT, PT, R8, 0x30, RZ ;  /* 0x0000003008007810 */ /* 0x000fca0007ffe0ff */
[----:B------:R-:W-:Y:S01]  /*0210*/  @P0 IADD3 R3, PT, PT, R3, 0x1, RZ ;  /* 0x0000000103030810 */ /* 0x000fe20007ffe0ff */
[----:B------:R-:W-:Y:S01]  /*0220*/  IMAD R11, R0, UR4, RZ ;  /* 0x00000004000b7c24 */ /* 0x000fe2000f8e02ff */
[----:B------:R-:W1:Y:S02]  /*0230*/  LDCU.64 UR4, c[0x0][0x358] ;  /* 0x00006b00ff0477ac */ /* 0x000e640008000a00 */
[----:B------:R-:W-:Y:S02]  /*0240*/  MOV R6, R3 ;  /* 0x0000000300067202 */ /* 0x000fe40000000f00 */
[----:B------:R-:W2:Y:S03]  /*0250*/  LDC.64 R2, c[0x0][0x388] ;  /* 0x0000e200ff027b82 */ /* 0x000ea60000000a00 */
[----:B------:R-:W-:Y:S01]  /*0260*/  @!P1 IMAD.MOV R6, RZ, RZ, -R6 ;  /* 0x000000ffff069224 */ /* 0x000fe200078e0a06 */
[----:B------:R-:W-:-:S04]  /*0270*/  @!P2 LOP3.LUT R6, RZ, R8, RZ, 0x33, !PT ;  /* 0x00000008ff06a212 */ /* 0x000fc800078e33ff */
[C---:B------:R-:W-:Y:S01]  /*0280*/  IADD3 R9, PT, PT, -R6.reuse, RZ, RZ ;  /* 0x000000ff06097210 */ /* 0x040fe20007ffe1ff */
[----:B0-----:R-:W-:Y:S01]  /*0290*/  IMAD.WIDE R4, R7, 0x4, R4 ;  /* 0x0000000407047825 */ /* 0x001fe200078e0204 */
[----:B------:R-:W-:-:S03]  /*02a0*/  IADD3 R6, PT, PT, R6, 0x18, RZ ;  /* 0x0000001806067810 */ /* 0x000fc60007ffe0ff */
[----:B------:R-:W-:-:S04]  /*02b0*/  IMAD R8, R8, R9, R7 ;  /* 0x0000000908087224 */ /* 0x000fc800078e0207 */
[----:B------:R-:W-:Y:S02]  /*02c0*/  VIADD R9, R8, 0x18 ;  /* 0x0000001808097836 */ /* 0x000fe40000000000 */
[C---:B------:R-:W-:Y:S02]  /*02d0*/  IMAD R8, R0.reuse, -0x18, R11 ;  /* 0xffffffe800087824 */ /* 0x040fe400078e020b */
[----:B------:R-:W-:-:S03]  /*02e0*/  IMAD R0, R0, 0x17, R9 ;  /* 0x0000001700007824 */ /* 0x000fc600078e0209 */
[----:B------:R-:W-:Y:S01]  /*02f0*/  IADD3 R8, PT, PT, R9, R8, RZ ;  /* 0x0000000809087210 */ /* 0x000fe20007ffe0ff */
[----:B------:R-:W-:Y:S02]  /*0300*/  IMAD R9, R11, R6, R0 ;  /* 0x000000060b097224 */ /* 0x000fe400078e0200 */
[----:B--2---:R-:W-:-:S03]  /*0310*/  IMAD.WIDE R2, R7, 0x4, R2 ;  /* 0x0000000407027825 */ /* 0x004fc600078e0202 */
[----:B-1----:R-:W-:Y:S01]  /*0320*/  STG.E desc[UR4][R4.64], R9 ;  /* 0x0000000904007986 */ /* 0x002fe2000c101904 */
[----:B------:R-:W-:-:S05]  /*0330*/  IMAD R11, R11, R6, R8 ;  /* 0x000000060b0b7224 */ /* 0x000fca00078e0208 */
[----:B------:R-:W-:Y:S01]  /*0340*/  STG.E desc[UR4][R2.64], R11 ;  /* 0x0000000b02007986 */ /* 0x000fe2000c101904 */
[----:B------:R-:W-:Y:S05]  /*0350*/  EXIT ;  /* 0x000000000000794d */ /* 0x000fea0003800000 */
.L_x_292:
        /* <DEDUP_REMOVED lines=10> */
.L_x_425:


//--------------------- .text._Z14cuda_set_fr_baPiS_iiii --------------------------
	.section	.text._Z14cuda_set_fr_baPiS_iiii,"ax",@progbits
	.align	128
        .global         _Z14cuda_set_fr_baPiS_iiii
        .type           _Z14cuda_set_fr_baPiS_iiii,@function
        .size           _Z14cuda_set_fr_baPiS_iiii,(.L_x_426 - _Z14cuda_set_fr_baPiS_iiii)
        .other          _Z14cuda_set_fr_baPiS_iiii,@"STO_CUDA_ENTRY STV_DEFAULT"
_Z14cuda_set_fr_baPiS_iiii:
.text._Z14cuda_set_fr_baPiS_iiii:
        /* <DEDUP_REMOVED lines=9> */
[----:B------:R-:W1:Y:S01]  /*0090*/  LDCU UR4, c[0x0][0x398] ;  /* 0x00007300ff0477ac */ /* 0x000e620008000800 */
[----:B------:R-:W2:Y:S01]  /*00a0*/  LDCU UR5, c[0x0][0x39c] ;  /* 0x00007380ff0577ac */ /* 0x000ea20008000800 */
[----:B------:R-:W3:Y:S01]  /*00b0*/  LDCU.64 UR6, c[0x0][0x358] ;  /* 0x00006b00ff0677ac */ /* 0x000ee20008000a00 */
[----:B-1----:R-:W-:Y:S02]  /*00c0*/  UIADD3 UR4, UPT, UPT, UR4, 0x30, URZ ;  /* 0x0000003004047890 */ /* 0x002fe4000fffe0ff */
[----:B--2---:R-:W-:Y:S01]  /*00d0*/  UIADD3 UR5, UPT, UPT, UR5, 0x18, URZ ;  /* 0x0000001805057890 */ /* 0x004fe2000fffe0ff */
        /* <DEDUP_REMOVED lines=20> */
[----:B------:R-:W-:Y:S01]  /*0220*/  ISETP.GE.AND P1, PT, R0, RZ, PT ;  /* 0x000000ff0000720c */ /* 0x000fe20003f26270 */
[----:B------:R-:W-:-:S06]  /*0230*/  VIADD R0, R8, 0x30 ;  /* 0x0000003008007836 */ /* 0x000fcc0000000000 */
[----:B------:R-:W-:-:S05]  /*0240*/  @P0 IADD3 R3, PT, PT, R3, 0x1, RZ ;  /* 0x0000000103030810 */ /* 0x000fca0007ffe0ff */
[----:B------:R-:W-:Y:S02]  /*0250*/  IMAD.MOV.U32 R4, RZ, RZ, R3 ;  /* 0x000000ffff047224 */ /* 0x000fe400078e0003 */
[----:B------:R-:W1:Y:S03]  /*0260*/  LDC.64 R2, c[0x0][0x388] ;  /* 0x0000e200ff027b82 */ /* 0x000e660000000a00 */
[----:B------:R-:W-:Y:S02]  /*0270*/  @!P1 IADD3 R4, PT, PT, -R4, RZ, RZ ;  /* 0x000000ff04049210 */ /* 0x000fe40007ffe1ff */
[----:B------:R-:W-:Y:S01]  /*0280*/  @!P2 LOP3.LUT R4, RZ, R8, RZ, 0x33, !PT ;  /* 0x00000008ff04a212 */ /* 0x000fe200078e33ff */
[----:B0-----:R-:W-:-:S03]  /*0290*/  IMAD.WIDE R6, R5, 0x4, R6 ;  /* 0x0000000405067825 */ /* 0x001fc600078e0206 */
[C---:B------:R-:W-:Y:S02]  /*02a0*/  IADD3 R9, PT, PT, -R4.reuse, RZ, RZ ;  /* 0x000000ff04097210 */ /* 0x040fe40007ffe1ff */
[----:B------:R-:W-:-:S03]  /*02b0*/  IADD3 R4, PT, PT, R4, 0x18, RZ ;  /* 0x0000001804047810 */ /* 0x000fc60007ffe0ff */
[----:B------:R-:W-:-:S04]  /*02c0*/  IMAD R9, R8, R9, R5 ;  /* 0x0000000908097224 */ /* 0x000fc800078e0205 */
[C---:B------:R-:W-:Y:S02]  /*02d0*/  IMAD R4, R0.reuse, R4, R9 ;  /* 0x0000000400047224 */ /* 0x040fe400078e0209 */
[----:B------:R-:W-:-:S03]  /*02e0*/  IMAD R9, R0, UR4, RZ ;  /* 0x0000000400097c24 */ /* 0x000fc6000f8e02ff */
[----:B------:R-:W-:Y:S01]  /*02f0*/  IADD3 R4, PT, PT, R4, 0x18, RZ ;  /* 0x0000001804047810 */ /* 0x000fe20007ffe0ff */
[----:B-1----:R-:W-:-:S04]  /*0300*/  IMAD.WIDE R2, R5, 0x4, R2 ;  /* 0x0000000405027825 */ /* 0x002fc800078e0202 */
[C-C-:B------:R-:W-:Y:S02]  /*0310*/  IMAD R11, R9.reuse, 0x17, R4.reuse ;  /* 0x00000017090b7824 */ /* 0x140fe400078e0204 */
[----:B------:R-:W-:-:S03]  /*0320*/  IMAD R9, R9, UR5, R4 ;  /* 0x0000000509097c24 */ /* 0x000fc6000f8e0204 */
[----:B---3--:R-:W-:Y:S04]  /*0330*/  STG.E desc[UR6][R6.64], R11 ;  /* 0x0000000b06007986 */ /* 0x008fe8000c101906 */
[----:B------:R-:W-:Y:S01]  /*0340*/  STG.E desc[UR6][R2.64], R9 ;  /* 0x0000000902007986 */ /* 0x000fe2000c101906 */
[----:B------:R-:W-:Y:S05]  /*0350*/  EXIT ;  /* 0x000000000000794d */ /* 0x000fea0003800000 */
.L_x_293:
        /* <DEDUP_REMOVED lines=10> */
.L_x_426:


//--------------------- .text._Z14cuda_set_up_doPiS_S_iiii --------------------------
	.section	.text._Z14cuda_set_up_doPiS_S_iiii,"ax",@progbits
	.align	128
        .global         _Z14cuda_set_up_doPiS_S_iiii
        .type           _Z14cuda_set_up_doPiS_S_iiii,@function
        .size           _Z14cuda_set_up_doPiS_S_iiii,(.L_x_427 - _Z14cuda_set_up_doPiS_S_iiii)
        .other          _Z14cuda_set_up_doPiS_S_iiii,@"STO_CUDA_ENTRY STV_DEFAULT"
_Z14cuda_set_up_doPiS_S_iiii:
.text._Z14cuda_set_up_doPiS_S_iiii:
        /* <DEDUP_REMOVED lines=9> */
[----:B------:R-:W1:Y:S07]  /*0090*/  LDCU.64 UR4, c[0x0][0x358] ;  /* 0x00006b00ff0477ac */ /* 0x000e6e0008000a00 */
[----:B------:R-:W2:Y:S01]  /*00a0*/  LDC R14, c[0x0][0x39c] ;  /* 0x0000e700ff0e7b82 */ /* 0x000ea20000000800 */
[----:B0-----:R-:W-:-:S04]  /*00b0*/  IABS R5, R12 ;  /* 0x0000000c00057213 */ /* 0x001fc80000000000 */
[----:B------:R-:W0:Y:S08]  /*00c0*/  I2F.RP R0, R5 ;  /* 0x0000000500007306 */ /* 0x000e300000209400 */
[----:B0-----:R-:W0:Y:S02]  /*00d0*/  MUFU.RCP R0, R0 ;  /* 0x0000000000007308 */ /* 0x001e240000001000 */
[----:B0-----:R-:W-:-:S06]  /*00e0*/  IADD3 R2, PT, PT, R0, 0xffffffe, RZ ;  /* 0x0ffffffe00027810 */ /* 0x001fcc0007ffe0ff */
[----:B------:R0:W3:Y:S02]  /*00f0*/  F2I.FTZ.U32.TRUNC.NTZ R3, R2 ;  /* 0x0000000200037305 */ /* 0x0000e4000021f000 */
[----:B0-----:R-:W-:Y:S02]  /*0100*/  HFMA2 R2, -RZ, RZ, 0, 0 ;  /* 0x00000000ff027431 */ /* 0x001fe400000001ff */
[----:B---3--:R-:W-:-:S04]  /*0110*/  IMAD.MOV R4, RZ, RZ, -R3 ;  /* 0x000000ffff047224 */ /* 0x008fc800078e0a03 */
[----:B------:R-:W-:Y:S01]  /*0120*/  IMAD R9, R4, R5, RZ ;  /* 0x0000000504097224 */ /* 0x000fe200078e02ff */
[----:B------:R-:W-:-:S03]  /*0130*/  IABS R4, R7 ;  /* 0x0000000700047213 */ /* 0x000fc60000000000 */
[----:B------:R-:W-:Y:S02]  /*0140*/  IMAD.HI.U32 R3, R3, R9, R2 ;  /* 0x0000000903037227 */ /* 0x000fe400078e0002 */
[----:B------:R-:W0:Y:S04]  /*0150*/  LDC.64 R8, c[0x0][0x380] ;  /* 0x0000e000ff087b82 */ /* 0x000e280000000a00 */
[----:B------:R-:W-:-:S04]  /*0160*/  IMAD.HI.U32 R3, R3, R4, RZ ;  /* 0x0000000403037227 */ /* 0x000fc800078e00ff */
[----:B------:R-:W-:-:S04]  /*0170*/  IMAD.MOV R0, RZ, RZ, -R3 ;  /* 0x000000ffff007224 */ /* 0x000fc800078e0a03 */
[----:B------:R-:W-:-:S05]  /*0180*/  IMAD R0, R5, R0, R4 ;  /* 0x0000000005007224 */ /* 0x000fca00078e0204 */
[----:B------:R-:W-:Y:S01]  /*0190*/  ISETP.GT.U32.AND P2, PT, R5, R0, PT ;  /* 0x000000000500720c */ /* 0x000fe20003f44070 */
[----:B0-----:R-:W-:-:S12]  /*01a0*/  IMAD.WIDE R8, R7, 0x4, R8 ;  /* 0x0000000407087825 */ /* 0x001fd800078e0208 */
        /* <DEDUP_REMOVED lines=8> */
[----:B------:R-:W-:-:S05]  /*0230*/  @P0 IADD3 R3, PT, PT, R3, 0x1, RZ ;  /* 0x0000000103030810 */ /* 0x000fca0007ffe0ff */
[----:B------:R-:W-:Y:S02]  /*0240*/  IMAD.MOV.U32 R6, RZ, RZ, R3 ;  /* 0x000000ffff067224 */ /* 0x000fe400078e0003 */
[----:B------:R-:W3:Y:S03]  /*0250*/  LDC.64 R2, c[0x0][0x390] ;  /* 0x0000e400ff027b82 */ /* 0x000ee60000000a00 */
[----:B------:R-:W-:Y:S02]  /*0260*/  @!P1 IADD3 R6, PT, PT, -R6, RZ, RZ ;  /* 0x000000ff06069210 */ /* 0x000fe40007ffe1ff */
[----:B------:R-:W-:Y:S01]  /*0270*/  @!P2 LOP3.LUT R6, RZ, R12, RZ, 0x33, !PT ;  /* 0x0000000cff06a212 */ /* 0x000fe200078e33ff */
[----:B0-----:R-:W-:-:S04]  /*0280*/  IMAD.WIDE R4, R7, 0x4, R4 ;  /* 0x0000000407047825 */ /* 0x001fc800078e0204 */
[----:B------:R-:W-:-:S04]  /*0290*/  IMAD.MOV R10, RZ, RZ, -R6 ;  /* 0x000000ffff0a7224 */ /* 0x000fc800078e0a06 */
[----:B------:R-:W-:Y:S01]  /*02a0*/  IMAD R10, R12, R10, R7 ;  /* 0x0000000a0c0a7224 */ /* 0x000fe200078e0207 */
[----:B------:R-:W-:Y:S02]  /*02b0*/  IADD3 R12, PT, PT, R6, 0x18, RZ ;  /* 0x00000018060c7810 */ /* 0x000fe40007ffe0ff */
[----:B--2---:R-:W-:Y:S01]  /*02c0*/  IADD3 R6, PT, PT, R14, 0x30, RZ ;  /* 0x000000300e067810 */ /* 0x004fe20007ffe0ff */
[----:B------:R-:W-:-:S04]  /*02d0*/  VIADD R11, R10, 0x18 ;  /* 0x000000180a0b7836 */ /* 0x000fc80000000000 */
[----:B------:R-:W-:Y:S02]  /*02e0*/  IMAD R13, R0, R12, R11 ;  /* 0x0000000c000d7224 */ /* 0x000fe400078e020b */
[----:B---3--:R-:W-:-:S04]  /*02f0*/  IMAD.WIDE R2, R7, 0x4, R2 ;  /* 0x0000000407027825 */ /* 0x008fc800078e0202 */
[CC--:B------:R-:W-:Y:S02]  /*0300*/  IMAD R11, R6.reuse, R13.reuse, 0x18 ;  /* 0x00000018060b7424 */ /* 0x0c0fe400078e020d */
[----:B------:R-:W-:-:S03]  /*0310*/  IMAD R13, R6, R13, 0x17 ;  /* 0x00000017060d7424 */ /* 0x000fc600078e020d */
[----:B------:R-:W-:Y:S01]  /*0320*/  IADD3 R7, PT, PT, R11, R14, RZ ;  /* 0x0000000e0b077210 */ /* 0x000fe20007ffe0ff */
[----:B-1----:R-:W-:Y:S04]  /*0330*/  STG.E desc[UR4][R8.64], R11 ;  /* 0x0000000b08007986 */ /* 0x002fe8000c101904 */
[----:B------:R-:W-:Y:S04]  /*0340*/  STG.E desc[UR4][R4.64], R13 ;  /* 0x0000000d04007986 */ /* 0x000fe8000c101904 */
[----:B------:R-:W-:Y:S01]  /*0350*/  STG.E desc[UR4][R2.64], R7 ;  /* 0x0000000702007986 */ /* 0x000fe2000c101904 */
[----:B------:R-:W-:Y:S05]  /*0360*/  EXIT ;  /* 0x000000000000794d */ /* 0x000fea0003800000 */
.L_x_294:
        /* <DEDUP_REMOVED lines=9> */
.L_x_427:


//--------------------- .text._Z10cuda_set_sPiiiiiiiiiiii --------------------------
	.section	.text._Z10cuda_set_sPiiiiiiiiiiii,"ax",@progbits
	.align	128
        .global         _Z10cuda_set_sPiiiiiiiiiiii
        .type           _Z10cuda_set_sPiiiiiiiiiiii,@function
        .size           _Z10cuda_set_sPiiiiiiiiiiii,(.L_x_428 - _Z10cuda_set_sPiiiiiiiiiiii)
        .other          _Z10cuda_set_sPiiiiiiiiiiii,@"STO_CUDA_ENTRY STV_DEFAULT"
_Z10cuda_set_sPiiiiiiiiiiii:
.text._Z10cuda_set_sPiiiiiiiiiiii:
        /* <DEDUP_REMOVED lines=9> */
[----:B------:R-:W1:Y:S01]  /*0090*/  LDCU.64 UR8, c[0x0][0x398] ;  /* 0x00007300ff0877ac */ /* 0x000e620008000a00 */
[----:B------:R-:W2:Y:S02]  /*00a0*/  LDCU.64 UR6, c[0x0][0x3a8] ;  /* 0x00007500ff0677ac */ /* 0x000ea40008000a00 */
[----:B--2---:R-:W-:Y:S01]  /*00b0*/  UIADD3 UR4, UPT, UPT, UR7, 0x30, URZ ;  /* 0x0000003007047890 */ /* 0x004fe2000fffe0ff */
[----:B0-----:R-:W-:-:S04]  /*00c0*/  IABS R5, R7 ;  /* 0x0000000700057213 */ /* 0x001fc80000000000 */
[----:B------:R-:W0:Y:S08]  /*00d0*/  I2F.RP R4, R5 ;  /* 0x0000000500047306 */ /* 0x000e300000209400 */
[----:B0-----:R-:W0:Y:S02]  /*00e0*/  MUFU.RCP R4, R4 ;  /* 0x0000000400047308 */ /* 0x001e240000001000 */
[----:B0-----:R-:W-:-:S06]  /*00f0*/  IADD3 R2, PT, PT, R4, 0xffffffe, RZ ;  /* 0x0ffffffe04027810 */ /* 0x001fcc0007ffe0ff */
[----:B------:R0:W2:Y:S02]  /*0100*/  F2I.FTZ.U32.TRUNC.NTZ R3, R2 ;  /* 0x0000000200037305 */ /* 0x0000a4000021f000 */
[----:B0-----:R-:W-:Y:S02]  /*0110*/  HFMA2 R2, -RZ, RZ, 0, 0 ;  /* 0x00000000ff027431 */ /* 0x001fe400000001ff */
[----:B--2---:R-:W-:-:S04]  /*0120*/  IMAD.MOV R6, RZ, RZ, -R3 ;  /* 0x000000ffff067224 */ /* 0x004fc800078e0a03 */
[----:B------:R-:W-:Y:S01]  /*0130*/  IMAD R9, R6, R5, RZ ;  /* 0x0000000506097224 */ /* 0x000fe200078e02ff */
[----:B------:R-:W-:-:S03]  /*0140*/  IABS R6, R0 ;  /* 0x0000000000067213 */ /* 0x000fc60000000000 */
[----:B------:R-:W-:Y:S02]  /*0150*/  IMAD.HI.U32 R3, R3, R9, R2 ;  /* 0x0000000903037227 */ /* 0x000fe400078e0002 */
[----:B------:R-:W1:Y:S04]  /*0160*/  LDC R2, c[0x0][0x390] ;  /* 0x0000e400ff027b82 */ /* 0x000e680000000800 */
[----:B------:R-:W-:-:S04]  /*0170*/  IMAD.HI.U32 R3, R3, R6, RZ ;  /* 0x0000000603037227 */ /* 0x000fc800078e00ff */
[----:B------:R-:W-:Y:S01]  /*0180*/  IMAD.MOV R4, RZ, RZ, -R3 ;  /* 0x000000ffff047224 */ /* 0x000fe200078e0a03 */
[----:B------:R-:W0:Y:S03]  /*0190*/  LDC.64 R8, c[0x0][0x388] ;  /* 0x0000e200ff087b82 */ /* 0x000e260000000a00 */
[----:B------:R-:W-:-:S05]  /*01a0*/  IMAD R4, R5, R4, R6 ;  /* 0x0000000405047224 */ /* 0x000fca00078e0206 */
[----:B------:R-:W-:-:S13]  /*01b0*/  ISETP.GT.U32.AND P2, PT, R5, R4, PT ;  /* 0x000000040500720c */ /* 0x000fda0003f44070 */
[-C--:B------:R-:W-:Y:S01]  /*01c0*/  @!P2 IADD3 R4, PT, PT, R4, -R5.reuse, RZ ;  /* 0x800000050404a210 */ /* 0x080fe20007ffe0ff */
[----:B------:R-:W-:Y:S01]  /*01d0*/  @!P2 VIADD R3, R3, 0x1 ;  /* 0x000000010303a836 */ /* 0x000fe20000000000 */
[----:B------:R-:W-:Y:S02]  /*01e0*/  ISETP.NE.AND P2, PT, R7, RZ, PT ;  /* 0x000000ff0700720c */ /* 0x000fe40003f45270 */
[----:B------:R-:W-:Y:S02]  /*01f0*/  ISETP.GE.U32.AND P0, PT, R4, R5, PT ;  /* 0x000000050400720c */ /* 0x000fe40003f06070 */
[----:B------:R-:W-:-:S04]  /*0200*/  LOP3.LUT R4, R0, R7, RZ, 0x3c, !PT ;  /* 0x0000000700047212 */ /* 0x000fc800078e3cff */
[----:B------:R-:W-:-:S07]  /*0210*/  ISETP.GE.AND P1, PT, R4, RZ, PT ;  /* 0x000000ff0400720c */ /* 0x000fce0003f26270 */
[----:B------:R-:W-:-:S06]  /*0220*/  @P0 IADD3 R3, PT, PT, R3, 0x1, RZ ;  /* 0x0000000103030810 */ /* 0x000fcc0007ffe0ff */
[----:B------:R-:W-:Y:S01]  /*0230*/  @!P1 IMAD.MOV R3, RZ, RZ, -R3 ;  /* 0x000000ffff039224 */ /* 0x000fe200078e0a03 */
[----:B------:R-:W-:-:S04]  /*0240*/  @!P2 LOP3.LUT R3, RZ, R7, RZ, 0x33, !PT ;  /* 0x00000007ff03a212 */ /* 0x000fc800078e33ff */
[C---:B------:R-:W-:Y:S01]  /*0250*/  IADD3 R4, PT, PT, -R3.reuse, RZ, RZ ;  /* 0x000000ff03047210 */ /* 0x040fe20007ffe1ff */
[----:B-1----:R-:W-:Y:S02]  /*0260*/  IMAD R5, R3, UR9, R2 ;  /* 0x0000000903057c24 */ /* 0x002fe4000f8e0202 */
[----:B------:R-:W1:Y:S02]  /*0270*/  LDC.64 R2, c[0x0][0x380] ;  /* 0x0000e000ff027b82 */ /* 0x000e640000000a00 */
[----:B------:R-:W-:Y:S02]  /*0280*/  IMAD R4, R7, R4, R0 ;  /* 0x0000000407047224 */ /* 0x000fe400078e0200 */
[----:B------:R-:W-:Y:S02]  /*0290*/  VIADD R5, R5, 0x18 ;  /* 0x0000001805057836 */ /* 0x000fe40000000000 */
[----:B0-----:R-:W-:Y:S01]  /*02a0*/  IMAD R4, R4, UR8, R9 ;  /* 0x0000000804047c24 */ /* 0x001fe2000f8e0209 */
[----:B------:R-:W0:Y:S03]  /*02b0*/  LDCU.64 UR8, c[0x0][0x358] ;  /* 0x00006b00ff0877ac */ /* 0x000e260008000a00 */
[----:B------:R-:W-:Y:S01]  /*02c0*/  IMAD R4, R5, UR4, R4 ;  /* 0x0000000405047c24 */ /* 0x000fe2000f8e0204 */
[----:B------:R-:W-:-:S04]  /*02d0*/  UIADD3 UR4, UPT, UPT, UR6, 0x30, URZ ;  /* 0x0000003006047890 */ /* 0x000fc8000fffe0ff */
[----:B------:R-:W-:-:S05]  /*02e0*/  IADD3 R5, PT, PT, R4, 0x18, RZ ;  /* 0x0000001804057810 */ /* 0x000fca0007ffe0ff */
[----:B------:R-:W-:Y:S02]  /*02f0*/  IMAD R5, R5, UR4, R8 ;  /* 0x0000000405057c24 */ /* 0x000fe4000f8e0208 */
[----:B-1----:R-:W-:-:S03]  /*0300*/  IMAD.WIDE R2, R0, 0x4, R2 ;  /* 0x0000000400027825 */ /* 0x002fc600078e0202 */
[----:B------:R-:W-:-:S05]  /*0310*/  IADD3 R5, PT, PT, R5, 0x18, RZ ;  /* 0x0000001805057810 */ /* 0x000fca0007ffe0ff */
[----:B0-----:R-:W-:Y:S01]  /*0320*/  STG.E desc[UR8][R2.64], R5 ;  /* 0x0000000502007986 */ /* 0x001fe2000c101908 */
[----:B------:R-:W-:Y:S05]  /*0330*/  EXIT ;  /* 0x000000000000794d */ /* 0x000fea0003800000 */
.L_x_295:
        /* <DEDUP_REMOVED lines=12> */
.L_x_428:


//--------------------- .text._Z19cuda_ricker_waveletPfffif --------------------------
	.section	.text._Z19cuda_ricker_waveletPfffif,"ax",@progbits
	.align	128
        .global         _Z19cuda_ricker_waveletPfffif
        .type           _Z19cuda_ricker_waveletPfffif,@function
        .size           _Z19cuda_ricker_waveletPfffif,(.L_x_407 - _Z19cuda_ricker_waveletPfffif)
        .other          _Z19cuda_ricker_waveletPfffif,@"STO_CUDA_ENTRY STV_DEFAULT"
_Z19cuda_ricker_waveletPfffif:
.text._Z19cuda_ricker_waveletPfffif:
        /* <DEDUP_REMOVED lines=8> */
[----:B------:R-:W0:Y:S01]  /*0080*/  LDCU.64 UR4, c[0x0][0x388] ;  /* 0x00007100ff0477ac */ /* 0x000e220008000a00 */
[----:B------:R-:W-:Y:S01]  /*0090*/  UMOV UR6, 0x542fe938 ;  /* 0x542fe93800067882 */ /* 0x000fe20000000000 */
[----:B------:R-:W-:Y:S01]  /*00a0*/  UMOV UR7, 0x400921fb ;  /* 0x400921fb00077882 */ /* 0x000fe20000000000 */
[----:B0-----:R-:W0:Y:S08]  /*00b0*/  F2F.F64.F32 R8, UR4 ;  /* 0x0000000400087d10 */ /* 0x001e300008201800 */
[----:B0-----:R-:W0:Y:S01]  /*00c0*/  MUFU.RCP64H R3, R9 ;  /* 0x0000000900037308 */ /* 0x001e220000001800 */
[----:B------:R-:W-:-:S05]  /*00d0*/  VIADD R2, R9, 0x300402 ;  /* 0x0030040209027836 */ /* 0x000fca0000000000 */
[----:B------:R-:W-:Y:S01]  /*00e0*/  FSETP.GEU.AND P0, PT, |R2|, 5.8789094863358348022e-39, PT ;  /* 0x004004020200780b */ /* 0x000fe20003f0e200 */
[----:B0-----:R-:W-:-:S08]  /*00f0*/  DFMA R4, -R8, R2, 1 ;  /* 0x3ff000000804742b */ /* 0x001fd00000000102 */
[----:B------:R-:W-:-:S08]  /*0100*/  DFMA R4, R4, R4, R4 ;  /* 0x000000040404722b */ /* 0x000fd00000000004 */
[----:B------:R-:W-:Y:S01]  /*0110*/  DFMA R4, R2, R4, R2 ;  /* 0x000000040204722b */ /* 0x000fe20000000002 */
[----:B------:R-:W-:-:S05]  /*0120*/  I2FP.F32.S32 R3, R0 ;  /* 0x0000000000037245 */ /* 0x000fca0000201400 */
[----:B------:R-:W-:Y:S02]  /*0130*/  FMUL R3, R3, UR5 ;  /* 0x0000000503037c20 */ /* 0x000fe40008400000 */
[----:B------:R-:W-:Y:S01]  /*0140*/  DFMA R6, -R8, R4, 1 ;  /* 0x3ff000000806742b */ /* 0x000fe20000000104 */
[----:B------:R-:W0:Y:S03]  /*0150*/  LDCU.64 UR4, c[0x0][0x358] ;  /* 0x00006b00ff0477ac */ /* 0x000e260008000a00 */
[----:B------:R-:W1:Y:S04]  /*0160*/  F2F.F64.F32 R2, R3 ;  /* 0x0000000300027310 */ /* 0x000e680000201800 */
[----:B------:R-:W-:-:S02]  /*0170*/  DFMA R6, R4, R6, R4 ;  /* 0x000000060406722b */ /* 0x000fc40000000004 */
[----:B------:R-:W-:Y:S01]  /*0180*/  DMUL R4, R8, UR6 ;  /* 0x0000000608047c28 */ /* 0x000fe20008000000 */
[----:B------:R-:W-:Y:S10]  /*0190*/  @P0 BRA `(.L_x_296) ;  /* 0x0000000000180947 */ /* 0x000ff40003800000 */
[----:B------:R-:W-:-:S05]  /*01a0*/  LOP3.LUT R6, R9, 0x7fffffff, RZ, 0xc0, !PT ;  /* 0x7fffffff09067812 */ /* 0x000fca00078ec0ff */
[----:B------:R-:W-:Y:S01]  /*01b0*/  VIADD R12, R6, 0xfff00000 ;  /* 0xfff00000060c7836 */ /* 0x000fe20000000000 */
[----:B------:R-:W-:-:S07]  /*01c0*/  MOV R6, 0x1e0 ;  /* 0x000001e000067802 */ /* 0x000fce0000000f00 */
[----:B01----:R-:W-:Y:S05]  /*01d0*/  CALL.REL.NOINC `($__internal_8_$__cuda_sm20_dblrcp_rn_slowpath_v3) ;  /* 0x0000000000707944 */ /* 0x003fea0003c00000 */
[----:B------:R-:W-:Y:S01]  /*01e0*/  MOV R6, R10 ;  /* 0x0000000a00067202 */ /* 0x000fe20000000f00 */
[----:B------:R-:W-:-:S07]  /*01f0*/  IMAD.MOV.U32 R7, RZ, RZ, R11 ;  /* 0x000000ffff077224 */ /* 0x000fce00078e000b */
.L_x_296:
[----:B-1----:R-:W-:Y:S01]  /*0200*/  DADD R2, R2, -R6 ;  /* 0x0000000002027229 */ /* 0x002fe20000000806 */
[----:B------:R-:W-:-:S09]  /*0210*/  IMAD.MOV.U32 R9, RZ, RZ, 0x437c0000 ;  /* 0x437c0000ff097424 */ /* 0x000fd200078e00ff */
[----:B------:R-:W1:Y:S08]  /*0220*/  F2F.F32.F64 R2, R2 ;  /* 0x0000000200027310 */ /* 0x000e700000301000 */
[----:B-1----:R-:W1:Y:S02]  /*0230*/  F2F.F64.F32 R6, |R2| ;  /* 0x4000000200067310 */ /* 0x002e640000201800 */
[----:B-1----:R-:W-:Y:S01]  /*0240*/  DMUL R4, R4, R6 ;  /* 0x0000000604047228 */ /* 0x002fe20000000000 */
[----:B------:R-:W-:-:S09]  /*0250*/  MOV R7, 0x3bbb989d ;  /* 0x3bbb989d00077802 */ /* 0x000fd20000000f00 */
[----:B------:R-:W1:Y:S02]  /*0260*/  F2F.F32.F64 R4, R4 ;  /* 0x0000000400047310 */ /* 0x000e640000301000 */
[----:B-1----:R-:W-:-:S04]  /*0270*/  FMUL R8, R4, R4 ;  /* 0x0000000404087220 */ /* 0x002fc80000400000 */
[----:B------:R-:W-:Y:S02]  /*0280*/  FFMA.SAT R6, R8, -R7, 0.5 ;  /* 0x3f00000008067423 */ /* 0x000fe40000002807 */
[----:B------:R-:W1:Y:S02]  /*0290*/  F2F.F64.F32 R2, R8 ;  /* 0x0000000800027310 */ /* 0x000e640000201800 */
[----:B------:R-:W-:-:S04]  /*02a0*/  FFMA.RM R6, R6, R9, 12582913 ;  /* 0x4b40000106067423 */ /* 0x000fc80000004009 */
[C---:B------:R-:W-:Y:S01]  /*02b0*/  FADD R7, R6.reuse, -12583039 ;  /* 0xcb40007f06077421 */ /* 0x040fe20000000000 */
[----:B------:R-:W-:-:S03]  /*02c0*/  SHF.L.U32 R6, R6, 0x17, RZ ;  /* 0x0000001706067819 */ /* 0x000fc600000006ff */
[----:B------:R-:W-:-:S04]  /*02d0*/  FFMA R7, R8, -1.4426950216293334961, -R7 ;  /* 0xbfb8aa3b08077823 */ /* 0x000fc80000000807 */
[----:B------:R-:W-:Y:S01]  /*02e0*/  FFMA R9, R8, -1.925963033500011079e-08, R7 ;  /* 0xb2a5706008097823 */ /* 0x000fe20000000007 */
[----:B-1----:R-:W-:-:S05]  /*02f0*/  DADD R2, R2, R2 ;  /* 0x0000000002027229 */ /* 0x002fca0000000002 */
[----:B------:R-:W1:Y:S03]  /*0300*/  MUFU.EX2 R9, R9 ;  /* 0x0000000900097308 */ /* 0x000e660000000800 */
[----:B------:R-:W-:Y:S01]  /*0310*/  DADD R2, -R2, 1 ;  /* 0x3ff0000002027429 */ /* 0x000fe20000000100 */
[----:B-1----:R-:W-:Y:S02]  /*0320*/  FMUL R10, R6, R9 ;  /* 0x00000009060a7220 */ /* 0x002fe40000400000 */
[----:B------:R-:W1:Y:S02]  /*0330*/  LDC.64 R6, c[0x0][0x380] ;  /* 0x0000e000ff067b82 */ /* 0x000e640000000a00 */
[----:B------:R-:W2:Y:S03]  /*0340*/  F2F.F64.F32 R4, R10 ;  /* 0x0000000a00047310 */ /* 0x000ea60000201800 */
[----:B--2---:R-:W-:Y:S01]  /*0350*/  DMUL R2, R2, R4 ;  /* 0x0000000402027228 */ /* 0x004fe20000000000 */
[----:B-1----:R-:W-:-:S09]  /*0360*/  IMAD.WIDE R4, R0, 0x4, R6 ;  /* 0x0000000400047825 */ /* 0x002fd200078e0206 */
[----:B------:R-:W0:Y:S02]  /*0370*/  F2F.F32.F64 R3, R2 ;  /* 0x0000000200037310 */ /* 0x000e240000301000 */
[----:B0-----:R-:W-:Y:S01]  /*0380*/  STG.E desc[UR4][R4.64], R3 ;  /* 0x0000000304007986 */ /* 0x001fe2000c101904 */
[----:B------:R-:W-:Y:S05]  /*0390*/  EXIT ;  /* 0x000000000000794d */ /* 0x000fea0003800000 */
        .weak           $__internal_8_$__cuda_sm20_dblrcp_rn_slowpath_v3
        .type           $__internal_8_$__cuda_sm20_dblrcp_rn_slowpath_v3,@function
        .size           $__internal_8_$__cuda_sm20_dblrcp_rn_slowpath_v3,(.L_x_407 - $__internal_8_$__cuda_sm20_dblrcp_rn_slowpath_v3)
$__internal_8_$__cuda_sm20_dblrcp_rn_slowpath_v3:
[----:B------:R-:W-:-:S14]  /*03a0*/  DSETP.GTU.AND P0, PT, |R8|, +INF , PT ;  /* 0x7ff000000800742a */ /* 0x000fdc0003f0c200 */
[----:B------:R-:W-:Y:S05]  /*03b0*/  @P0 BRA `(.L_x_297) ;  /* 0x00000000007c0947 */ /* 0x000fea0003800000 */
[----:B------:R-:W-:-:S05]  /*03c0*/  LOP3.LUT R7, R9, 0x7fffffff, RZ, 0xc0, !PT ;  /* 0x7fffffff09077812 */ /* 0x000fca00078ec0ff */
[----:B------:R-:W-:-:S05]  /*03d0*/  VIADD R10, R7, 0xffffffff ;  /* 0xffffffff070a7836 */ /* 0x000fca0000000000 */
[----:B------:R-:W-:-:S13]  /*03e0*/  ISETP.GE.U32.AND P0, PT, R10, 0x7fefffff, PT ;  /* 0x7fefffff0a00780c */ /* 0x000fda0003f06070 */
[----:B------:R-:W-:Y:S02]  /*03f0*/  @P0 LOP3.LUT R11, R9, 0x7ff00000, RZ, 0x3c, !PT ;  /* 0x7ff00000090b0812 */ /* 0x000fe400078e3cff */
[----:B------:R-:W-:Y:S01]  /*0400*/  @P0 MOV R10, RZ ;  /* 0x000000ff000a0202 */ /* 0x000fe20000000f00 */
[----:B------:R-:W-:Y:S06]  /*0410*/  @P0 BRA `(.L_x_298) ;  /* 0x00000000006c0947 */ /* 0x000fec0003800000 */
[----:B------:R-:W-:-:S13]  /*0420*/  ISETP.GE.U32.AND P0, PT, R7, 0x1000001, PT ;  /* 0x010000010700780c */ /* 0x000fda0003f06070 */
[----:B------:R-:W-:Y:S05]  /*0430*/  @!P0 BRA `(.L_x_299) ;  /* 0x0000000000348947 */ /* 0x000fea0003800000 */
[----:B------:R-:W-:Y:S01]  /*0440*/  VIADD R11, R9, 0xc0200000 ;  /* 0xc0200000090b7836 */ /* 0x000fe20000000000 */
[----:B------:R-:W-:-:S03]  /*0450*/  MOV R10, R8 ;  /* 0x00000008000a7202 */ /* 0x000fc60000000f00 */
[----:B------:R-:W0:Y:S03]  /*0460*/  MUFU.RCP64H R13, R11 ;  /* 0x0000000b000d7308 */ /* 0x000e260000001800 */
[----:B0-----:R-:W-:-:S08]  /*0470*/  DFMA R14, -R10, R12, 1 ;  /* 0x3ff000000a0e742b */ /* 0x001fd0000000010c */
[----:B------:R-:W-:-:S08]  /*0480*/  DFMA R14, R14, R14, R14 ;  /* 0x0000000e0e0e722b */ /* 0x000fd0000000000e */
[----:B------:R-:W-:-:S08]  /*0490*/  DFMA R14, R12, R14, R12 ;  /* 0x0000000e0c0e722b */ /* 0x000fd0000000000c */
[----:B------:R-:W-:-:S08]  /*04a0*/  DFMA R12, -R10, R14, 1 ;  /* 0x3ff000000a0c742b */ /* 0x000fd0000000010e */
[----:B------:R-:W-:-:S08]  /*04b0*/  DFMA R12, R14, R12, R14 ;  /* 0x0000000c0e0c722b */ /* 0x000fd0000000000e */
[----:B------:R-:W-:-:S08]  /*04c0*/  DMUL R12, R12, 2.2250738585072013831e-308 ;  /* 0x001000000c0c7828 */ /* 0x000fd00000000000 */
[----:B------:R-:W-:-:S08]  /*04d0*/  DFMA R8, -R8, R12, 1 ;  /* 0x3ff000000808742b */ /* 0x000fd0000000010c */
[----:B------:R-:W-:-:S08]  /*04e0*/  DFMA R8, R8, R8, R8 ;  /* 0x000000080808722b */ /* 0x000fd00000000008 */
[----:B------:R-:W-:Y:S01]  /*04f0*/  DFMA R10, R12, R8, R12 ;  /* 0x000000080c0a722b */ /* 0x000fe2000000000c */
[----:B------:R-:W-:Y:S10]  /*0500*/  BRA `(.L_x_298) ;  /* 0x0000000000307947 */ /* 0x000ff40003800000 */
.L_x_299:
[----:B------:R-:W-:Y:S01]  /*0510*/  DMUL R8, R8, 8.11296384146066816958e+31 ;  /* 0x4690000008087828 */ /* 0x000fe20000000000 */
[----:B------:R-:W-:-:S05]  /*0520*/  IMAD.MOV.U32 R10, RZ, RZ, R12 ;  /* 0x000000ffff0a7224 */ /* 0x000fca00078e000c */
[----:B------:R-:W0:Y:S02]  /*0530*/  MUFU.RCP64H R11, R9 ;  /* 0x00000009000b7308 */ /* 0x000e240000001800 */
[----:B0-----:R-:W-:-:S08]  /*0540*/  DFMA R12, -R8, R10, 1 ;  /* 0x3ff00000080c742b */ /* 0x001fd0000000010a */
[----:B------:R-:W-:-:S08]  /*0550*/  DFMA R12, R12, R12, R12 ;  /* 0x0000000c0c0c722b */ /* 0x000fd0000000000c */
[----:B------:R-:W-:-:S08]  /*0560*/  DFMA R12, R10, R12, R10 ;  /* 0x0000000c0a0c722b */ /* 0x000fd0000000000a */
[----:B------:R-:W-:-:S08]  /*0570*/  DFMA R10, -R8, R12, 1 ;  /* 0x3ff00000080a742b */ /* 0x000fd0000000010c */
[----:B------:R-:W-:-:S08]  /*0580*/  DFMA R10, R12, R10, R12 ;  /* 0x0000000a0c0a722b */ /* 0x000fd0000000000c */
[----:B------:R-:W-:Y:S01]  /*0590*/  DMUL R10, R10, 8.11296384146066816958e+31 ;  /* 0x469000000a0a7828 */ /* 0x000fe20000000000 */
[----:B------:R-:W-:Y:S10]  /*05a0*/  BRA `(.L_x_298) ;  /* 0x0000000000087947 */ /* 0x000ff40003800000 */
.L_x_297:
[----:B------:R-:W-:Y:S02]  /*05b0*/  LOP3.LUT R11, R9, 0x80000, RZ, 0xfc, !PT ;  /* 0x00080000090b7812 */ /* 0x000fe400078efcff */
[----:B------:R-:W-:-:S07]  /*05c0*/  MOV R10, R8 ;  /* 0x00000008000a7202 */ /* 0x000fce0000000f00 */
.L_x_298:
[----:B------:R-:W-:-:S04]  /*05d0*/  MOV R7, 0x0 ;  /* 0x0000000000077802 */ /* 0x000fc80000000f00 */
[----:B------:R-:W-:Y:S05]  /*05e0*/  RET.REL.NODEC R6 `(_Z19cuda_ricker_waveletPfffif) ;  /* 0xfffffff806847950 */ /* 0x000fea0003c3ffff */
.L_x_300:
        /* <DEDUP_REMOVED lines=9> */
.L_x_407:


//--------------------- .text._Z18cuda_cal_residualsPfS_S_S_iiii --------------------------
	.section	.text._Z18cuda_cal_residualsPfS_S_S_iiii,"ax",@progbits
	.align	128
        .global         _Z18cuda_cal_residualsPfS_S_S_iiii
        .type           _Z18cuda_cal_residualsPfS_S_S_iiii,@function
        .size           _Z18cuda_cal_residualsPfS_S_S_iiii,(.L_x_430 - _Z18cuda_cal_residualsPfS_S_S_iiii)
        .other          _Z18cuda_cal_residualsPfS_S_S_iiii,@"STO_CUDA_ENTRY STV_DEFAULT"
_Z18cuda_cal_residualsPfS_S_S_iiii:
.text._Z18cuda_cal_residualsPfS_S_S_iiii:
[----:B------:R-:W-:Y:S01]  /*0000*/  LDC R1, c[0x0][0x37c] ;  /* 0x0000df00ff017b82 */ /* 0x000fe20000000800 */
[----:B------:R-:W0:Y:S07]  /*0010*/  S2R R3, SR_TID.X ;  /* 0x0000000000037919 */ /* 0x000e2e0000002100 */
[----:B------:R-:W0:Y:S08]  /*0020*/  S2UR UR6, SR_CTAID.X ;  /* 0x00000000000679c3 */ /* 0x000e300000002500 */
[----:B------:R-:W0:Y:S01]  /*0030*/  LDC R0, c[0x0][0x360] ;  /* 0x0000d800ff007b82 */ /* 0x000e220000000800 */
[----:B------:R-:W1:Y:S07]  /*0040*/  LDCU UR5, c[0x0][0x364] ;  /* 0x00006c80ff0577ac */ /* 0x000e6e0008000800 */
[----:B------:R-:W2:Y:S08]  /*0050*/  LDC.64 R10, c[0x0][0x3a8] ;  /* 0x0000ea00ff0a7b82 */ /* 0x000eb00000000a00 */
[----:B------:R-:W1:Y:S01]  /*0060*/  S2UR UR4, SR_CTAID.Y ;  /* 0x00000000000479c3 */ /* 0x000e620000002600 */
[----:B0-----:R-:W-:Y:S01]  /*0070*/  IMAD R0, R0, UR6, R3 ;  /* 0x0000000600007c24 */ /* 0x001fe2000f8e0203 */
[----:B--2---:R-:W-:-:S04]  /*0080*/  ISETP.GE.AND P0, PT, R10, 0x1, PT ;  /* 0x000000010a00780c */ /* 0x004fc80003f06270 */
[----:B------:R-:W-:Y:S01]  /*0090*/  ISETP.GE.OR P0, PT, R0, R11, !P0 ;  /* 0x0000000b0000720c */ /* 0x000fe20004706670 */
[----:B-1----:R-:W-:-:S12]  /*00a0*/  UIMAD UR4, UR4, UR5, URZ ;  /* 0x00000005040472a4 */ /* 0x002fd8000f8e02ff */
[----:B------:R-:W-:Y:S05]  /*00b0*/  @P0 EXIT ;  /* 0x000000000000094d */ /* 0x000fea0003800000 */
[----:B------:R-:W0:Y:S01]  /*00c0*/  S2R R13, SR_TID.Y ;  /* 0x00000000000d7919 */ /* 0x000e220000002200 */
[C---:B------:R-:W-:Y:S01]  /*00d0*/  ISETP.GE.U32.AND P0, PT, R10.reuse, 0x8, PT ;  /* 0x000000080a00780c */ /* 0x040fe20003f06070 */
[----:B------:R-:W1:Y:S01]  /*00e0*/  LDCU.64 UR6, c[0x0][0x358] ;  /* 0x00006b00ff0677ac */ /* 0x000e620008000a00 */
[----:B------:R-:W-:Y:S01]  /*00f0*/  HFMA2 R4, -RZ, RZ, 0, 0 ;  /* 0x00000000ff047431 */ /* 0x000fe200000001ff */
[----:B------:R-:W-:Y:S02]  /*0100*/  LOP3.LUT R2, R10, 0x7, RZ, 0xc0, !PT ;  /* 0x000000070a027812 */ /* 0x000fe400078ec0ff */
[----:B0-----:R-:W-:-:S08]  /*0110*/  IADD3 R3, PT, PT, R13, UR4, RZ ;  /* 0x000000040d037c10 */ /* 0x001fd0000fffe0ff */
[----:B-1----:R-:W-:Y:S05]  /*0120*/  @!P0 BRA `(.L_x_301) ;  /* 0x0000000800848947 */ /* 0x002fea0003800000 */
[----:B------:R-:W0:Y:S01]  /*0130*/  LDC R14, c[0x0][0x3a4] ;  /* 0x0000e900ff0e7b82 */ /* 0x000e220000000800 */
[----:B------:R-:W-:Y:S01]  /*0140*/  LOP3.LUT R4, R10, 0x7ffffff8, RZ, 0xc0, !PT ;  /* 0x7ffffff80a047812 */ /* 0x000fe200078ec0ff */
[----:B------:R-:W1:Y:S03]  /*0150*/  LDCU UR5, c[0x0][0x3a0] ;  /* 0x00007400ff0577ac */ /* 0x000e660008000800 */
[----:B------:R-:W-:Y:S02]  /*0160*/  IADD3 R24, PT, PT, -R4, RZ, RZ ;  /* 0x000000ff04187210 */ /* 0x000fe40007ffe1ff */
[C---:B0-----:R-:W-:Y:S01]  /*0170*/  IADD3 R13, PT, PT, R14.reuse, UR4, R13 ;  /* 0x000000040e0d7c10 */ /* 0x041fe2000fffe00d */
[C-C-:B------:R-:W-:Y:S01]  /*0180*/  IMAD R8, R14.reuse, 0x3, R3.reuse ;  /* 0x000000030e087824 */ /* 0x140fe200078e0203 */
[CC--:B------:R-:W-:Y:S01]  /*0190*/  LEA R6, R14.reuse, R3.reuse, 0x1 ;  /* 0x000000030e067211 */ /* 0x0c0fe200078e08ff */
[C-C-:B------:R-:W-:Y:S01]  /*01a0*/  IMAD R12, R14.reuse, 0x5, R3.reuse ;  /* 0x000000050e0c7824 */ /* 0x140fe200078e0203 */
[C---:B------:R-:W-:Y:S01]  /*01b0*/  LEA R10, R14.reuse, R3, 0x2 ;  /* 0x000000030e0a7211 */ /* 0x040fe200078e10ff */
[----:B------:R-:W-:-:S02]  /*01c0*/  IMAD R7, R14, 0x6, R3 ;  /* 0x000000060e077824 */ /* 0x000fc400078e0203 */
[----:B------:R-:W-:Y:S02]  /*01d0*/  IMAD R9, R14, 0x7, R3 ;  /* 0x000000070e097824 */ /* 0x000fe400078e0203 */
[----:B------:R-:W-:Y:S02]  /*01e0*/  IMAD R5, R11, R14, RZ ;  /* 0x0000000e0b057224 */ /* 0x000fe400078e02ff */
[-CC-:B------:R-:W-:Y:S02]  /*01f0*/  IMAD R13, R13, R11.reuse, R0.reuse ;  /* 0x0000000b0d0d7224 */ /* 0x180fe400078e0200 */
[-CC-:B------:R-:W-:Y:S02]  /*0200*/  IMAD R6, R6, R11.reuse, R0.reuse ;  /* 0x0000000b06067224 */ /* 0x180fe400078e0200 */
[-CC-:B------:R-:W-:Y:S02]  /*0210*/  IMAD R8, R8, R11.reuse, R0.reuse ;  /* 0x0000000b08087224 */ /* 0x180fe400078e0200 */
[----:B------:R-:W-:-:S02]  /*0220*/  IMAD R10, R10, R11, R0 ;  /* 0x0000000b0a0a7224 */ /* 0x000fc400078e0200 */
[-CC-:B------:R-:W-:Y:S02]  /*0230*/  IMAD R12, R12, R11.reuse, R0.reuse ;  /* 0x0000000b0c0c7224 */ /* 0x180fe400078e0200 */
[-CC-:B------:R-:W-:Y:S02]  /*0240*/  IMAD R7, R7, R11.reuse, R0.reuse ;  /* 0x0000000b07077224 */ /* 0x180fe400078e0200 */
[-CC-:B------:R-:W-:Y:S02]  /*0250*/  IMAD R9, R9, R11.reuse, R0.reuse ;  /* 0x0000000b09097224 */ /* 0x180fe400078e0200 */
[----:B-1----:R-:W-:-:S07]  /*0260*/  IMAD R11, R3, R11, R0 ;  /* 0x0000000b030b7224 */ /* 0x002fce00078e0200 */
.L_x_302:
[----:B------:R-:W-:Y:S01]  /*0270*/  ISETP.GE.AND P0, PT, R11, UR5, PT ;  /* 0x000000050b007c0c */ /* 0x000fe2000bf06270 */
[----:B-1----:R-:W0:-:S12]  /*0280*/  LDC.64 R16, c[0x0][0x390] ;  /* 0x0000e400ff107b82 */ /* 0x002e180000000a00 */
[----:B------:R-:W1:Y:S08]  /*0290*/  @!P0 LDC.64 R18, c[0x0][0x388] ;  /* 0x0000e200ff128b82 */ /* 0x000e700000000a00 */
[----:B------:R-:W2:Y:S01]  /*02a0*/  @P0 LDC.64 R14, c[0x0][0x398] ;  /* 0x0000e600ff0e0b82 */ /* 0x000ea20000000a00 */
[----:B0-----:R-:W-:-:S06]  /*02b0*/  @!P0 IMAD.WIDE R22, R11, 0x4, R16 ;  /* 0x000000040b168825 */ /* 0x001fcc00078e0210 */
[----:B------:R-:W3:Y:S01]  /*02c0*/  @!P0 LDG.E R23, desc[UR6][R22.64] ;  /* 0x0000000616178981 */ /* 0x000ee2000c1e1900 */
[----:B-1----:R-:W-:-:S06]  /*02d0*/  @!P0 IMAD.WIDE R18, R11, 0x4, R18 ;  /* 0x000000040b128825 */ /* 0x002fcc00078e0212 */
[----:B------:R-:W3:Y:S01]  /*02e0*/  @!P0 LDG.E R18, desc[UR6][R18.64] ;  /* 0x0000000612128981 */ /* 0x000ee2000c1e1900 */
[----:B--2---:R-:W-:-:S05]  /*02f0*/  @P0 IMAD.WIDE R14, R11, 0x4, R14 ;  /* 0x000000040b0e0825 */ /* 0x004fca00078e020e */
[----:B------:R0:W2:Y:S01]  /*0300*/  @P0 LDG.E R27, desc[UR6][R14.64] ;  /* 0x000000060e1b0981 */ /* 0x0000a2000c1e1900 */
[----:B------:R-:W1:Y:S08]  /*0310*/  LDC.64 R16, c[0x0][0x380] ;  /* 0x0000e000ff107b82 */ /* 0x000e700000000a00 */
[----:B0-----:R-:W0:Y:S02]  /*0320*/  LDC.64 R14, c[0x0][0x398] ;  /* 0x0000e600ff0e7b82 */ /* 0x001e240000000a00 */
[----:B0-----:R-:W-:Y:S01]  /*0330*/  @!P0 IMAD.WIDE R20, R11, 0x4, R14 ;  /* 0x000000040b148825 */ /* 0x001fe200078e020e */
[----:B------:R-:W-:-:S03]  /*0340*/  IADD3 R26, PT, PT, R5, R11, RZ ;  /* 0x0000000b051a7210 */ /* 0x000fc60007ffe0ff */
[----:B---3--:R-:W-:-:S05]  /*0350*/  @!P0 FADD R27, R18, -R23 ;  /* 0x80000017121b8221 */ /* 0x008fca0000000000 */
[----:B------:R0:W-:Y:S04]  /*0360*/  @!P0 STG.E desc[UR6][R20.64], R27 ;  /* 0x0000001b14008986 */ /* 0x0001e8000c101906 */
[----:B-1----:R-:W2:Y:S01]  /*0370*/  LDG.E R25, desc[UR6][R16.64] ;  /* 0x0000000610197981 */ /* 0x002ea2000c1e1900 */
[----:B------:R-:W-:-:S13]  /*0380*/  ISETP.GE.AND P0, PT, R26, UR5, PT ;  /* 0x000000051a007c0c */ /* 0x000fda000bf06270 */
[----:B------:R-:W1:Y:S08]  /*0390*/  @!P0 LDC.64 R28, c[0x0][0x388] ;  /* 0x0000e200ff1c8b82 */ /* 0x000e700000000a00 */
[----:B------:R-:W3:Y:S01]  /*03a0*/  @!P0 LDC.64 R22, c[0x0][0x390] ;  /* 0x0000e400ff168b82 */ /* 0x000ee20000000a00 */
[----:B------:R-:W-:-:S04]  /*03b0*/  @P0 IMAD.WIDE R18, R13, 0x4, R14 ;  /* 0x000000040d120825 */ /* 0x000fc800078e020e */
[----:B-1----:R-:W-:-:S04]  /*03c0*/  @!P0 IMAD.WIDE R28, R13, 0x4, R28 ;  /* 0x000000040d1c8825 */ /* 0x002fc800078e021c */
[----:B---3--:R-:W-:-:S04]  /*03d0*/  @!P0 IMAD.WIDE R22, R13, 0x4, R22 ;  /* 0x000000040d168825 */ /* 0x008fc800078e0216 */
[----:B--2---:R-:W-:-:S05]  /*03e0*/  FFMA R25, R27, R27, R25 ;  /* 0x0000001b1b197223 */ /* 0x004fca0000000019 */
[----:B------:R1:W-:Y:S04]  /*03f0*/  STG.E desc[UR6][R16.64], R25 ;  /* 0x0000001910007986 */ /* 0x0003e8000c101906 */
[----:B------:R-:W2:Y:S04]  /*0400*/  @!P0 LDG.E R28, desc[UR6][R28.64] ;  /* 0x000000061c1c8981 */ /* 0x000ea8000c1e1900 */
[----:B0-----:R0:W3:Y:S04]  /*0410*/  @P0 LDG.E R27, desc[UR6][R18.64] ;  /* 0x00000006121b0981 */ /* 0x0010e8000c1e1900 */
[----:B------:R-:W2:Y:S01]  /*0420*/  @!P0 LDG.E R23, desc[UR6][R22.64] ;  /* 0x0000000616178981 */ /* 0x000ea2000c1e1900 */
[----:B------:R-:W-:Y:S01]  /*0430*/  IADD3 R26, PT, PT, R5, R26, RZ ;  /* 0x0000001a051a7210 */ /* 0x000fe20007ffe0ff */
[----:B--2---:R-:W-:Y:S01]  /*0440*/  @!P0 FADD R27, R28, -R23 ;  /* 0x800000171c1b8221 */ /* 0x004fe20000000000 */
[----:B------:R-:W-:-:S05]  /*0450*/  @!P0 IMAD.WIDE R28, R13, 0x4, R14 ;  /* 0x000000040d1c8825 */ /* 0x000fca00078e020e */
[----:B------:R2:W-:Y:S04]  /*0460*/  @!P0 STG.E desc[UR6][R28.64], R27 ;  /* 0x0000001b1c008986 */ /* 0x0005e8000c101906 */
[----:B-1----:R-:W3:Y:S01]  /*0470*/  @!P0 LDG.E R25, desc[UR6][R16.64] ;  /* 0x0000000610198981 */ /* 0x002ee2000c1e1900 */
[----:B------:R-:W-:-:S13]  /*0480*/  ISETP.GE.AND P0, PT, R26, UR5, PT ;  /* 0x000000051a007c0c */ /* 0x000fda000bf06270 */
[----:B------:R-:W1:Y:S08]  /*0490*/  @!P0 LDC.64 R20, c[0x0][0x388] ;  /* 0x0000e200ff148b82 */ /* 0x000e700000000a00 */
[----:B0-----:R-:W0:Y:S01]  /*04a0*/  @!P0 LDC.64 R18, c[0x0][0x390] ;  /* 0x0000e400ff128b82 */ /* 0x001e220000000a00 */
[----:B------:R-:W-:-:S04]  /*04b0*/  @P0 IMAD.WIDE R22, R6, 0x4, R14 ;  /* 0x0000000406160825 */ /* 0x000fc800078e020e */
[----:B-1----:R-:W-:-:S04]  /*04c0*/  @!P0 IMAD.WIDE R20, R6, 0x4, R20 ;  /* 0x0000000406148825 */ /* 0x002fc800078e0214 */
[----:B0-----:R-:W-:-:S04]  /*04d0*/  @!P0 IMAD.WIDE R18, R6, 0x4, R18 ;  /* 0x0000000406128825 */ /* 0x001fc800078e0212 */
[----:B---3--:R-:W-:-:S05]  /*04e0*/  FFMA R25, R27, R27, R25 ;  /* 0x0000001b1b197223 */ /* 0x008fca0000000019 */
[----:B------:R0:W-:Y:S04]  /*04f0*/  STG.E desc[UR6][R16.64], R25 ;  /* 0x0000001910007986 */ /* 0x0001e8000c101906 */
[----:B------:R-:W3:Y:S04]  /*0500*/  @!P0 LDG.E R20, desc[UR6][R20.64] ;  /* 0x0000000614148981 */ /* 0x000ee8000c1e1900 */
[----:B--2---:R1:W2:Y:S04]  /*0510*/  @P0 LDG.E R27, desc[UR6][R22.64] ;  /* 0x00000006161b0981 */ /* 0x0042a8000c1e1900 */
[----:B------:R-:W3:Y:S01]  /*0520*/  @!P0 LDG.E R19, desc[UR6][R18.64] ;  /* 0x0000000612138981 */ /* 0x000ee2000c1e1900 */
[----:B------:R-:W-:Y:S01]  /*0530*/  IADD3 R26, PT, PT, R5, R26, RZ ;  /* 0x0000001a051a7210 */ /* 0x000fe20007ffe0ff */
[----:B---3--:R-:W-:Y:S01]  /*0540*/  @!P0 FADD R27, R20, -R19 ;  /* 0x80000013141b8221 */ /* 0x008fe20000000000 */
[----:B------:R-:W-:-:S05]  /*0550*/  @!P0 IMAD.WIDE R20, R6, 0x4, R14 ;  /* 0x0000000406148825 */ /* 0x000fca00078e020e */
[----:B------:R3:W-:Y:S04]  /*0560*/  @!P0 STG.E desc[UR6][R20.64], R27 ;  /* 0x0000001b14008986 */ /* 0x0007e8000c101906 */
[----:B0-----:R-:W2:Y:S01]  /*0570*/  @!P0 LDG.E R25, desc[UR6][R16.64] ;  /* 0x0000000610198981 */ /* 0x001ea2000c1e1900 */
[----:B------:R-:W-:-:S13]  /*0580*/  ISETP.GE.AND P0, PT, R26, UR5, PT ;  /* 0x000000051a007c0c */ /* 0x000fda000bf06270 */
[----:B------:R-:W0:Y:S08]  /*0590*/  @!P0 LDC.64 R28, c[0x0][0x388] ;  /* 0x0000e200ff1c8b82 */ /* 0x000e300000000a00 */
[----:B-1----:R-:W1:Y:S01]  /*05a0*/  @!P0 LDC.64 R22, c[0x0][0x390] ;  /* 0x0000e400ff168b82 */ /* 0x002e620000000a00 */
[----:B------:R-:W-:-:S04]  /*05b0*/  @P0 IMAD.WIDE R18, R8, 0x4, R14 ;  /* 0x0000000408120825 */ /* 0x000fc800078e020e */
[----:B0-----:R-:W-:-:S04]  /*05c0*/  @!P0 IMAD.WIDE R28, R8, 0x4, R28 ;  /* 0x00000004081c8825 */ /* 0x001fc800078e021c */
[----:B-1----:R-:W-:-:S04]  /*05d0*/  @!P0 IMAD.WIDE R22, R8, 0x4, R22 ;  /* 0x0000000408168825 */ /* 0x002fc800078e0216 */
[----:B--2---:R-:W-:-:S05]  /*05e0*/  FFMA R25, R27, R27, R25 ;  /* 0x0000001b1b197223 */ /* 0x004fca0000000019 */
[----:B------:R0:W-:Y:S04]  /*05f0*/  STG.E desc[UR6][R16.64], R25 ;  /* 0x0000001910007986 */ /* 0x0001e8000c101906 */
[----:B------:R-:W2:Y:S04]  /*0600*/  @!P0 LDG.E R28, desc[UR6][R28.64] ;  /* 0x000000061c1c8981 */ /* 0x000ea8000c1e1900 */
[----:B---3--:R1:W3:Y:S04]  /*0610*/  @P0 LDG.E R27, desc[UR6][R18.64] ;  /* 0x00000006121b0981 */ /* 0x0082e8000c1e1900 */
[----:B------:R-:W2:Y:S01]  /*0620*/  @!P0 LDG.E R23, desc[UR6][R22.64] ;  /* 0x0000000616178981 */ /* 0x000ea2000c1e1900 */
[----:B------:R-:W-:Y:S01]  /*0630*/  IADD3 R26, PT, PT, R5, R26, RZ ;  /* 0x0000001a051a7210 */ /* 0x000fe20007ffe0ff */
[----:B--2---:R-:W-:Y:S01]  /*0640*/  @!P0 FADD R27, R28, -R23 ;  /* 0x800000171c1b8221 */ /* 0x004fe20000000000 */
[----:B------:R-:W-:-:S05]  /*0650*/  @!P0 IMAD.WIDE R28, R8, 0x4, R14 ;  /* 0x00000004081c8825 */ /* 0x000fca00078e020e */
[----:B------:R2:W-:Y:S04]  /*0660*/  @!P0 STG.E desc[UR6][R28.64], R27 ;  /* 0x0000001b1c008986 */ /* 0x0005e8000c101906 */
[----:B0-----:R-:W3:Y:S01]  /*0670*/  @!P0 LDG.E R25, desc[UR6][R16.64] ;  /* 0x0000000610198981 */ /* 0x001ee2000c1e1900 */
[----:B------:R-:W-:-:S13]  /*0680*/  ISETP.GE.AND P0, PT, R26, UR5, PT ;  /* 0x000000051a007c0c */ /* 0x000fda000bf06270 */
[----:B------:R-:W0:Y:S08]  /*0690*/  @!P0 LDC.64 R20, c[0x0][0x388] ;  /* 0x0000e200ff148b82 */ /* 0x000e300000000a00 */
[----:B-1----:R-:W1:Y:S01]  /*06a0*/  @!P0 LDC.64 R18, c[0x0][0x390] ;  /* 0x0000e400ff128b82 */ /* 0x002e620000000a00 */
[----:B------:R-:W-:-:S04]  /*06b0*/  @P0 IMAD.WIDE R22, R10, 0x4, R14 ;  /* 0x000000040a160825 */ /* 0x000fc800078e020e */
[----:B0-----:R-:W-:-:S04]  /*06c0*/  @!P0 IMAD.WIDE R20, R10, 0x4, R20 ;  /* 0x000000040a148825 */ /* 0x001fc800078e0214 */
[----:B-1----:R-:W-:-:S04]  /*06d0*/  @!P0 IMAD.WIDE R18, R10, 0x4, R18 ;  /* 0x000000040a128825 */ /* 0x002fc800078e0212 */
        /* <DEDUP_REMOVED lines=24> */
[----:B------:R-:W-:Y:S04]  /*0860*/  @!P0 STG.E desc[UR6][R28.64], R27 ;  /* 0x0000001b1c008986 */ /* 0x000fe8000c101906 */
[----:B0-----:R-:W3:Y:S01]  /*0870*/  @!P0 LDG.E R25, desc[UR6][R16.64] ;  /* 0x0000000610198981 */ /* 0x001ee2000c1e1900 */
[----:B------:R-:W-:-:S13]  /*0880*/  ISETP.GE.AND P0, PT, R26, UR5, PT ;  /* 0x000000051a007c0c */ /* 0x000fda000bf06270 */
[----:B-1----:R-:W0:Y:S08]  /*0890*/  @!P0 LDC.64 R18, c[0x0][0x388] ;  /* 0x0000e200ff128b82 */ /* 0x002e300000000a00 */
[----:B------:R-:W1:Y:S01]  /*08a0*/  @!P0 LDC.64 R20, c[0x0][0x390] ;  /* 0x0000e400ff148b82 */ /* 0x000e620000000a00 */
[----:B------:R-:W-:-:S04]  /*08b0*/  @P0 IMAD.WIDE R22, R7, 0x4, R14 ;  /* 0x0000000407160825 */ /* 0x000fc800078e020e */
[----:B0-----:R-:W-:-:S04]  /*08c0*/  @!P0 IMAD.WIDE R18, R7, 0x4, R18 ;  /* 0x0000000407128825 */ /* 0x001fc800078e0212 */
[----:B-1----:R-:W-:-:S04]  /*08d0*/  @!P0 IMAD.WIDE R20, R7, 0x4, R20 ;  /* 0x0000000407148825 */ /* 0x002fc800078e0214 */
[----:B---3--:R-:W-:-:S05]  /*08e0*/  FFMA R25, R27, R27, R25 ;  /* 0x0000001b1b197223 */ /* 0x008fca0000000019 */
[----:B------:R0:W-:Y:S04]  /*08f0*/  STG.E desc[UR6][R16.64], R25 ;  /* 0x0000001910007986 */ /* 0x0001e8000c101906 */
[----:B------:R-:W2:Y:S04]  /*0900*/  @!P0 LDG.E R18, desc[UR6][R18.64] ;  /* 0x0000000612128981 */ /* 0x000ea8000c1e1900 */
[----:B------:R-:W3:Y:S04]  /*0910*/  @P0 LDG.E R22, desc[UR6][R22.64] ;  /* 0x0000000616160981 */ /* 0x000ee8000c1e1900 */
        /* <DEDUP_REMOVED lines=8> */
[----:B------:R-:W2:Y:S01]  /*09a0*/  @!P0 LDC.64 R26, c[0x0][0x390] ;  /* 0x0000e400ff1a8b82 */ /* 0x000ea20000000a00 */
[----:B0-----:R-:W-:-:S04]  /*09b0*/  @!P0 IMAD.WIDE R28, R9, 0x4, R28 ;  /* 0x00000004091c8825 */ /* 0x001fc800078e021c */
[----:B--2---:R-:W-:-:S04]  /*09c0*/  @!P0 IMAD.WIDE R26, R9, 0x4, R26 ;  /* 0x00000004091a8825 */ /* 0x004fc800078e021a */
[----:B---3--:R-:W-:Y:S01]  /*09d0*/  FFMA R25, R22, R22, R25 ;  /* 0x0000001616197223 */ /* 0x008fe20000000019 */
[----:B-1----:R-:W-:-:S04]  /*09e0*/  @P0 IMAD.WIDE R22, R9, 0x4, R14 ;  /* 0x0000000409160825 */ /* 0x002fc800078e020e */
[----:B------:R0:W-:Y:S04]  /*09f0*/  STG.E desc[UR6][R16.64], R25 ;  /* 0x0000001910007986 */ /* 0x0001e8000c101906 */
[----:B------:R-:W2:Y:S04]  /*0a00*/  @P0 LDG.E R18, desc[UR6][R22.64] ;  /* 0x0000000616120981 */ /* 0x000ea8000c1e1900 */
[----:B------:R-:W3:Y:S04]  /*0a10*/  @!P0 LDG.E R28, desc[UR6][R28.64] ;  /* 0x000000061c1c8981 */ /* 0x000ee8000c1e1900 */
[----:B------:R-:W3:Y:S01]  /*0a20*/  @!P0 LDG.E R27, desc[UR6][R26.64] ;  /* 0x000000061a1b8981 */ /* 0x000ee2000c1e1900 */
[----:B------:R-:W-:Y:S01]  /*0a30*/  @!P0 IMAD.WIDE R14, R9, 0x4, R14 ;  /* 0x00000004090e8825 */ /* 0x000fe200078e020e */
[----:B------:R-:W-:-:S03]  /*0a40*/  IADD3 R24, PT, PT, R24, 0x8, RZ ;  /* 0x0000000818187810 */ /* 0x000fc60007ffe0ff */
[----:B---3--:R-:W-:-:S05]  /*0a50*/  @!P0 FADD R18, R28, -R27 ;  /* 0x8000001b1c128221 */ /* 0x008fca0000000000 */
[----:B------:R1:W-:Y:S04]  /*0a60*/  @!P0 STG.E desc[UR6][R14.64], R18 ;  /* 0x000000120e008986 */ /* 0x0003e8000c101906 */
[----:B0-----:R-:W2:Y:S01]  /*0a70*/  @!P0 LDG.E R25, desc[UR6][R16.64] ;  /* 0x0000000610198981 */ /* 0x001ea2000c1e1900 */
[----:B------:R-:W-:Y:S02]  /*0a80*/  ISETP.NE.AND P0, PT, R24, RZ, PT ;  /* 0x000000ff1800720c */ /* 0x000fe40003f05270 */
[C---:B------:R-:W-:Y:S02]  /*0a90*/  LEA R11, R5.reuse, R11, 0x3 ;  /* 0x0000000b050b7211 */ /* 0x040fe400078e18ff */
[C---:B------:R-:W-:Y:S02]  /*0aa0*/  LEA R13, R5.reuse, R13, 0x3 ;  /* 0x0000000d050d7211 */ /* 0x040fe400078e18ff */
[----:B------:R-:W-:-:S02]  /*0ab0*/  LEA R6, R5, R6, 0x3 ;  /* 0x0000000605067211 */ /* 0x000fc400078e18ff */
[C---:B------:R-:W-:Y:S02]  /*0ac0*/  LEA R8, R5.reuse, R8, 0x3 ;  /* 0x0000000805087211 */ /* 0x040fe400078e18ff */
[C---:B------:R-:W-:Y:S02]  /*0ad0*/  LEA R10, R5.reuse, R10, 0x3 ;  /* 0x0000000a050a7211 */ /* 0x040fe400078e18ff */
[C---:B------:R-:W-:Y:S02]  /*0ae0*/  LEA R12, R5.reuse, R12, 0x3 ;  /* 0x0000000c050c7211 */ /* 0x040fe400078e18ff */
[C---:B------:R-:W-:Y:S02]  /*0af0*/  LEA R7, R5.reuse, R7, 0x3 ;  /* 0x0000000705077211 */ /* 0x040fe400078e18ff */
[----:B------:R-:W-:Y:S01]  /*0b00*/  LEA R9, R5, R9, 0x3 ;  /* 0x0000000905097211 */ /* 0x000fe200078e18ff */
[----:B--2---:R-:W-:-:S05]  /*0b10*/  FFMA R19, R18, R18, R25 ;  /* 0x0000001212137223 */ /* 0x004fca0000000019 */
[----:B------:R1:W-:Y:S01]  /*0b20*/  STG.E desc[UR6][R16.64], R19 ;  /* 0x0000001310007986 */ /* 0x0003e2000c101906 */
[----:B------:R-:W-:Y:S05]  /*0b30*/  @P0 BRA `(.L_x_302) ;  /* 0xfffffff400cc0947 */ /* 0x000fea000383ffff */
.L_x_301:
[----:B------:R-:W-:-:S13]  /*0b40*/  ISETP.NE.AND P0, PT, R2, RZ, PT ;  /* 0x000000ff0200720c */ /* 0x000fda0003f05270 */
[----:B------:R-:W-:Y:S05]  /*0b50*/  @!P0 EXIT ;  /* 0x000000000000894d */ /* 0x000fea0003800000 */
[----:B------:R-:W0:Y:S01]  /*0b60*/  LDC R5, c[0x0][0x3a8] ;  /* 0x0000ea00ff057b82 */ /* 0x000e220000000800 */
[----:B------:R-:W-:Y:S02]  /*0b70*/  ISETP.GE.U32.AND P1, PT, R2, 0x4, PT ;  /* 0x000000040200780c */ /* 0x000fe40003f26070 */
[----:B0-----:R-:W-:-:S04]  /*0b80*/  LOP3.LUT R22, R5, 0x3, RZ, 0xc0, !PT ;  /* 0x0000000305167812 */ /* 0x001fc800078ec0ff */
[----:B------:R-:W-:-:S07]  /*0b90*/  ISETP.NE.AND P0, PT, R22, RZ, PT ;  /* 0x000000ff1600720c */ /* 0x000fce0003f05270 */
[----:B------:R-:W-:Y:S06]  /*0ba0*/  @!P1 BRA `(.L_x_303) ;  /* 0x0000000400289947 */ /* 0x000fec0003800000 */
[----:B------:R-:W0:Y:S01]  /*0bb0*/  LDCU.64 UR8, c[0x0][0x3a0] ;  /* 0x00007400ff0877ac */ /* 0x000e220008000a00 */
[----:B-1----:R-:W1:Y:S01]  /*0bc0*/  LDC.64 R14, c[0x0][0x390] ;  /* 0x0000e400ff0e7b82 */ /* 0x002e620000000a00 */
[----:B------:R-:W2:Y:S01]  /*0bd0*/  LDCU UR4, c[0x0][0x3ac] ;  /* 0x00007580ff0477ac */ /* 0x000ea20008000800 */
[----:B0-----:R-:W-:-:S04]  /*0be0*/  IMAD R17, R4, UR9, R3 ;  /* 0x0000000904117c24 */ /* 0x001fc8000f8e0203 */
[----:B--2---:R-:W-:-:S05]  /*0bf0*/  IMAD R21, R17, UR4, R0 ;  /* 0x0000000411157c24 */ /* 0x004fca000f8e0200 */
[----:B------:R-:W-:-:S13]  /*0c00*/  ISETP.GE.AND P1, PT, R21, UR8, PT ;  /* 0x0000000815007c0c */ /* 0x000fda000bf26270 */
[----:B------:R-:W0:Y:S01]  /*0c10*/  @!P1 LDC.64 R12, c[0x0][0x388] ;  /* 0x0000e200ff0c9b82 */ /* 0x000e220000000a00 */
[----:B-1----:R-:W-:-:S06]  /*0c20*/  @!P1 IMAD.WIDE R14, R21, 0x4, R14 ;  /* 0x00000004150e9825 */ /* 0x002fcc00078e020e */
[----:B------:R-:W2:Y:S01]  /*0c30*/  @!P1 LDG.E R15, desc[UR6][R14.64] ;  /* 0x000000060e0f9981 */ /* 0x000ea2000c1e1900 */
[----:B------:R-:W1:Y:S01]  /*0c40*/  @P1 LDC.64 R8, c[0x0][0x398] ;  /* 0x0000e600ff081b82 */ /* 0x000e620000000a00 */
[----:B0-----:R-:W-:-:S06]  /*0c50*/  @!P1 IMAD.WIDE R12, R21, 0x4, R12 ;  /* 0x00000004150c9825 */ /* 0x001fcc00078e020c */
[----:B------:R-:W2:Y:S01]  /*0c60*/  @!P1 LDG.E R12, desc[UR6][R12.64] ;  /* 0x000000060c0c9981 */ /* 0x000ea2000c1e1900 */
[C---:B-1----:R-:W-:Y:S02]  /*0c70*/  @P1 IMAD.WIDE R10, R21.reuse, 0x4, R8 ;  /* 0x00000004150a1825 */ /* 0x042fe400078e0208 */
[----:B------:R-:W0:Y:S03]  /*0c80*/  LDC.64 R8, c[0x0][0x398] ;  /* 0x0000e600ff087b82 */ /* 0x000e260000000a00 */
[----:B------:R1:W3:Y:S05]  /*0c90*/  @P1 LDG.E R23, desc[UR6][R10.64] ;  /* 0x000000060a171981 */ /* 0x0002ea000c1e1900 */
[----:B------:R-:W4:Y:S01]  /*0ca0*/  LDC.64 R6, c[0x0][0x380] ;  /* 0x0000e000ff067b82 */ /* 0x000f220000000a00 */
[----:B0-----:R-:W-:Y:S01]  /*0cb0*/  @!P1 IMAD.WIDE R20, R21, 0x4, R8 ;  /* 0x0000000415149825 */ /* 0x001fe200078e0208 */
[----:B------:R-:W-:-:S05]  /*0cc0*/  IADD3 R27, PT, PT, R17, UR9, RZ ;  /* 0x00000009111b7c10 */ /* 0x000fca000fffe0ff */
[----:B------:R-:W-:Y:S02]  /*0cd0*/  IMAD R25, R27, UR4, R0 ;  /* 0x000000041b197c24 */ /* 0x000fe4000f8e0200 */
[----:B--2---:R-:W-:-:S05]  /*0ce0*/  @!P1 FADD R23, R12, -R15 ;  /* 0x8000000f0c179221 */ /* 0x004fca0000000000 */
[----:B------:R0:W-:Y:S04]  /*0cf0*/  @!P1 STG.E desc[UR6][R20.64], R23 ;  /* 0x0000001714009986 */ /* 0x0001e8000c101906 */
[----:B----4-:R-:W3:Y:S01]  /*0d00*/  LDG.E R2, desc[UR6][R6.64] ;  /* 0x0000000606027981 */ /* 0x010ee2000c1e1900 */
[----:B------:R-:W-:-:S13]  /*0d10*/  ISETP.GE.AND P1, PT, R25, UR8, PT ;  /* 0x0000000819007c0c */ /* 0x000fda000bf26270 */
[----:B------:R-:W2:Y:S08]  /*0d20*/  @!P1 LDC.64 R14, c[0x0][0x388] ;  /* 0x0000e200ff0e9b82 */ /* 0x000eb00000000a00 */
[----:B-1----:R-:W1:Y:S01]  /*0d30*/  @!P1 LDC.64 R10, c[0x0][0x390] ;  /* 0x0000e400ff0a9b82 */ /* 0x002e620000000a00 */
[----:B------:R-:W-:-:S04]  /*0d40*/  @P1 IMAD.WIDE R16, R25, 0x4, R8 ;  /* 0x0000000419101825 */ /* 0x000fc800078e0208 */
[----:B--2---:R-:W-:-:S04]  /*0d50*/  @!P1 IMAD.WIDE R14, R25, 0x4, R14 ;  /* 0x00000004190e9825 */ /* 0x004fc800078e020e */
[----:B-1----:R-:W-:-:S04]  /*0d60*/  @!P1 IMAD.WIDE R18, R25, 0x4, R10 ;  /* 0x0000000419129825 */ /* 0x002fc800078e020a */
[----:B---3--:R-:W-:-:S05]  /*0d70*/  FFMA R13, R23, R23, R2 ;  /* 0x00000017170d7223 */ /* 0x008fca0000000002 */
[----:B------:R1:W-:Y:S04]  /*0d80*/  STG.E desc[UR6][R6.64], R13 ;  /* 0x0000000d06007986 */ /* 0x0003e8000c101906 */
[----:B------:R2:W3:Y:S04]  /*0d90*/  @P1 LDG.E R2, desc[UR6][R16.64] ;  /* 0x0000000610021981 */ /* 0x0004e8000c1e1900 */
[----:B------:R-:W4:Y:S04]  /*0da0*/  @!P1 LDG.E R14, desc[UR6][R14.64] ;  /* 0x000000060e0e9981 */ /* 0x000f28000c1e1900 */
[----:B------:R-:W4:Y:S01]  /*0db0*/  @!P1 LDG.E R19, desc[UR6][R18.64] ;  /* 0x0000000612139981 */ /* 0x000f22000c1e1900 */
[----:B------:R-:W-:Y:S01]  /*0dc0*/  @!P1 IMAD.WIDE R24, R25, 0x4, R8 ;  /* 0x0000000419189825 */ /* 0x000fe200078e0208 */
[----:B------:R-:W-:-:S05]  /*0dd0*/  IADD3 R27, PT, PT, R27, UR9, RZ ;  /* 0x000000091b1b7c10 */ /* 0x000fca000fffe0ff */
[----:B0-----:R-:W-:Y:S02]  /*0de0*/  IMAD R23, R27, UR4, R0 ;  /* 0x000000041b177c24 */ /* 0x001fe4000f8e0200 */
[----:B----4-:R-:W-:-:S05]  /*0df0*/  @!P1 FADD R2, R14, -R19 ;  /* 0x800000130e029221 */ /* 0x010fca0000000000 */
[----:B------:R0:W-:Y:S04]  /*0e00*/  @!P1 STG.E desc[UR6][R24.64], R2 ;  /* 0x0000000218009986 */ /* 0x0001e8000c101906 */
[----:B-1----:R-:W3:Y:S01]  /*0e10*/  @!P1 LDG.E R13, desc[UR6][R6.64] ;  /* 0x00000006060d9981 */ /* 0x002ee2000c1e1900 */
[----:B------:R-:W-:-:S13]  /*0e20*/  ISETP.GE.AND P1, PT, R23, UR8, PT ;  /* 0x0000000817007c0c */ /* 0x000fda000bf26270 */
[----:B------:R-:W1:Y:S08]  /*0e30*/  @!P1 LDC.64 R20, c[0x0][0x388] ;  /* 0x0000e200ff149b82 */ /* 0x000e700000000a00 */
[----:B--2---:R-:W2:Y:S01]  /*0e40*/  @!P1 LDC.64 R16, c[0x0][0x390] ;  /* 0x0000e400ff109b82 */ /* 0x004ea20000000a00 */
[----:B-1----:R-:W-:-:S04]  /*0e50*/  @!P1 IMAD.WIDE R20, R23, 0x4, R20 ;  /* 0x0000000417149825 */ /* 0x002fc800078e0214 */
[----:B--2---:R-:W-:-:S04]  /*0e60*/  @!P1 IMAD.WIDE R16, R23, 0x4, R16 ;  /* 0x0000000417109825 */ /* 0x004fc800078e0210 */
[----:B---3--:R-:W-:Y:S01]  /*0e70*/  FFMA R11, R2, R2, R13 ;  /* 0x00000002020b7223 */ /* 0x008fe2000000000d */
[----:B------:R-:W-:-:S04]  /*0e80*/  @P1 IMAD.WIDE R12, R23, 0x4, R8 ;  /* 0x00000004170c1825 */ /* 0x000fc800078e0208 */
[----:B------:R1:W-:Y:S04]  /*0e90*/  STG.E desc[UR6][R6.64], R11 ;  /* 0x0000000b06007986 */ /* 0x0003e8000c101906 */
[----:B0-----:R0:W2:Y:S04]  /*0ea0*/  @P1 LDG.E R2, desc[UR6][R12.64] ;  /* 0x000000060c021981 */ /* 0x0010a8000c1e1900 */
[----:B------:R-:W3:Y:S04]  /*0eb0*/  @!P1 LDG.E R20, desc[UR6][R20.64] ;  /* 0x0000000614149981 */ /* 0x000ee8000c1e1900 */
[----:B------:R-:W3:Y:S01]  /*0ec0*/  @!P1 LDG.E R17, desc[UR6][R16.64] ;  /* 0x0000000610119981 */ /* 0x000ee2000c1e1900 */
[----:B------:R-:W-:Y:S01]  /*0ed0*/  @!P1 IMAD.WIDE R18, R23, 0x4, R8 ;  /* 0x0000000417129825 */ /* 0x000fe200078e0208 */
[----:B------:R-:W-:-:S05]  /*0ee0*/  IADD3 R15, PT, PT, R27, UR9, RZ ;  /* 0x000000091b0f7c10 */ /* 0x000fca000fffe0ff */
[----:B------:R-:W-:Y:S02]  /*0ef0*/  IMAD R23, R15, UR4, R0 ;  /* 0x000000040f177c24 */ /* 0x000fe4000f8e0200 */
[----:B---3--:R-:W-:-:S05]  /*0f00*/  @!P1 FADD R2, R20, -R17 ;  /* 0x8000001114029221 */ /* 0x008fca0000000000 */
[----:B------:R3:W-:Y:S04]  /*0f10*/  @!P1 STG.E desc[UR6][R18.64], R2 ;  /* 0x0000000212009986 */ /* 0x0007e8000c101906 */
[----:B-1----:R-:W2:Y:S01]  /*0f20*/  @!P1 LDG.E R11, desc[UR6][R6.64] ;  /* 0x00000006060b9981 */ /* 0x002ea2000c1e1900 */
[----:B------:R-:W-:-:S13]  /*0f30*/  ISETP.GE.AND P1, PT, R23, UR8, PT ;  /* 0x0000000817007c0c */ /* 0x000fda000bf26270 */
[----:B------:R-:W1:Y:S08]  /*0f40*/  @!P1 LDC.64 R14, c[0x0][0x388] ;  /* 0x0000e200ff0e9b82 */ /* 0x000e700000000a00 */
[----:B0-----:R-:W0:Y:S01]  /*0f50*/  @!P1 LDC.64 R12, c[0x0][0x390] ;  /* 0x0000e400ff0c9b82 */ /* 0x001e220000000a00 */
[----:B-1----:R-:W-:-:S04]  /*0f60*/  @!P1 IMAD.WIDE R14, R23, 0x4, R14 ;  /* 0x00000004170e9825 */ /* 0x002fc800078e020e */
[----:B0-----:R-:W-:-:S04]  /*0f70*/  @!P1 IMAD.WIDE R12, R23, 0x4, R12 ;  /* 0x00000004170c9825 */ /* 0x001fc800078e020c */
[----:B--2---:R-:W-:Y:S01]  /*0f80*/  FFMA R21, R2, R2, R11 ;  /* 0x0000000202157223 */ /* 0x004fe2000000000b */
[----:B------:R-:W-:-:S04]  /*0f90*/  @P1 IMAD.WIDE R10, R23, 0x4, R8 ;  /* 0x00000004170a1825 */ /* 0x000fc800078e0208 */
[----:B------:R0:W-:Y:S04]  /*0fa0*/  STG.E desc[UR6][R6.64], R21 ;  /* 0x0000001506007986 */ /* 0x0001e8000c101906 */
[----:B---3--:R-:W2:Y:S04]  /*0fb0*/  @P1 LDG.E R2, desc[UR6][R10.64] ;  /* 0x000000060a021981 */ /* 0x008ea8000c1e1900 */
[----:B------:R-:W3:Y:S04]  /*0fc0*/  @!P1 LDG.E R14, desc[UR6][R14.64] ;  /* 0x000000060e0e9981 */ /* 0x000ee8000c1e1900 */
[----:B------:R-:W3:Y:S01]  /*0fd0*/  @!P1 LDG.E R13, desc[UR6][R12.64] ;  /* 0x000000060c0d9981 */ /* 0x000ee2000c1e1900 */
[----:B------:R-:W-:-:S04]  /*0fe0*/  @!P1 IMAD.WIDE R8, R23, 0x4, R8 ;  /* 0x0000000417089825 */ /* 0x000fc800078e0208 */
[----:B---3--:R-:W-:-:S05]  /*0ff0*/  @!P1 FADD R2, R14, -R13 ;  /* 0x8000000d0e029221 */ /* 0x008fca0000000000 */
[----:B------:R3:W-:Y:S04]  /*1000*/  @!P1 STG.E desc[UR6][R8.64], R2 ;  /* 0x0000000208009986 */ /* 0x0007e8000c101906 */
[----:B0-----:R-:W2:Y:S01]  /*1010*/  @!P1 LDG.E R21, desc[UR6][R6.64] ;  /* 0x0000000606159981 */ /* 0x001ea2000c1e1900 */
[----:B------:R-:W-:Y:S01]  /*1020*/  IADD3 R4, PT, PT, R4, 0x4, RZ ;  /* 0x0000000404047810 */ /* 0x000fe20007ffe0ff */
[----:B--2---:R-:W-:-:S05]  /*1030*/  FFMA R17, R2, R2, R21 ;  /* 0x0000000202117223 */ /* 0x004fca0000000015 */
[----:B------:R3:W-:Y:S02]  /*1040*/  STG.E desc[UR6][R6.64], R17 ;  /* 0x0000001106007986 */ /* 0x0007e4000c101906 */
.L_x_303:
[----:B------:R-:W-:Y:S05]  /*1050*/  @!P0 EXIT ;  /* 0x000000000000894d */ /* 0x000fea0003800000 */
[----:B------:R-:W-:Y:S02]  /*1060*/  ISETP.NE.AND P1, PT, R22, 0x1, PT ;  /* 0x000000011600780c */ /* 0x000fe40003f25270 */
[----:B------:R-:W-:-:S04]  /*1070*/  LOP3.LUT R5, R5, 0x1, RZ, 0xc0, !PT ;  /* 0x0000000105057812 */ /* 0x000fc800078ec0ff */
[----:B------:R-:W-:-:S07]  /*1080*/  ISETP.NE.U32.AND P0, PT, R5, 0x1, PT ;  /* 0x000000010500780c */ /* 0x000fce0003f05070 */
[----:B------:R-:W-:Y:S06]  /*1090*/  @!P1 BRA `(.L_x_304) ;  /* 0x0000000000a09947 */ /* 0x000fec0003800000 */
[----:B------:R-:W0:Y:S01]  /*10a0*/  LDCU.64 UR8, c[0x0][0x3a0] ;  /* 0x00007400ff0877ac */ /* 0x000e220008000a00 */
[----:B-1----:R-:W1:Y:S01]  /*10b0*/  LDC.64 R14, c[0x0][0x390] ;  /* 0x0000e400ff0e7b82 */ /* 0x002e620000000a00 */
[----:B------:R-:W3:Y:S01]  /*10c0*/  LDCU UR4, c[0x0][0x3ac] ;  /* 0x00007580ff0477ac */ /* 0x000ee20008000800 */
[----:B0-----:R-:W-:-:S04]  /*10d0*/  IMAD R19, R4, UR9, R3 ;  /* 0x0000000904137c24 */ /* 0x001fc8000f8e0203 */
[----:B---3--:R-:W-:-:S05]  /*10e0*/  IMAD R17, R19, UR4, R0 ;  /* 0x0000000413117c24 */ /* 0x008fca000f8e0200 */
        /* <DEDUP_REMOVED lines=15> */
[----:B------:R-:W-:Y:S04]  /*11e0*/  @!P1 STG.E desc[UR6][R16.64], R5 ;  /* 0x0000000510009986 */ /* 0x000fe8000c101906 */
[----:B----4-:R-:W3:Y:S01]  /*11f0*/  LDG.E R2, desc[UR6][R8.64] ;  /* 0x0000000608027981 */ /* 0x010ee2000c1e1900 */
[----:B------:R-:W-:-:S13]  /*1200*/  ISETP.GE.AND P1, PT, R23, UR8, PT ;  /* 0x0000000817007c0c */ /* 0x000fda000bf26270 */
[----:B------:R-:W0:Y:S08]  /*1210*/  @!P1 LDC.64 R14, c[0x0][0x388] ;  /* 0x0000e200ff0e9b82 */ /* 0x000e300000000a00 */
[----:B------:R-:W2:Y:S01]  /*1220*/  @!P1 LDC.64 R18, c[0x0][0x390] ;  /* 0x0000e400ff129b82 */ /* 0x000ea20000000a00 */
[----:B-1----:R-:W-:-:S04]  /*1230*/  @P1 IMAD.WIDE R10, R23, 0x4, R6 ;  /* 0x00000004170a1825 */ /* 0x002fc800078e0206 */
[----:B0-----:R-:W-:-:S04]  /*1240*/  @!P1 IMAD.WIDE R12, R23, 0x4, R14 ;  /* 0x00000004170c9825 */ /* 0x001fc800078e020e */
[----:B--2---:R-:W-:-:S04]  /*1250*/  @!P1 IMAD.WIDE R14, R23, 0x4, R18 ;  /* 0x00000004170e9825 */ /* 0x004fc800078e0212 */
[----:B---3--:R-:W-:-:S05]  /*1260*/  FFMA R21, R5, R5, R2 ;  /* 0x0000000505157223 */ /* 0x008fca0000000002 */
[----:B------:R0:W-:Y:S04]  /*1270*/  STG.E desc[UR6][R8.64], R21 ;  /* 0x0000001508007986 */ /* 0x0001e8000c101906 */
[----:B------:R-:W2:Y:S04]  /*1280*/  @P1 LDG.E R2, desc[UR6][R10.64] ;  /* 0x000000060a021981 */ /* 0x000ea8000c1e1900 */
        /* <DEDUP_REMOVED lines=9> */
.L_x_304:
[----:B------:R-:W-:Y:S05]  /*1320*/  @P0 EXIT ;  /* 0x000000000000094d */ /* 0x000fea0003800000 */
[----:B------:R-:W0:Y:S01]  /*1330*/  LDCU.64 UR8, c[0x0][0x3a0] ;  /* 0x00007400ff0877ac */ /* 0x000e220008000a00 */
[----:B---34-:R-:W2:Y:S01]  /*1340*/  LDC.64 R6, c[0x0][0x390] ;  /* 0x0000e400ff067b82 */ /* 0x018ea20000000a00 */
[----:B------:R-:W1:Y:S07]  /*1350*/  LDCU UR4, c[0x0][0x3ac] ;  /* 0x00007580ff0477ac */ /* 0x000e6e0008000800 */
[----:B------:R-:W3:Y:S01]  /*1360*/  LDC.64 R8, c[0x0][0x398] ;  /* 0x0000e600ff087b82 */ /* 0x000ee20000000a00 */
[----:B0-----:R-:W-:-:S04]  /*1370*/  IMAD R3, R4, UR9, R3 ;  /* 0x0000000904037c24 */ /* 0x001fc8000f8e0203 */
[----:B-1----:R-:W-:-:S05]  /*1380*/  IMAD R15, R3, UR4, R0 ;  /* 0x00000004030f7c24 */ /* 0x002fca000f8e0200 */
[----:B------:R-:W-:-:S13]  /*1390*/  ISETP.GE.AND P0, PT, R15, UR8, PT ;  /* 0x000000080f007c0c */ /* 0x000fda000bf06270 */
[----:B------:R-:W0:Y:S01]  /*13a0*/  @!P0 LDC.64 R4, c[0x0][0x388] ;  /* 0x0000e200ff048b82 */ /* 0x000e220000000a00 */
[----:B--2---:R-:W-:-:S06]  /*13b0*/  @!P0 IMAD.WIDE R6, R15, 0x4, R6 ;  /* 0x000000040f068825 */ /* 0x004fcc00078e0206 */
[----:B------:R-:W2:Y:S01]  /*13c0*/  @!P0 LDG.E R7, desc[UR6][R6.64] ;  /* 0x0000000606078981 */ /* 0x000ea2000c1e1900 */
[----:B------:R-:W1:Y:S01]  /*13d0*/  @P0 LDC.64 R2, c[0x0][0x398] ;  /* 0x0000e600ff020b82 */ /* 0x000e620000000a00 */
[----:B0-----:R-:W-:-:S06]  /*13e0*/  @!P0 IMAD.WIDE R4, R15, 0x4, R4 ;  /* 0x000000040f048825 */ /* 0x001fcc00078e0204 */
[----:B------:R-:W2:Y:S01]  /*13f0*/  @!P0 LDG.E R4, desc[UR6][R4.64] ;  /* 0x0000000604048981 */ /* 0x000ea2000c1e1900 */
[----:B-1----:R-:W-:-:S05]  /*1400*/  @P0 IMAD.WIDE R2, R15, 0x4, R2 ;  /* 0x000000040f020825 */ /* 0x002fca00078e0202 */
[----:B------:R-:W4:Y:S01]  /*1410*/  @P0 LDG.E R13, desc[UR6][R2.64] ;  /* 0x00000006020d0981 */ /* 0x000f22000c1e1900 */
[----:B------:R-:W0:Y:S01]  /*1420*/  LDC.64 R10, c[0x0][0x380] ;  /* 0x0000e000ff0a7b82 */ /* 0x000e220000000a00 */
[----:B---3--:R-:W-:-:S04]  /*1430*/  @!P0 IMAD.WIDE R8, R15, 0x4, R8 ;  /* 0x000000040f088825 */ /* 0x008fc800078e0208 */
[----:B--2---:R-:W-:-:S05]  /*1440*/  @!P0 FADD R13, R4, -R7 ;  /* 0x80000007040d8221 */ /* 0x004fca0000000000 */
[----:B------:R-:W-:Y:S04]  /*1450*/  @!P0 STG.E desc[UR6][R8.64], R13 ;  /* 0x0000000d08008986 */ /* 0x000fe8000c101906 */
[----:B0-----:R-:W4:Y:S02]  /*1460*/  LDG.E R0, desc[UR6][R10.64] ;  /* 0x000000060a007981 */ /* 0x001f24000c1e1900 */
[----:B----4-:R-:W-:-:S05]  /*1470*/  FFMA R15, R13, R13, R0 ;  /* 0x0000000d0d0f7223 */ /* 0x010fca0000000000 */
[----:B------:R-:W-:Y:S01]  /*1480*/  STG.E desc[UR6][R10.64], R15 ;  /* 0x0000000f0a007986 */ /* 0x000fe2000c101906 */
[----:B------:R-:W-:Y:S05]  /*1490*/  EXIT ;  /* 0x000000000000794d */ /* 0x000fea0003800000 */
.L_x_305:
        /* <DEDUP_REMOVED lines=14> */
.L_x_430:


//--------------------- .text._Z16cuda_absorb_bndrPfS_iiif --------------------------
	.section	.text._Z16cuda_absorb_bndrPfS_iiif,"ax",@progbits
	.align	128
        .global         _Z16cuda_absorb_bndrPfS_iiif
        .type           _Z16cuda_absorb_bndrPfS_iiif,@function
        .size           _Z16cuda_absorb_bndrPfS_iiif,(.L_x_409 - _Z16cuda_absorb_bndrPfS_iiif)
        .other          _Z16cuda_absorb_bndrPfS_iiif,@"STO_CUDA_ENTRY STV_DEFAULT"
_Z16cuda_absorb_bndrPfS_iiif:
.text._Z16cuda_absorb_bndrPfS_iiif:
[----:B------:R-:W-:Y:S08]  /*0000*/  LDC R1, c[0x0][0x37c] ;  /* 0x0000df00ff017b82 */ /* 0x000ff00000000800 */
[----:B------:R-:W0:Y:S08]  /*0010*/  LDC R0, c[0x0][0x398] ;  /* 0x0000e600ff007b82 */ /* 0x000e300000000800 */
[----:B------:R-:W1:Y:S01]  /*0020*/  S2UR UR4, SR_CTAID.X ;  /* 0x00000000000479c3 */ /* 0x000e620000002500 */
[----:B0-----:R-:W-:-:S13]  /*0030*/  ISETP.GE.AND P0, PT, R0, -0x2f, PT ;  /* 0xffffffd10000780c */ /* 0x001fda0003f06270 */
[----:B-1----:R-:W-:Y:S05]  /*0040*/  @!P0 EXIT ;  /* 0x000000000000894d */ /* 0x002fea0003800000 */
[----:B------:R-:W0:Y:S01]  /*0050*/  S2R R0, SR_TID.Y ;  /* 0x0000000000007919 */ /* 0x000e220000002200 */
[----:B------:R-:W1:Y:S01]  /*0060*/  MUFU.RCP64H R3, 20 ;  /* 0x4034000000037908 */ /* 0x000e620000001800 */
[----:B------:R-:W2:Y:S01]  /*0070*/  LDC R12, c[0x0][0x360] ;  /* 0x0000d800ff0c7b82 */ /* 0x000ea20000000800 */
[----:B------:R-:W-:Y:S01]  /*0080*/  IMAD.MOV.U32 R6, RZ, RZ, 0x0 ;  /* 0x00000000ff067424 */ /* 0x000fe200078e00ff */
[----:B------:R-:W-:Y:S01]  /*0090*/  BSSY.RECONVERGENT B0, `(.L_x_306) ;  /* 0x000001d000007945 */ /* 0x000fe20003800200 */
[----:B------:R-:W-:Y:S02]  /*00a0*/  IMAD.MOV.U32 R7, RZ, RZ, 0x40340000 ;  /* 0x40340000ff077424 */ /* 0x000fe400078e00ff */
[----:B------:R-:W-:Y:S02]  /*00b0*/  IMAD.MOV.U32 R2, RZ, RZ, 0x1 ;  /* 0x00000001ff027424 */ /* 0x000fe400078e00ff */
[----:B------:R-:W-:Y:S01]  /*00c0*/  IMAD.MOV.U32 R13, RZ, RZ, 0x40340000 ;  /* 0x40340000ff0d7424 */ /* 0x000fe200078e00ff */
[----:B------:R-:W0:Y:S08]  /*00d0*/  S2UR UR5, SR_CTAID.Y ;  /* 0x00000000000579c3 */ /* 0x000e300000002600 */
[----:B------:R-:W0:Y:S01]  /*00e0*/  LDC R33, c[0x0][0x364] ;  /* 0x0000d900ff217b82 */ /* 0x000e220000000800 */
[----:B-1----:R-:W-:-:S07]  /*00f0*/  DFMA R4, R2, -R6, 1 ;  /* 0x3ff000000204742b */ /* 0x002fce0000000806 */
[----:B------:R-:W1:Y:S01]  /*0100*/  LDC R10, c[0x0][0x394] ;  /* 0x0000e500ff0a7b82 */ /* 0x000e620000000800 */
[----:B------:R-:W-:-:S08]  /*0110*/  DFMA R4, R4, R4, R4 ;  /* 0x000000040404722b */ /* 0x000fd00000000004 */
[----:B------:R-:W-:Y:S01]  /*0120*/  DFMA R4, R2, R4, R2 ;  /* 0x000000040204722b */ /* 0x000fe20000000002 */
[----:B0-----:R-:W-:-:S07]  /*0130*/  IMAD R33, R33, UR5, R0 ;  /* 0x0000000521217c24 */ /* 0x001fce000f8e0200 */
[----:B------:R-:W-:Y:S01]  /*0140*/  DFMA R2, R4, -R6, 1 ;  /* 0x3ff000000402742b */ /* 0x000fe20000000806 */
[----:B------:R-:W-:Y:S01]  /*0150*/  UMOV UR5, URZ ;  /* 0x000000ff00057c82 */ /* 0x000fe20008000000 */
[----:B------:R-:W2:Y:S01]  /*0160*/  S2R R7, SR_TID.X ;  /* 0x0000000000077919 */ /* 0x000ea20000002100 */
[----:B-1----:R-:W-:-:S05]  /*0170*/  IADD3 R10, PT, PT, R33, -0x1c, -R10 ;  /* 0xffffffe4210a7810 */ /* 0x002fca0007ffe80a */
[----:B------:R-:W-:Y:S01]  /*0180*/  DFMA R2, R4, R2, R4 ;  /* 0x000000020402722b */ /* 0x000fe20000000004 */
[----:B------:R-:W0:Y:S07]  /*0190*/  I2F.F64 R10, R10 ;  /* 0x0000000a000a7312 */ /* 0x000e2e0000201c00 */
[----:B0-----:R-:W-:Y:S01]  /*01a0*/  DMUL R8, R10, R2 ;  /* 0x000000020a087228 */ /* 0x001fe20000000000 */
[----:B------:R-:W-:Y:S01]  /*01b0*/  FSETP.GEU.AND P1, PT, |R11|, 6.5827683646048100446e-37, PT ;  /* 0x036000000b00780b */ /* 0x000fe20003f2e200 */
[----:B--2---:R-:W-:-:S06]  /*01c0*/  IMAD R12, R12, UR4, R7 ;  /* 0x000000040c0c7c24 */ /* 0x004fcc000f8e0207 */
[----:B------:R-:W-:-:S08]  /*01d0*/  DFMA R4, R8, -20, R10 ;  /* 0xc03400000804782b */ /* 0x000fd0000000000a */
[----:B------:R-:W-:-:S10]  /*01e0*/  DFMA R8, R2, R4, R8 ;  /* 0x000000040208722b */ /* 0x000fd40000000008 */
[----:B------:R-:W-:-:S05]  /*01f0*/  FFMA R0, RZ, 2.8125, R9 ;  /* 0x40340000ff007823 */ /* 0x000fca0000000009 */
[----:B------:R-:W-:-:S13]  /*0200*/  FSETP.GT.AND P0, PT, |R0|, 1.469367938527859385e-39, PT ;  /* 0x001000000000780b */ /* 0x000fda0003f04200 */
[----:B------:R-:W-:Y:S05]  /*0210*/  @P0 BRA P1, `(.L_x_307) ;  /* 0x0000000000100947 */ /* 0x000fea0000800000 */
[----:B------:R-:W-:-:S07]  /*0220*/  MOV R0, 0x240 ;  /* 0x0000024000007802 */ /* 0x000fce0000000f00 */
[----:B------:R-:W-:Y:S05]  /*0230*/  CALL.REL.NOINC `($__internal_9_$__cuda_sm20_div_rn_f64_full) ;  /* 0x0000001400dc7944 */ /* 0x000fea0003c00000 */
[----:B------:R-:W-:Y:S02]  /*0240*/  IMAD.MOV.U32 R8, RZ, RZ, R22 ;  /* 0x000000ffff087224 */ /* 0x000fe400078e0016 */
[----:B------:R-:W-:-:S07]  /*0250*/  IMAD.MOV.U32 R9, RZ, RZ, R23 ;  /* 0x000000ffff097224 */ /* 0x000fce00078e0017 */
.L_x_307:
[----:B------:R-:W-:Y:S05]  /*0260*/  BSYNC.RECONVERGENT B0 ;  /* 0x0000000000007941 */ /* 0x000fea0003800200 */
.L_x_306:
[----:B------:R-:W0:Y:S01]  /*0270*/  MUFU.RCP64H R3, 20 ;  /* 0x4034000000037908 */ /* 0x000e220000001800 */
[----:B------:R-:W-:Y:S01]  /*0280*/  IMAD.MOV.U32 R4, RZ, RZ, 0x0 ;  /* 0x00000000ff047424 */ /* 0x000fe200078e00ff */
[----:B------:R-:W-:Y:S01]  /*0290*/  IADD3 R10, PT, PT, -R33, 0x14, RZ ;  /* 0x00000014210a7810 */ /* 0x000fe20007ffe1ff */
[----:B------:R-:W-:Y:S01]  /*02a0*/  IMAD.MOV.U32 R5, RZ, RZ, 0x40340000 ;  /* 0x40340000ff057424 */ /* 0x000fe200078e00ff */
[----:B------:R-:W-:Y:S01]  /*02b0*/  UMOV UR4, URZ ;  /* 0x000000ff00047c82 */ /* 0x000fe20008000000 */
[----:B------:R-:W-:Y:S01]  /*02c0*/  IMAD.MOV.U32 R2, RZ, RZ, 0x1 ;  /* 0x00000001ff027424 */ /* 0x000fe200078e00ff */
[----:B------:R-:W-:Y:S02]  /*02d0*/  BSSY.RECONVERGENT B0, `(.L_x_308) ;  /* 0x0000016000007945 */ /* 0x000fe40003800200 */
[----:B------:R-:W1:Y:S03]  /*02e0*/  I2F.F64.U32 R10, R10 ;  /* 0x0000000a000a7312 */ /* 0x000e660000201800 */
[----:B0-----:R-:W-:Y:S01]  /*02f0*/  DFMA R6, R2, -R4, 1 ;  /* 0x3ff000000206742b */ /* 0x001fe20000000804 */
[----:B-1----:R-:W-:-:S07]  /*0300*/  FSETP.GEU.AND P1, PT, |R11|, 6.5827683646048100446e-37, PT ;  /* 0x036000000b00780b */ /* 0x002fce0003f2e200 */
[----:B------:R-:W-:-:S08]  /*0310*/  DFMA R6, R6, R6, R6 ;  /* 0x000000060606722b */ /* 0x000fd00000000006 */
[----:B------:R-:W-:Y:S02]  /*0320*/  DFMA R6, R2, R6, R2 ;  /* 0x000000060206722b */ /* 0x000fe40000000002 */
[----:B------:R-:W-:-:S06]  /*0330*/  DADD R2, R8, 2 ;  /* 0x4000000008027429 */ /* 0x000fcc0000000000 */
[----:B------:R-:W-:-:S04]  /*0340*/  DFMA R4, R6, -R4, 1 ;  /* 0x3ff000000604742b */ /* 0x000fc80000000804 */
[----:B------:R-:W-:-:S04]  /*0350*/  LOP3.LUT R2, R3, 0x7ff00000, RZ, 0xc0, !PT ;  /* 0x7ff0000003027812 */ /* 0x000fc800078ec0ff */
[----:B------:R-:W-:Y:S01]  /*0360*/  DFMA R14, R6, R4, R6 ;  /* 0x00000004060e722b */ /* 0x000fe20000000006 */
[----:B------:R-:W-:-:S07]  /*0370*/  ISETP.NE.AND P6, PT, R2, 0x7ff00000, PT ;  /* 0x7ff000000200780c */ /* 0x000fce0003fc5270 */
[----:B------:R-:W-:-:S06]  /*0380*/  DMUL R6, R14, R10 ;  /* 0x0000000a0e067228 */ /* 0x000fcc0000000000 */
[----:B------:R-:W-:Y:S02]  /*0390*/  DSETP.EQ.AND P6, PT, |R8|, +INF , !P6 ;  /* 0x7ff000000800742a */ /* 0x000fe400077c2200 */
        /* <DEDUP_REMOVED lines=9> */
.L_x_309:
[----:B------:R-:W-:Y:S05]  /*0430*/  BSYNC.RECONVERGENT B0 ;  /* 0x0000000000007941 */ /* 0x000fea0003800200 */
.L_x_308:
[----:B------:R-:W0:Y:S01]  /*0440*/  MUFU.RCP64H R3, 20 ;  /* 0x4034000000037908 */ /* 0x000e220000001800 */
[----:B------:R-:W-:Y:S01]  /*0450*/  IMAD.MOV.U32 R4, RZ, RZ, 0x0 ;  /* 0x00000000ff047424 */ /* 0x000fe200078e00ff */
[----:B------:R-:W1:Y:S01]  /*0460*/  LDC R15, c[0x0][0x390] ;  /* 0x0000e400ff0f7b82 */ /* 0x000e620000000800 */
[----:B------:R-:W-:Y:S01]  /*0470*/  IMAD.MOV.U32 R5, RZ, RZ, 0x40340000 ;  /* 0x40340000ff057424 */ /* 0x000fe200078e00ff */
[----:B------:R-:W-:Y:S01]  /*0480*/  BSSY.RECONVERGENT B0, `(.L_x_310) ;  /* 0x0000018000007945 */ /* 0x000fe20003800200 */
[----:B------:R-:W-:-:S06]  /*0490*/  IMAD.MOV.U32 R2, RZ, RZ, 0x1 ;  /* 0x00000001ff027424 */ /* 0x000fcc00078e00ff */
[----:B0-----:R-:W-:-:S08]  /*04a0*/  DFMA R10, R2, -R4, 1 ;  /* 0x3ff00000020a742b */ /* 0x001fd00000000804 */
[----:B------:R-:W-:-:S08]  /*04b0*/  DFMA R10, R10, R10, R10 ;  /* 0x0000000a0a0a722b */ /* 0x000fd0000000000a */
[----:B------:R-:W-:Y:S01]  /*04c0*/  DFMA R2, R2, R10, R2 ;  /* 0x0000000a0202722b */ /* 0x000fe20000000002 */
[----:B-1----:R-:W-:-:S07]  /*04d0*/  IADD3 R10, PT, PT, R12, -0x1c, -R15 ;  /* 0xffffffe40c0a7810 */ /* 0x002fce0007ffe80f */
[C---:B------:R-:W-:Y:S01]  /*04e0*/  DFMA R4, R2.reuse, -R4, 1 ;  /* 0x3ff000000204742b */ /* 0x040fe20000000804 */
[----:B------:R-:W0:Y:S07]  /*04f0*/  I2F.F64 R10, R10 ;  /* 0x0000000a000a7312 */ /* 0x000e2e0000201c00 */
[----:B------:R-:W-:Y:S02]  /*0500*/  DFMA R16, R2, R4, R2 ;  /* 0x000000040210722b */ /* 0x000fe40000000002 */
[----:B------:R-:W-:-:S06]  /*0510*/  DADD R2, R6, 2 ;  /* 0x4000000006027429 */ /* 0x000fcc0000000000 */
[----:B0-----:R-:W-:Y:S01]  /*0520*/  DMUL R4, R16, R10 ;  /* 0x0000000a10047228 */ /* 0x001fe20000000000 */
[----:B------:R-:W-:-:S03]  /*0530*/  FSETP.GEU.AND P1, PT, |R11|, 6.5827683646048100446e-37, PT ;  /* 0x036000000b00780b */ /* 0x000fc60003f2e200 */
[----:B------:R-:W-:-:S04]  /*0540*/  LOP3.LUT R2, R3, 0x7ff00000, RZ, 0xc0, !PT ;  /* 0x7ff0000003027812 */ /* 0x000fc800078ec0ff */
[----:B------:R-:W-:Y:S01]  /*0550*/  DFMA R14, R4, -20, R10 ;  /* 0xc0340000040e782b */ /* 0x000fe2000000000a */
[----:B------:R-:W-:-:S07]  /*0560*/  ISETP.NE.AND P5, PT, R2, 0x7ff00000, PT ;  /* 0x7ff000000200780c */ /* 0x000fce0003fa5270 */
[----:B------:R-:W-:-:S06]  /*0570*/  DFMA R4, R16, R14, R4 ;  /* 0x0000000e1004722b */ /* 0x000fcc0000000004 */
[----:B------:R-:W-:-:S04]  /*0580*/  DSETP.EQ.AND P5, PT, R6, +INF , !P5 ;  /* 0x7ff000000600742a */ /* 0x000fc80006fa2000 */
[----:B------:R-:W-:-:S05]  /*0590*/  FFMA R0, RZ, 2.8125, R5 ;  /* 0x40340000ff007823 */ /* 0x000fca0000000005 */
[----:B------:R-:W-:-:S13]  /*05a0*/  FSETP.GT.AND P0, PT, |R0|, 1.469367938527859385e-39, PT ;  /* 0x001000000000780b */ /* 0x000fda0003f04200 */
[----:B------:R-:W-:Y:S05]  /*05b0*/  @P0 BRA P1, `(.L_x_311) ;  /* 0x0000000000100947 */ /* 0x000fea0000800000 */
[----:B------:R-:W-:-:S07]  /*05c0*/  MOV R0, 0x5e0 ;  /* 0x000005e000007802 */ /* 0x000fce0000000f00 */
[----:B------:R-:W-:Y:S05]  /*05d0*/  CALL.REL.NOINC `($__internal_9_$__cuda_sm20_div_rn_f64_full) ;  /* 0x0000001000f47944 */ /* 0x000fea0003c00000 */
[----:B------:R-:W-:Y:S02]  /*05e0*/  IMAD.MOV.U32 R4, RZ, RZ, R22 ;  /* 0x000000ffff047224 */ /* 0x000fe400078e0016 */
[----:B------:R-:W-:-:S07]  /*05f0*/  IMAD.MOV.U32 R5, RZ, RZ, R23 ;  /* 0x000000ffff057224 */ /* 0x000fce00078e0017 */
.L_x_311:
[----:B------:R-:W-:Y:S05]  /*0600*/  BSYNC.RECONVERGENT B0 ;  /* 0x0000000000007941 */ /* 0x000fea0003800200 */
.L_x_310:
[----:B------:R-:W0:Y:S01]  /*0610*/  MUFU.RCP64H R3, 20 ;  /* 0x4034000000037908 */ /* 0x000e220000001800 */
[----:B------:R-:W-:Y:S01]  /*0620*/  IMAD.MOV.U32 R10, RZ, RZ, 0x0 ;  /* 0x00000000ff0a7424 */ /* 0x000fe200078e00ff */
[----:B------:R-:W-:Y:S01]  /*0630*/  IADD3 R20, PT, PT, -R12, 0x14, RZ ;  /* 0x000000140c147810 */ /* 0x000fe20007ffe1ff */
[----:B------:R-:W-:Y:S01]  /*0640*/  IMAD.MOV.U32 R11, RZ, RZ, 0x40340000 ;  /* 0x40340000ff0b7424 */ /* 0x000fe200078e00ff */
[----:B------:R-:W1:Y:S01]  /*0650*/  LDCU UR6, c[0x0][0x390] ;  /* 0x00007200ff0677ac */ /* 0x000e620008000800 */
[----:B------:R-:W-:Y:S01]  /*0660*/  IMAD.MOV.U32 R2, RZ, RZ, 0x1 ;  /* 0x00000001ff027424 */ /* 0x000fe200078e00ff */
[----:B------:R-:W-:Y:S05]  /*0670*/  BSSY.RECONVERGENT B0, `(.L_x_312) ;  /* 0x0000017000007945 */ /* 0x000fea0003800200 */
[----:B0-----:R-:W-:Y:S01]  /*0680*/  DFMA R14, R2, -R10, 1 ;  /* 0x3ff00000020e742b */ /* 0x001fe2000000080a */
[----:B-1----:R-:W-:-:S07]  /*0690*/  UIADD3 UR6, UPT, UPT, UR6, 0x30, URZ ;  /* 0x0000003006067890 */ /* 0x002fce000fffe0ff */
[----:B------:R-:W-:-:S08]  /*06a0*/  DFMA R14, R14, R14, R14 ;  /* 0x0000000e0e0e722b */ /* 0x000fd0000000000e */
[----:B------:R-:W-:-:S08]  /*06b0*/  DFMA R14, R2, R14, R2 ;  /* 0x0000000e020e722b */ /* 0x000fd00000000002 */
[C---:B------:R-:W-:Y:S01]  /*06c0*/  DFMA R2, R14.reuse, -R10, 1 ;  /* 0x3ff000000e02742b */ /* 0x040fe2000000080a */
[----:B------:R-:W0:Y:S07]  /*06d0*/  I2F.F64.U32 R10, R20 ;  /* 0x00000014000a7312 */ /* 0x000e2e0000201800 */
[----:B------:R-:W-:Y:S02]  /*06e0*/  DFMA R18, R14, R2, R14 ;  /* 0x000000020e12722b */ /* 0x000fe4000000000e */
[----:B------:R-:W-:-:S06]  /*06f0*/  DADD R2, R4, 2 ;  /* 0x4000000004027429 */ /* 0x000fcc0000000000 */
[----:B0-----:R-:W-:Y:S01]  /*0700*/  DMUL R14, R18, R10 ;  /* 0x0000000a120e7228 */ /* 0x001fe20000000000 */
[----:B------:R-:W-:-:S03]  /*0710*/  FSETP.GEU.AND P1, PT, |R11|, 6.5827683646048100446e-37, PT ;  /* 0x036000000b00780b */ /* 0x000fc60003f2e200 */
[----:B------:R-:W-:-:S04]  /*0720*/  LOP3.LUT R0, R3, 0x7ff00000, RZ, 0xc0, !PT ;  /* 0x7ff0000003007812 */ /* 0x000fc800078ec0ff */
[----:B------:R-:W-:Y:S01]  /*0730*/  ISETP.NE.AND P4, PT, R0, 0x7ff00000, PT ;  /* 0x7ff000000000780c */ /* 0x000fe20003f85270 */
[----:B------:R-:W-:-:S08]  /*0740*/  DFMA R16, R14, -20, R10 ;  /* 0xc03400000e10782b */ /* 0x000fd0000000000a */
[----:B------:R-:W-:-:S04]  /*0750*/  DFMA R2, R18, R16, R14 ;  /* 0x000000101202722b */ /* 0x000fc8000000000e */
[----:B------:R-:W-:-:S06]  /*0760*/  DSETP.EQ.AND P4, PT, |R4|, +INF , !P4 ;  /* 0x7ff000000400742a */ /* 0x000fcc0006782200 */
[----:B------:R-:W-:-:S05]  /*0770*/  FFMA R0, RZ, 2.8125, R3 ;  /* 0x40340000ff007823 */ /* 0x000fca0000000003 */
[----:B------:R-:W-:-:S13]  /*0780*/  FSETP.GT.AND P0, PT, |R0|, 1.469367938527859385e-39, PT ;  /* 0x001000000000780b */ /* 0x000fda0003f04200 */
[----:B------:R-:W-:Y:S05]  /*0790*/  @P0 BRA P1, `(.L_x_313) ;  /* 0x0000000000100947 */ /* 0x000fea0000800000 */
[----:B------:R-:W-:-:S07]  /*07a0*/  MOV R0, 0x7c0 ;  /* 0x000007c000007802 */ /* 0x000fce0000000f00 */
[----:B------:R-:W-:Y:S05]  /*07b0*/  CALL.REL.NOINC `($__internal_9_$__cuda_sm20_div_rn_f64_full) ;  /* 0x00000010007c7944 */ /* 0x000fea0003c00000 */
[----:B------:R-:W-:Y:S02]  /*07c0*/  IMAD.MOV.U32 R2, RZ, RZ, R22 ;  /* 0x000000ffff027224 */ /* 0x000fe400078e0016 */
[----:B------:R-:W-:-:S07]  /*07d0*/  IMAD.MOV.U32 R3, RZ, RZ, R23 ;  /* 0x000000ffff037224 */ /* 0x000fce00078e0017 */
.L_x_313:
[----:B------:R-:W-:Y:S05]  /*07e0*/  BSYNC.RECONVERGENT B0 ;  /* 0x0000000000007941 */ /* 0x000fea0003800200 */
.L_x_312:
[----:B------:R-:W0:Y:S01]  /*07f0*/  LDC.64 R16, c[0x0][0x398] ;  /* 0x0000e600ff107b82 */ /* 0x000e220000000a00 */
[----:B------:R-:W-:Y:S01]  /*0800*/  DADD R10, R2, 2 ;  /* 0x40000000020a7429 */ /* 0x000fe20000000000 */
[----:B------:R-:W-:Y:S01]  /*0810*/  IMAD R33, R33, UR6, R12 ;  /* 0x0000000621217c24 */ /* 0x000fe2000f8e020c */
[----:B------:R-:W1:Y:S01]  /*0820*/  LDCU.64 UR8, c[0x0][0x358] ;  /* 0x00006b00ff0877ac */ /* 0x000e620008000a00 */
[----:B------:R-:W2:Y:S07]  /*0830*/  LDCU UR16, c[0x0][0x390] ;  /* 0x00007200ff1077ac */ /* 0x000eae0008000800 */
[----:B------:R-:W-:Y:S01]  /*0840*/  LOP3.LUT R10, R11, 0x7ff00000, RZ, 0xc0, !PT ;  /* 0x7ff000000b0a7812 */ /* 0x000fe200078ec0ff */
[----:B------:R-:W3:Y:S03]  /*0850*/  LDCU UR14, c[0x0][0x398] ;  /* 0x00007300ff0e77ac */ /* 0x000ee60008000800 */
[----:B------:R-:W-:Y:S01]  /*0860*/  ISETP.NE.AND P3, PT, R10, 0x7ff00000, PT ;  /* 0x7ff000000a00780c */ /* 0x000fe20003f65270 */
[----:B------:R-:W4:Y:S01]  /*0870*/  LDCU UR15, c[0x0][0x394] ;  /* 0x00007280ff0f77ac */ /* 0x000f220008000800 */
[----:B------:R-:W-:Y:S01]  /*0880*/  UMOV UR6, 0xffffffff ;  /* 0xffffffff00067882 */ /* 0x000fe20000000000 */
[----:B0-----:R0:W0:Y:S01]  /*0890*/  F2F.F64.F32 R14, R17 ;  /* 0x00000011000e7310 */ /* 0x0010220000201800 */
[----:B------:R-:W-:Y:S01]  /*08a0*/  VIADDMNMX R34, R16, 0x2f, RZ, !PT ;  /* 0x0000002f10227846 */ /* 0x000fe200078001ff */
[----:B------:R-:W-:-:S08]  /*08b0*/  IMAD.MOV R32, RZ, RZ, -R16 ;  /* 0x000000ffff207224 */ /* 0x000fd000078e0a10 */
[----:B------:R-:W-:Y:S01]  /*08c0*/  DSETP.EQ.AND P3, PT, R2, +INF , !P3 ;  /* 0x7ff000000200742a */ /* 0x000fe20005f62000 */
[----:B-1234-:R-:W-:-:S13]  /*08d0*/  IMAD.MOV R34, RZ, RZ, -R34 ;  /* 0x000000ffff227224 */ /* 0x01efda00078e0a22 */
.L_x_330:
[----:B------:R-:W-:-:S04]  /*08e0*/  UIADD3 UR6, UPT, UPT, UR6, 0x1, URZ ;  /* 0x0000000106067890 */ /* 0x000fc8000fffe0ff */
[----:B------:R-:W-:-:S09]  /*08f0*/  UISETP.GT.U32.AND UP0, UPT, UR6, 0x13, UPT ;  /* 0x000000130600788c */ /* 0x000fd2000bf04070 */
[----:B-12---:R-:W-:Y:S05]  /*0900*/  BRA.U UP0, `(.L_x_314) ;  /* 0x0000000100e87547 */ /* 0x006fea000b800000 */
[----:B------:R-:W1:Y:S01]  /*0910*/  MUFU.RCP64H R11, 20 ;  /* 0x40340000000b7908 */ /* 0x000e620000001800 */
[----:B------:R-:W-:Y:S01]  /*0920*/  IMAD.MOV.U32 R16, RZ, RZ, 0x0 ;  /* 0x00000000ff107424 */ /* 0x000fe200078e00ff */
[----:B------:R-:W-:Y:S01]  /*0930*/  UIADD3 UR7, UPT, UPT, UR4, 0x14, URZ ;  /* 0x0000001404077890 */ /* 0x000fe2000fffe0ff */
[----:B0-----:R-:W-:Y:S02]  /*0940*/  IMAD.MOV.U32 R17, RZ, RZ, 0x40340000 ;  /* 0x40340000ff117424 */ /* 0x001fe400078e00ff */
[----:B------:R-:W-:-:S06]  /*0950*/  IMAD.MOV.U32 R10, RZ, RZ, 0x1 ;  /* 0x00000001ff0a7424 */ /* 0x000fcc00078e00ff */
[----:B-1----:R-:W-:-:S08]  /*0960*/  DFMA R18, R10, -R16, 1 ;  /* 0x3ff000000a12742b */ /* 0x002fd00000000810 */
[----:B------:R-:W-:-:S08]  /*0970*/  DFMA R18, R18, R18, R18 ;  /* 0x000000121212722b */ /* 0x000fd00000000012 */
[----:B------:R-:W-:-:S08]  /*0980*/  DFMA R18, R10, R18, R10 ;  /* 0x000000120a12722b */ /* 0x000fd0000000000a */
[C---:B------:R-:W-:Y:S01]  /*0990*/  DFMA R10, R18.reuse, -R16, 1 ;  /* 0x3ff00000120a742b */ /* 0x040fe20000000810 */
[----:B------:R-:W0:Y:S07]  /*09a0*/  I2F.F64.U32 R16, UR7 ;  /* 0x0000000700107d12 */ /* 0x000e2e0008201800 */
[----:B------:R-:W-:-:S08]  /*09b0*/  DFMA R20, R18, R10, R18 ;  /* 0x0000000a1214722b */ /* 0x000fd00000000012 */
[----:B0-----:R-:W-:Y:S01]  /*09c0*/  DMUL R10, R20, R16 ;  /* 0x00000010140a7228 */ /* 0x001fe20000000000 */
[----:B------:R-:W-:-:S07]  /*09d0*/  FSETP.GEU.AND P1, PT, |R17|, 6.5827683646048100446e-37, PT ;  /* 0x036000001100780b */ /* 0x000fce0003f2e200 */
[----:B------:R-:W-:-:S08]  /*09e0*/  DFMA R18, R10, -20, R16 ;  /* 0xc03400000a12782b */ /* 0x000fd00000000010 */
[----:B------:R-:W-:-:S10]  /*09f0*/  DFMA R10, R20, R18, R10 ;  /* 0x00000012140a722b */ /* 0x000fd4000000000a */
[----:B------:R-:W-:-:S05]  /*0a00*/  FFMA R0, RZ, 2.8125, R11 ;  /* 0x40340000ff007823 */ /* 0x000fca000000000b */
[----:B------:R-:W-:-:S13]  /*0a10*/  FSETP.GT.AND P0, PT, |R0|, 1.469367938527859385e-39, PT ;  /* 0x001000000000780b */ /* 0x000fda0003f04200 */
[----:B------:R-:W-:Y:S05]  /*0a20*/  @P0 BRA P1, `(.L_x_315) ;  /* 0x0000000000180947 */ /* 0x000fea0000800000 */
[----:B------:R-:W-:Y:S01]  /*0a30*/  IMAD.MOV.U32 R10, RZ, RZ, R16 ;  /* 0x000000ffff0a7224 */ /* 0x000fe200078e0010 */
[----:B------:R-:W-:Y:S01]  /*0a40*/  MOV R0, 0xa70 ;  /* 0x00000a7000007802 */ /* 0x000fe20000000f00 */
[----:B------:R-:W-:-:S07]  /*0a50*/  IMAD.MOV.U32 R11, RZ, RZ, R17 ;  /* 0x000000ffff0b7224 */ /* 0x000fce00078e0011 */
[----:B------:R-:W-:Y:S05]  /*0a60*/  CALL.REL.NOINC `($__internal_9_$__cuda_sm20_div_rn_f64_full) ;  /* 0x0000000c00d07944 */ /* 0x000fea0003c00000 */
[----:B------:R-:W-:Y:S02]  /*0a70*/  IMAD.MOV.U32 R10, RZ, RZ, R22 ;  /* 0x000000ffff0a7224 */ /* 0x000fe400078e0016 */
[----:B------:R-:W-:-:S07]  /*0a80*/  IMAD.MOV.U32 R11, RZ, RZ, R23 ;  /* 0x000000ffff0b7224 */ /* 0x000fce00078e0017 */
.L_x_315:
[----:B------:R-:W-:Y:S01]  /*0a90*/  BSSY.RECONVERGENT B0, `(.L_x_316) ;  /* 0x0000005000007945 */ /* 0x000fe20003800200 */
[----:B------:R-:W-:Y:S01]  /*0aa0*/  IMAD.MOV.U32 R18, RZ, RZ, R10 ;  /* 0x000000ffff127224 */ /* 0x000fe200078e000a */
[----:B------:R-:W-:Y:S01]  /*0ab0*/  MOV R0, 0xae0 ;  /* 0x00000ae000007802 */ /* 0x000fe20000000f00 */
[----:B------:R-:W-:-:S07]  /*0ac0*/  IMAD.MOV.U32 R17, RZ, RZ, R11 ;  /* 0x000000ffff117224 */ /* 0x000fce00078e000b */
[----:B------:R-:W-:Y:S05]  /*0ad0*/  CALL.REL.NOINC `($_Z16cuda_absorb_bndrPfS_iiif$__internal_accurate_pow) ;  /* 0x0000001400287944 */ /* 0x000fea0003c00000 */
[----:B------:R-:W-:Y:S05]  /*0ae0*/  BSYNC.RECONVERGENT B0 ;  /* 0x0000000000007941 */ /* 0x000fea0003800200 */
.L_x_316:
[----:B------:R-:W0:Y:S02]  /*0af0*/  LDC.64 R18, c[0x0][0x380] ;  /* 0x0000e000ff127b82 */ /* 0x000e240000000a00 */
[----:B0-----:R-:W-:-:S05]  /*0b00*/  IMAD.WIDE R18, R33, 0x4, R18 ;  /* 0x0000000421127825 */ /* 0x001fca00078e0212 */
[----:B------:R-:W2:Y:S01]  /*0b10*/  LDG.E R0, desc[UR8][R18.64] ;  /* 0x0000000812007981 */ /* 0x000ea2000c1e1900 */
[C---:B------:R-:W-:Y:S02]  /*0b20*/  DADD R22, R10.reuse, 2 ;  /* 0x400000000a167429 */ /* 0x040fe40000000000 */
[C---:B------:R-:W-:Y:S02]  /*0b30*/  DSETP.NEU.AND P1, PT, R10.reuse, +INF , PT ;  /* 0x7ff000000a00742a */ /* 0x040fe40003f2d000 */
[----:B------:R-:W-:-:S06]  /*0b40*/  DSETP.NEU.AND P2, PT, R10, RZ, PT ;  /* 0x000000ff0a00722a */ /* 0x000fcc0003f4d000 */
[----:B------:R-:W-:Y:S02]  /*0b50*/  LOP3.LUT R22, R23, 0x7ff00000, RZ, 0xc0, !PT ;  /* 0x7ff0000017167812 */ /* 0x000fe400078ec0ff */
[----:B------:R-:W-:Y:S02]  /*0b60*/  FSEL R21, R16, RZ, P2 ;  /* 0x000000ff10157208 */ /* 0x000fe40001000000 */
[----:B------:R-:W-:Y:S02]  /*0b70*/  ISETP.NE.AND P0, PT, R22, 0x7ff00000, PT ;  /* 0x7ff000001600780c */ /* 0x000fe40003f05270 */
[----:B------:R-:W-:Y:S01]  /*0b80*/  FSEL R20, R20, RZ, P2 ;  /* 0x000000ff14147208 */ /* 0x000fe20001000000 */
[----:B------:R-:W-:Y:S01]  /*0b90*/  DSETP.NEU.AND P2, PT, R10, 1, PT ;  /* 0x3ff000000a00742a */ /* 0x000fe20003f4d000 */
[----:B------:R-:W-:Y:S02]  /*0ba0*/  @!P1 FSEL R21, R21, RZ, P0 ;  /* 0x000000ff15159208 */ /* 0x000fe40000000000 */
[----:B------:R-:W-:-:S03]  /*0bb0*/  @!P1 FSEL R20, R20, +QNAN , P0 ;  /* 0x7ff0000014149808 */ /* 0x000fc60000000000 */
[----:B------:R-:W-:Y:S02]  /*0bc0*/  FSEL R10, R21, RZ, P2 ;  /* 0x000000ff150a7208 */ /* 0x000fe40001000000 */
[----:B------:R-:W-:Y:S02]  /*0bd0*/  FSEL R11, R20, 1.875, P2 ;  /* 0x3ff00000140b7808 */ /* 0x000fe40001000000 */
[----:B------:R-:W0:Y:S04]  /*0be0*/  LDC.64 R20, c[0x0][0x388] ;  /* 0x0000e200ff147b82 */ /* 0x000e280000000a00 */
[----:B------:R-:W-:Y:S01]  /*0bf0*/  DFMA R10, R14, R10, 1 ;  /* 0x3ff000000e0a742b */ /* 0x000fe2000000000a */
[----:B0-----:R-:W-:Y:S01]  /*0c00*/  IMAD.WIDE R20, R33, 0x4, R20 ;  /* 0x0000000421147825 */ /* 0x001fe200078e0214 */
[----:B--2---:R-:W0:Y:S06]  /*0c10*/  F2F.F64.F32 R16, R0 ;  /* 0x0000000000107310 */ /* 0x004e2c0000201800 */
[----:B0-----:R-:W-:-:S10]  /*0c20*/  DMUL R16, R10, R16 ;  /* 0x000000100a107228 */ /* 0x001fd40000000000 */
[----:B------:R-:W0:Y:S02]  /*0c30*/  F2F.F32.F64 R17, R16 ;  /* 0x0000001000117310 */ /* 0x000e240000301000 */
[----:B0-----:R2:W-:Y:S04]  /*0c40*/  STG.E desc[UR8][R18.64], R17 ;  /* 0x0000001112007986 */ /* 0x0015e8000c101908 */
[----:B------:R-:W3:Y:S02]  /*0c50*/  LDG.E R24, desc[UR8][R20.64] ;  /* 0x0000000814187981 */ /* 0x000ee4000c1e1900 */
[----:B---3--:R-:W0:Y:S02]  /*0c60*/  F2F.F64.F32 R22, R24 ;  /* 0x0000001800167310 */ /* 0x008e240000201800 */
[----:B0-----:R-:W-:-:S10]  /*0c70*/  DMUL R22, R10, R22 ;  /* 0x000000160a167228 */ /* 0x001fd40000000000 */
[----:B------:R-:W0:Y:S02]  /*0c80*/  F2F.F32.F64 R23, R22 ;  /* 0x0000001600177310 */ /* 0x000e240000301000 */
[----:B0-----:R2:W-:Y:S01]  /*0c90*/  STG.E desc[UR8][R20.64], R23 ;  /* 0x0000001714007986 */ /* 0x0015e2000c101908 */
[----:B------:R-:W-:Y:S05]  /*0ca0*/  BRA `(.L_x_317) ;  /* 0x0000000000f07947 */ /* 0x000fea0003800000 */
.L_x_314:
[----:B------:R-:W-:-:S04]  /*0cb0*/  UIADD3 UR7, UPT, UPT, UR14, 0x1c, URZ ;  /* 0x0000001c0e077890 */ /* 0x000fc8000fffe0ff */
[----:B------:R-:W-:-:S09]  /*0cc0*/  UISETP.GE.AND UP0, UPT, UR6, UR7, UPT ;  /* 0x000000070600728c */ /* 0x000fd2000bf06270 */
[----:B------:R-:W-:Y:S05]  /*0cd0*/  BRA.U !UP0, `(.L_x_317) ;  /* 0x0000000108e47547 */ /* 0x000fea000b800000 */
[----:B------:R-:W1:Y:S01]  /*0ce0*/  MUFU.RCP64H R11, 20 ;  /* 0x40340000000b7908 */ /* 0x000e620000001800 */
[----:B------:R-:W-:Y:S02]  /*0cf0*/  IMAD.MOV.U32 R16, RZ, RZ, 0x0 ;  /* 0x00000000ff107424 */ /* 0x000fe400078e00ff */
[----:B0-----:R-:W-:Y:S02]  /*0d00*/  IMAD.MOV.U32 R17, RZ, RZ, 0x40340000 ;  /* 0x40340000ff117424 */ /* 0x001fe400078e00ff */
[----:B------:R-:W-:Y:S02]  /*0d10*/  IMAD.MOV.U32 R10, RZ, RZ, 0x1 ;  /* 0x00000001ff0a7424 */ /* 0x000fe400078e00ff */
[----:B------:R-:W-:-:S04]  /*0d20*/  VIADD R0, R32, 0xffffffe4 ;  /* 0xffffffe420007836 */ /* 0x000fc80000000000 */
[----:B-1----:R-:W-:-:S08]  /*0d30*/  DFMA R18, R10, -R16, 1 ;  /* 0x3ff000000a12742b */ /* 0x002fd00000000810 */
[----:B------:R-:W-:-:S08]  /*0d40*/  DFMA R18, R18, R18, R18 ;  /* 0x000000121212722b */ /* 0x000fd00000000012 */
[----:B------:R-:W-:-:S08]  /*0d50*/  DFMA R18, R10, R18, R10 ;  /* 0x000000120a12722b */ /* 0x000fd0000000000a */
[C---:B------:R-:W-:Y:S01]  /*0d60*/  DFMA R10, R18.reuse, -R16, 1 ;  /* 0x3ff00000120a742b */ /* 0x040fe20000000810 */
[----:B------:R-:W0:Y:S07]  /*0d70*/  I2F.F64 R16, R0 ;  /* 0x0000000000107312 */ /* 0x000e2e0000201c00 */
        /* <DEDUP_REMOVED lines=14> */
.L_x_318:
[----:B------:R-:W-:Y:S01]  /*0e60*/  DADD R16, -RZ, |R10| ;  /* 0x00000000ff107229 */ /* 0x000fe2000000050a */
[----:B------:R-:W-:Y:S01]  /*0e70*/  BSSY.RECONVERGENT B0, `(.L_x_319) ;  /* 0x0000004000007945 */ /* 0x000fe20003800200 */
[----:B------:R-:W-:-:S08]  /*0e80*/  MOV R0, 0xeb0 ;  /* 0x00000eb000007802 */ /* 0x000fd00000000f00 */
[----:B------:R-:W-:-:S07]  /*0e90*/  IMAD.MOV.U32 R18, RZ, RZ, R16 ;  /* 0x000000ffff127224 */ /* 0x000fce00078e0010 */
[----:B------:R-:W-:Y:S05]  /*0ea0*/  CALL.REL.NOINC `($_Z16cuda_absorb_bndrPfS_iiif$__internal_accurate_pow) ;  /* 0x0000001000347944 */ /* 0x000fea0003c00000 */
[----:B------:R-:W-:Y:S05]  /*0eb0*/  BSYNC.RECONVERGENT B0 ;  /* 0x0000000000007941 */ /* 0x000fea0003800200 */
.L_x_319:
[----:B------:R-:W0:Y:S02]  /*0ec0*/  LDC.64 R18, c[0x0][0x380] ;  /* 0x0000e000ff127b82 */ /* 0x000e240000000a00 */
[----:B0-----:R-:W-:-:S05]  /*0ed0*/  IMAD.WIDE R18, R33, 0x4, R18 ;  /* 0x0000000421127825 */ /* 0x001fca00078e0212 */
[----:B------:R-:W2:Y:S01]  /*0ee0*/  LDG.E R0, desc[UR8][R18.64] ;  /* 0x0000000812007981 */ /* 0x000ea2000c1e1900 */
[C---:B------:R-:W-:Y:S02]  /*0ef0*/  DADD R22, R10.reuse, 2 ;  /* 0x400000000a167429 */ /* 0x040fe40000000000 */
[C---:B------:R-:W-:Y:S02]  /*0f00*/  DSETP.NEU.AND P1, PT, |R10|.reuse, +INF , PT ;  /* 0x7ff000000a00742a */ /* 0x040fe40003f2d200 */
        /* <DEDUP_REMOVED lines=17> */
[----:B------:R-:W2:Y:S02]  /*1020*/  LDG.E R24, desc[UR8][R22.64] ;  /* 0x0000000816187981 */ /* 0x000ea4000c1e1900 */
[----:B--2---:R-:W0:Y:S02]  /*1030*/  F2F.F64.F32 R20, R24 ;  /* 0x0000001800147310 */ /* 0x004e240000201800 */
[----:B0-----:R-:W-:-:S10]  /*1040*/  DMUL R20, R10, R20 ;  /* 0x000000140a147228 */ /* 0x001fd40000000000 */
[----:B------:R-:W0:Y:S02]  /*1050*/  F2F.F32.F64 R21, R20 ;  /* 0x0000001400157310 */ /* 0x000e240000301000 */
[----:B0-----:R1:W-:Y:S02]  /*1060*/  STG.E desc[UR8][R22.64], R21 ;  /* 0x0000001516007986 */ /* 0x0013e4000c101908 */
.L_x_317:
[----:B------:R-:W3:Y:S01]  /*1070*/  S2R R11, SR_TID.Y ;  /* 0x00000000000b7919 */ /* 0x000ee20000002200 */
[----:B------:R-:W3:Y:S01]  /*1080*/  S2UR UR7, SR_CTAID.Y ;  /* 0x00000000000779c3 */ /* 0x000ee20000002600 */
[----:B------:R-:W-:Y:S07]  /*1090*/  BSSY.RECONVERGENT B0, `(.L_x_320) ;  /* 0x0000044000007945 */ /* 0x000fee0003800200 */
[----:B------:R-:W3:Y:S02]  /*10a0*/  LDC R0, c[0x0][0x364] ;  /* 0x0000d900ff007b82 */ /* 0x000ee40000000800 */
[----:B---3--:R-:W-:Y:S01]  /*10b0*/  IMAD R0, R0, UR7, R11 ;  /* 0x0000000700007c24 */ /* 0x008fe2000f8e020b */
[----:B------:R-:W-:-:S04]  /*10c0*/  UIADD3 UR7, UPT, UPT, UR15, 0x1c, URZ ;  /* 0x0000001c0f077890 */ /* 0x000fc8000fffe0ff */
[----:B------:R-:W-:-:S13]  /*10d0*/  ISETP.GT.U32.AND P0, PT, R0, 0x13, PT ;  /* 0x000000130000780c */ /* 0x000fda0003f04070 */
[----:B------:R-:W-:Y:S05]  /*10e0*/  @P0 BRA `(.L_x_321) ;  /* 0x0000000000780947 */ /* 0x000fea0003800000 */
[C---:B------:R-:W-:Y:S01]  /*10f0*/  DSETP.NEU.AND P1, PT, R6.reuse, 1, PT ;  /* 0x3ff000000600742a */ /* 0x040fe20003f2d000 */
[----:B------:R-:W-:Y:S01]  /*1100*/  BSSY.RECONVERGENT B1, `(.L_x_322) ;  /* 0x0000006000017945 */ /* 0x000fe20003800200 */
[----:B------:R-:W-:Y:S01]  /*1110*/  DSETP.NEU.AND P2, PT, R6, RZ, PT ;  /* 0x000000ff0600722a */ /* 0x000fe20003f4d000 */
[----:B-12---:R-:W-:Y:S01]  /*1120*/  IMAD.MOV.U32 R18, RZ, RZ, R6 ;  /* 0x000000ffff127224 */ /* 0x006fe200078e0006 */
[----:B------:R-:W-:Y:S01]  /*1130*/  MOV R0, 0x1160 ;  /* 0x0000116000007802 */ /* 0x000fe20000000f00 */
[----:B0-----:R-:W-:-:S11]  /*1140*/  IMAD.MOV.U32 R17, RZ, RZ, R7 ;  /* 0x000000ffff117224 */ /* 0x001fd600078e0007 */
[----:B------:R-:W-:Y:S05]  /*1150*/  CALL.REL.NOINC `($_Z16cuda_absorb_bndrPfS_iiif$__internal_accurate_pow) ;  /* 0x0000000c00887944 */ /* 0x000fea0003c00000 */
[----:B------:R-:W-:Y:S05]  /*1160*/  BSYNC.RECONVERGENT B1 ;  /* 0x0000000000017941 */ /* 0x000fea0003800200 */
.L_x_322:
[----:B------:R-:W0:Y:S02]  /*1170*/  LDC.64 R10, c[0x0][0x380] ;  /* 0x0000e000ff0a7b82 */ /* 0x000e240000000a00 */
[----:B0-----:R-:W-:-:S05]  /*1180*/  IMAD.WIDE R10, R33, 0x4, R10 ;  /* 0x00000004210a7825 */ /* 0x001fca00078e020a */
[----:B------:R-:W2:Y:S01]  /*1190*/  LDG.E R0, desc[UR8][R10.64] ;  /* 0x000000080a007981 */ /* 0x000ea2000c1e1900 */
[----:B------:R-:W-:Y:S02]  /*11a0*/  FSEL R16, R16, RZ, P2 ;  /* 0x000000ff10107208 */ /* 0x000fe40001000000 */
[----:B------:R-:W-:Y:S02]  /*11b0*/  FSEL R17, R20, RZ, P2 ;  /* 0x000000ff14117208 */ /* 0x000fe40001000000 */
[----:B------:R-:W-:Y:S01]  /*11c0*/  FSEL R16, R16, RZ, !P5 ;  /* 0x000000ff10107208 */ /* 0x000fe20006800000 */
[----:B------:R-:W0:Y:S01]  /*11d0*/  LDC.64 R20, c[0x0][0x388] ;  /* 0x0000e200ff147b82 */ /* 0x000e220000000a00 */
[----:B------:R-:W-:Y:S02]  /*11e0*/  FSEL R17, R17, +QNAN , !P5 ;  /* 0x7ff0000011117808 */ /* 0x000fe40006800000 */
[----:B------:R-:W-:Y:S02]  /*11f0*/  FSEL R16, R16, RZ, P1 ;  /* 0x000000ff10107208 */ /* 0x000fe40000800000 */
[----:B------:R-:W-:-:S06]  /*1200*/  FSEL R17, R17, 1.875, P1 ;  /* 0x3ff0000011117808 */ /* 0x000fcc0000800000 */
[----:B------:R-:W-:Y:S01]  /*1210*/  DFMA R16, R14, R16, 1 ;  /* 0x3ff000000e10742b */ /* 0x000fe20000000010 */
[----:B0-----:R-:W-:Y:S01]  /*1220*/  IMAD.WIDE R22, R33, 0x4, R20 ;  /* 0x0000000421167825 */ /* 0x001fe200078e0214 */
[----:B--2---:R-:W0:Y:S06]  /*1230*/  F2F.F64.F32 R18, R0 ;  /* 0x0000000000127310 */ /* 0x004e2c0000201800 */
[----:B0-----:R-:W-:-:S10]  /*1240*/  DMUL R18, R16, R18 ;  /* 0x0000001210127228 */ /* 0x001fd40000000000 */
[----:B------:R-:W0:Y:S02]  /*1250*/  F2F.F32.F64 R19, R18 ;  /* 0x0000001200137310 */ /* 0x000e240000301000 */
[----:B0-----:R0:W-:Y:S04]  /*1260*/  STG.E desc[UR8][R10.64], R19 ;  /* 0x000000130a007986 */ /* 0x0011e8000c101908 */
[----:B------:R-:W2:Y:S02]  /*1270*/  LDG.E R24, desc[UR8][R22.64] ;  /* 0x0000000816187981 */ /* 0x000ea4000c1e1900 */
[----:B--2---:R-:W1:Y:S02]  /*1280*/  F2F.F64.F32 R20, R24 ;  /* 0x0000001800147310 */ /* 0x004e640000201800 */
[----:B-1----:R-:W-:-:S10]  /*1290*/  DMUL R20, R16, R20 ;  /* 0x0000001410147228 */ /* 0x002fd40000000000 */
[----:B------:R-:W1:Y:S02]  /*12a0*/  F2F.F32.F64 R21, R20 ;  /* 0x0000001400157310 */ /* 0x000e640000301000 */
[----:B-1----:R0:W-:Y:S01]  /*12b0*/  STG.E desc[UR8][R22.64], R21 ;  /* 0x0000001516007986 */ /* 0x0021e2000c101908 */
[----:B------:R-:W-:Y:S05]  /*12c0*/  BRA `(.L_x_323) ;  /* 0x0000000000807947 */ /* 0x000fea0003800000 */
.L_x_321:
[----:B------:R-:W-:-:S13]  /*12d0*/  ISETP.GE.AND P0, PT, R0, UR7, PT ;  /* 0x0000000700007c0c */ /* 0x000fda000bf06270 */
[----:B------:R-:W-:Y:S05]  /*12e0*/  @!P0 BRA `(.L_x_323) ;  /* 0x0000000000788947 */ /* 0x000fea0003800000 */
[----:B------:R-:W-:Y:S01]  /*12f0*/  DADD R10, -RZ, |R8| ;  /* 0x00000000ff0a7229 */ /* 0x000fe20000000508 */
[----:B------:R-:W-:Y:S01]  /*1300*/  BSSY.RECONVERGENT B1, `(.L_x_324) ;  /* 0x0000007000017945 */ /* 0x000fe20003800200 */
[C---:B------:R-:W-:Y:S01]  /*1310*/  DSETP.NEU.AND P1, PT, R8.reuse, 1, PT ;  /* 0x3ff000000800742a */ /* 0x040fe20003f2d000 */
[----:B------:R-:W-:Y:S01]  /*1320*/  MOV R0, 0x1370 ;  /* 0x0000137000007802 */ /* 0x000fe20000000f00 */
[----:B------:R-:W-:-:S06]  /*1330*/  DSETP.NEU.AND P2, PT, R8, RZ, PT ;  /* 0x000000ff0800722a */ /* 0x000fcc0003f4d000 */
[----:B-12---:R-:W-:Y:S02]  /*1340*/  IMAD.MOV.U32 R18, RZ, RZ, R10 ;  /* 0x000000ffff127224 */ /* 0x006fe400078e000a */
[----:B0-----:R-:W-:-:S07]  /*1350*/  IMAD.MOV.U32 R17, RZ, RZ, R11 ;  /* 0x000000ffff117224 */ /* 0x001fce00078e000b */
[----:B------:R-:W-:Y:S05]  /*1360*/  CALL.REL.NOINC `($_Z16cuda_absorb_bndrPfS_iiif$__internal_accurate_pow) ;  /* 0x0000000c00047944 */ /* 0x000fea0003c00000 */
[----:B------:R-:W-:Y:S05]  /*1370*/  BSYNC.RECONVERGENT B1 ;  /* 0x0000000000017941 */ /* 0x000fea0003800200 */
.L_x_324:
        /* <DEDUP_REMOVED lines=21> */
.L_x_323:
[----:B------:R-:W-:Y:S05]  /*14d0*/  BSYNC.RECONVERGENT B0 ;  /* 0x0000000000007941 */ /* 0x000fea0003800200 */
.L_x_320:
[----:B------:R-:W-:Y:S01]  /*14e0*/  ISETP.GT.AND P0, PT, R12, 0x13, PT ;  /* 0x000000130c00780c */ /* 0x000fe20003f04270 */
[----:B------:R-:W-:-:S12]  /*14f0*/  BSSY.RECONVERGENT B0, `(.L_x_325) ;  /* 0x0000041000007945 */ /* 0x000fd80003800200 */
[----:B------:R-:W-:Y:S05]  /*1500*/  @P0 BRA `(.L_x_326) ;  /* 0x0000000000780947 */ /* 0x000fea0003800000 */
[C---:B------:R-:W-:Y:S01]  /*1510*/  DSETP.NEU.AND P1, PT, R2.reuse, 1, PT ;  /* 0x3ff000000200742a */ /* 0x040fe20003f2d000 */
[----:B------:R-:W-:Y:S01]  /*1520*/  BSSY.RECONVERGENT B1, `(.L_x_327) ;  /* 0x0000006000017945 */ /* 0x000fe20003800200 */
[----:B------:R-:W-:Y:S01]  /*1530*/  DSETP.NEU.AND P2, PT, R2, RZ, PT ;  /* 0x000000ff0200722a */ /* 0x000fe20003f4d000 */
[----:B-12---:R-:W-:Y:S01]  /*1540*/  IMAD.MOV.U32 R18, RZ, RZ, R2 ;  /* 0x000000ffff127224 */ /* 0x006fe200078e0002 */
[----:B------:R-:W-:Y:S01]  /*1550*/  MOV R0, 0x1580 ;  /* 0x0000158000007802 */ /* 0x000fe20000000f00 */
[----:B0-----:R-:W-:-:S11]  /*1560*/  IMAD.MOV.U32 R17, RZ, RZ, R3 ;  /* 0x000000ffff117224 */ /* 0x001fd600078e0003 */
[----:B---3--:R-:W-:Y:S05]  /*1570*/  CALL.REL.NOINC `($_Z16cuda_absorb_bndrPfS_iiif$__internal_accurate_pow) ;  /* 0x0000000800807944 */ /* 0x008fea0003c00000 */
[----:B------:R-:W-:Y:S05]  /*1580*/  BSYNC.RECONVERGENT B1 ;  /* 0x0000000000017941 */ /* 0x000fea0003800200 */
.L_x_327:
        /* <DEDUP_REMOVED lines=22> */
.L_x_326:
[----:B------:R-:W-:-:S06]  /*16f0*/  UIADD3 UR7, UPT, UPT, UR16, 0x1c, URZ ;  /* 0x0000001c10077890 */ /* 0x000fcc000fffe0ff */
[----:B------:R-:W-:-:S13]  /*1700*/  ISETP.GE.AND P0, PT, R12, UR7, PT ;  /* 0x000000070c007c0c */ /* 0x000fda000bf06270 */
[----:B------:R-:W-:Y:S05]  /*1710*/  @!P0 BRA `(.L_x_328) ;  /* 0x0000000000788947 */ /* 0x000fea0003800000 */
[----:B0--3--:R-:W-:Y:S01]  /*1720*/  DADD R10, -RZ, |R4| ;  /* 0x00000000ff0a7229 */ /* 0x009fe20000000504 */
[----:B------:R-:W-:Y:S01]  /*1730*/  BSSY.RECONVERGENT B1, `(.L_x_329) ;  /* 0x0000007000017945 */ /* 0x000fe20003800200 */
[C---:B------:R-:W-:Y:S01]  /*1740*/  DSETP.NEU.AND P1, PT, R4.reuse, 1, PT ;  /* 0x3ff000000400742a */ /* 0x040fe20003f2d000 */
[----:B------:R-:W-:Y:S01]  /*1750*/  MOV R0, 0x17a0 ;  /* 0x000017a000007802 */ /* 0x000fe20000000f00 */
[----:B------:R-:W-:-:S06]  /*1760*/  DSETP.NEU.AND P2, PT, R4, RZ, PT ;  /* 0x000000ff0400722a */ /* 0x000fcc0003f4d000 */
[----:B-12---:R-:W-:Y:S02]  /*1770*/  IMAD.MOV.U32 R18, RZ, RZ, R10 ;  /* 0x000000ffff127224 */ /* 0x006fe400078e000a */
[----:B------:R-:W-:-:S07]  /*1780*/  IMAD.MOV.U32 R17, RZ, RZ, R11 ;  /* 0x000000ffff117224 */ /* 0x000fce00078e000b */
[----:B------:R-:W-:Y:S05]  /*1790*/  CALL.REL.NOINC `($_Z16cuda_absorb_bndrPfS_iiif$__internal_accurate_pow) ;  /* 0x0000000400f87944 */ /* 0x000fea0003c00000 */
[----:B------:R-:W-:Y:S05]  /*17a0*/  BSYNC.RECONVERGENT B1 ;  /* 0x0000000000017941 */ /* 0x000fea0003800200 */
.L_x_329:
        /* <DEDUP_REMOVED lines=21> */
.L_x_328:
[----:B------:R-:W-:Y:S05]  /*1900*/  BSYNC.RECONVERGENT B0 ;  /* 0x0000000000007941 */ /* 0x000fea0003800200 */
.L_x_325:
[----:B0--34-:R-:W0:Y:S01]  /*1910*/  LDC.64 R10, c[0x0][0x390] ;  /* 0x0000e400ff0a7b82 */ /* 0x019e220000000a00 */
[----:B------:R-:W-:Y:S01]  /*1920*/  VIADD R34, R34, 0x1 ;  /* 0x0000000122227836 */ /* 0x000fe20000000000 */
[----:B------:R-:W-:Y:S01]  /*1930*/  UIADD3 UR4, UPT, UPT, UR4, -0x1, URZ ;  /* 0xffffffff04047890 */ /* 0x000fe2000fffe0ff */
[----:B------:R-:W-:-:S03]  /*1940*/  VIADD R32, R32, 0x1 ;  /* 0x0000000120207836 */ /* 0x000fc60000000000 */
[----:B------:R-:W-:Y:S01]  /*1950*/  ISETP.NE.AND P0, PT, R34, 0x1, PT ;  /* 0x000000012200780c */ /* 0x000fe20003f05270 */
[----:B0-----:R-:W-:Y:S02]  /*1960*/  VIADD R0, R11, 0x30 ;  /* 0x000000300b007836 */ /* 0x001fe40000000000 */
[----:B------:R-:W-:-:S04]  /*1970*/  VIADD R10, R10, 0x30 ;  /* 0x000000300a0a7836 */ /* 0x000fc80000000000 */
[----:B------:R-:W-:-:S06]  /*1980*/  IMAD R33, R0, R10, R33 ;  /* 0x0000000a00217224 */ /* 0x000fcc00078e0221 */
[----:B------:R-:W-:Y:S05]  /*1990*/  @P0 BRA `(.L_x_330) ;  /* 0xffffffec00d00947 */ /* 0x000fea000383ffff */
[----:B------:R-:W-:Y:S05]  /*19a0*/  EXIT ;  /* 0x000000000000794d */ /* 0x000fea0003800000 */
        .weak           $__internal_9_$__cuda_sm20_div_rn_f64_full
        .type           $__internal_9_$__cuda_sm20_div_rn_f64_full,@function
        .size           $__internal_9_$__cuda_sm20_div_rn_f64_full,($_Z16cuda_absorb_bndrPfS_iiif$__internal_accurate_pow - $__internal_9_$__cuda_sm20_div_rn_f64_full)
$__internal_9_$__cuda_sm20_div_rn_f64_full:
[C---:B------:R-:W-:Y:S01]  /*19b0*/  FSETP.GEU.AND P0, PT, |R13|.reuse, 1.469367938527859385e-39, PT ;  /* 0x001000000d00780b */ /* 0x040fe20003f0e200 */
[----:B------:R-:W-:Y:S01]  /*19c0*/  IMAD.U32 R16, RZ, RZ, UR5 ;  /* 0x00000005ff107e24 */ /* 0x000fe2000f8e00ff */
[----:B------:R-:W-:Y:S01]  /*19d0*/  LOP3.LUT R17, R13, 0x800fffff, RZ, 0xc0, !PT ;  /* 0x800fffff0d117812 */ /* 0x000fe200078ec0ff */
[----:B------:R-:W-:Y:S01]  /*19e0*/  IMAD.U32 R18, RZ, RZ, UR5 ;  /* 0x00000005ff127e24 */ /* 0x000fe2000f8e00ff */
[----:B------:R-:W-:Y:S01]  /*19f0*/  FSETP.GEU.AND P1, PT, |R11|, 1.469367938527859385e-39, PT ;  /* 0x001000000b00780b */ /* 0x000fe20003f2e200 */
[----:B------:R-:W-:Y:S01]  /*1a00*/  IMAD.MOV.U32 R20, RZ, RZ, 0x1 ;  /* 0x00000001ff147424 */ /* 0x000fe200078e00ff */
[----:B------:R-:W-:Y:S01]  /*1a10*/  LOP3.LUT R19, R17, 0x3ff00000, RZ, 0xfc, !PT ;  /* 0x3ff0000011137812 */ /* 0x000fe200078efcff */
[----:B------:R-:W-:Y:S01]  /*1a20*/  IMAD.MOV.U32 R17, RZ, RZ, R13 ;  /* 0x000000ffff117224 */ /* 0x000fe200078e000d */
[----:B------:R-:W-:Y:S01]  /*1a30*/  LOP3.LUT R28, R11, 0x7ff00000, RZ, 0xc0, !PT ;  /* 0x7ff000000b1c7812 */ /* 0x000fe200078ec0ff */
[----:B------:R-:W-:Y:S01]  /*1a40*/  IMAD.MOV.U32 R29, RZ, RZ, 0x1ca00000 ;  /* 0x1ca00000ff1d7424 */ /* 0x000fe200078e00ff */
[----:B------:R-:W-:Y:S01]  /*1a50*/  LOP3.LUT R31, R13, 0x7ff00000, RZ, 0xc0, !PT ;  /* 0x7ff000000d1f7812 */ /* 0x000fe200078ec0ff */
[----:B------:R-:W-:Y:S02]  /*1a60*/  BSSY.RECONVERGENT B1, `(.L_x_331) ;  /* 0x000004e000017945 */ /* 0x000fe40003800200 */
[----:B------:R-:W-:-:S04]  /*1a70*/  @!P0 DMUL R18, R16, 8.98846567431157953865e+307 ;  /* 0x7fe0000010128828 */ /* 0x000fc80000000000 */
[----:B------:R-:W-:Y:S02]  /*1a80*/  @!P1 LOP3.LUT R25, R17, 0x7ff00000, RZ, 0xc0, !PT ;  /* 0x7ff0000011199812 */ /* 0x000fe400078ec0ff */
[----:B------:R-:W0:Y:S02]  /*1a90*/  MUFU.RCP64H R21, R19 ;  /* 0x0000001300157308 */ /* 0x000e240000001800 */
[----:B------:R-:W-:-:S04]  /*1aa0*/  @!P1 ISETP.GE.U32.AND P2, PT, R28, R25, PT ;  /* 0x000000191c00920c */ /* 0x000fc80003f46070 */
[----:B------:R-:W-:Y:S02]  /*1ab0*/  @!P1 SEL R25, R29, 0x63400000, !P2 ;  /* 0x634000001d199807 */ /* 0x000fe40005000000 */
[----:B------:R-:W-:Y:S02]  /*1ac0*/  ISETP.GE.U32.AND P2, PT, R28, R31, PT ;  /* 0x0000001f1c00720c */ /* 0x000fe40003f46070 */
[----:B------:R-:W-:Y:S02]  /*1ad0*/  @!P1 LOP3.LUT R26, R25, 0x80000000, R11, 0xf8, !PT ;  /* 0x80000000191a9812 */ /* 0x000fe400078ef80b */
[----:B------:R-:W-:Y:S02]  /*1ae0*/  @!P0 LOP3.LUT R31, R19, 0x7ff00000, RZ, 0xc0, !PT ;  /* 0x7ff00000131f8812 */ /* 0x000fe400078ec0ff */
[----:B------:R-:W-:Y:S01]  /*1af0*/  @!P1 LOP3.LUT R27, R26, 0x100000, RZ, 0xfc, !PT ;  /* 0x001000001a1b9812 */ /* 0x000fe200078efcff */
[----:B------:R-:W-:Y:S01]  /*1b00*/  @!P1 IMAD.MOV.U32 R26, RZ, RZ, RZ ;  /* 0x000000ffff1a9224 */ /* 0x000fe200078e00ff */
[----:B0-----:R-:W-:-:S08]  /*1b10*/  DFMA R22, R20, -R18, 1 ;  /* 0x3ff000001416742b */ /* 0x001fd00000000812 */
[----:B------:R-:W-:-:S08]  /*1b20*/  DFMA R22, R22, R22, R22 ;  /* 0x000000161616722b */ /* 0x000fd00000000016 */
[----:B------:R-:W-:Y:S01]  /*1b30*/  DFMA R22, R20, R22, R20 ;  /* 0x000000161416722b */ /* 0x000fe20000000014 */
[----:B------:R-:W-:Y:S01]  /*1b40*/  SEL R21, R29, 0x63400000, !P2 ;  /* 0x634000001d157807 */ /* 0x000fe20005000000 */
[----:B------:R-:W-:-:S03]  /*1b50*/  IMAD.MOV.U32 R20, RZ, RZ, R10 ;  /* 0x000000ffff147224 */ /* 0x000fc600078e000a */
[----:B------:R-:W-:-:S03]  /*1b60*/  LOP3.LUT R21, R21, 0x800fffff, R11, 0xf8, !PT ;  /* 0x800fffff15157812 */ /* 0x000fc600078ef80b */
[----:B------:R-:W-:-:S03]  /*1b70*/  DFMA R24, R22, -R18, 1 ;  /* 0x3ff000001618742b */ /* 0x000fc60000000812 */
[----:B------:R-:W-:-:S05]  /*1b80*/  @!P1 DFMA R20, R20, 2, -R26 ;  /* 0x400000001414982b */ /* 0x000fca000000081a */
[----:B------:R-:W-:-:S08]  /*1b90*/  DFMA R22, R22, R24, R22 ;  /* 0x000000181616722b */ /* 0x000fd00000000016 */
[----:B------:R-:W-:-:S08]  /*1ba0*/  DMUL R24, R22, R20 ;  /* 0x0000001416187228 */ /* 0x000fd00000000000 */
[----:B------:R-:W-:-:S08]  /*1bb0*/  DFMA R26, R24, -R18, R20 ;  /* 0x80000012181a722b */ /* 0x000fd00000000014 */
[----:B------:R-:W-:Y:S01]  /*1bc0*/  DFMA R26, R22, R26, R24 ;  /* 0x0000001a161a722b */ /* 0x000fe20000000018 */
[----:B------:R-:W-:Y:S01]  /*1bd0*/  IMAD.MOV.U32 R24, RZ, RZ, R28 ;  /* 0x000000ffff187224 */ /* 0x000fe200078e001c */
[----:B------:R-:W-:Y:S01]  /*1be0*/  @!P1 LOP3.LUT R24, R21, 0x7ff00000, RZ, 0xc0, !PT ;  /* 0x7ff0000015189812 */ /* 0x000fe200078ec0ff */
[----:B------:R-:W-:-:S04]  /*1bf0*/  VIADD R23, R31, 0xffffffff ;  /* 0xffffffff1f177836 */ /* 0x000fc80000000000 */
[----:B------:R-:W-:-:S05]  /*1c00*/  VIADD R22, R24, 0xffffffff ;  /* 0xffffffff18167836 */ /* 0x000fca0000000000 */
[----:B------:R-:W-:-:S04]  /*1c10*/  ISETP.GT.U32.AND P0, PT, R22, 0x7feffffe, PT ;  /* 0x7feffffe1600780c */ /* 0x000fc80003f04070 */
        /* <DEDUP_REMOVED lines=8> */
[----:B------:R-:W-:Y:S02]  /*1ca0*/  IMAD.MOV.U32 R10, RZ, RZ, RZ ;  /* 0x000000ffff0a7224 */ /* 0x000fe400078e00ff */
        /* <DEDUP_REMOVED lines=10> */
[----:B------:R-:W-:Y:S01]  /*1d50*/  IMAD.MOV R17, RZ, RZ, -R24 ;  /* 0x000000ffff117224 */ /* 0x000fe200078e0a18 */
[----:B------:R-:W-:Y:S01]  /*1d60*/  DMUL.RP R10, R26, R10 ;  /* 0x0000000a1a0a7228 */ /* 0x000fe20000008000 */
[----:B------:R-:W-:-:S06]  /*1d70*/  IMAD.MOV.U32 R16, RZ, RZ, RZ ;  /* 0x000000ffff107224 */ /* 0x000fcc00078e00ff */
[----:B------:R-:W-:-:S03]  /*1d80*/  DFMA R16, R22, -R16, R26 ;  /* 0x800000101610722b */ /* 0x000fc6000000001a */
[----:B------:R-:W-:-:S03]  /*1d90*/  LOP3.LUT R21, R11, R21, RZ, 0x3c, !PT ;  /* 0x000000150b157212 */ /* 0x000fc600078e3cff */
[----:B------:R-:W-:-:S04]  /*1da0*/  IADD3 R16, PT, PT, -R24, -0x43300000, RZ ;  /* 0xbcd0000018107810 */ /* 0x000fc80007ffe1ff */
[----:B------:R-:W-:-:S04]  /*1db0*/  FSETP.NEU.AND P0, PT, |R17|, R16, PT ;  /* 0x000000101100720b */ /* 0x000fc80003f0d200 */
[----:B------:R-:W-:Y:S02]  /*1dc0*/  FSEL R22, R10, R22, !P0 ;  /* 0x000000160a167208 */ /* 0x000fe40004000000 */
[----:B------:R-:W-:Y:S01]  /*1dd0*/  FSEL R23, R21, R23, !P0 ;  /* 0x0000001715177208 */ /* 0x000fe20004000000 */
[----:B------:R-:W-:Y:S06]  /*1de0*/  BRA `(.L_x_333) ;  /* 0x0000000000547947 */ /* 0x000fec0003800000 */
.L_x_332:
[----:B------:R-:W-:-:S14]  /*1df0*/  DSETP.NAN.AND P0, PT, R10, R10, PT ;  /* 0x0000000a0a00722a */ /* 0x000fdc0003f08000 */
[----:B------:R-:W-:Y:S05]  /*1e00*/  @P0 BRA `(.L_x_334) ;  /* 0x0000000000440947 */ /* 0x000fea0003800000 */
[----:B------:R-:W-:-:S14]  /*1e10*/  DSETP.NAN.AND P0, PT, R16, R16, PT ;  /* 0x000000101000722a */ /* 0x000fdc0003f08000 */
[----:B------:R-:W-:Y:S05]  /*1e20*/  @P0 BRA `(.L_x_335) ;  /* 0x0000000000300947 */ /* 0x000fea0003800000 */
[----:B------:R-:W-:Y:S01]  /*1e30*/  ISETP.NE.AND P0, PT, R24, R31, PT ;  /* 0x0000001f1800720c */ /* 0x000fe20003f05270 */
[----:B------:R-:W-:Y:S02]  /*1e40*/  IMAD.MOV.U32 R22, RZ, RZ, 0x0 ;  /* 0x00000000ff167424 */ /* 0x000fe400078e00ff */
[----:B------:R-:W-:-:S10]  /*1e50*/  IMAD.MOV.U32 R23, RZ, RZ, -0x80000 ;  /* 0xfff80000ff177424 */ /* 0x000fd400078e00ff */
[----:B------:R-:W-:Y:S05]  /*1e60*/  @!P0 BRA `(.L_x_333) ;  /* 0x0000000000348947 */ /* 0x000fea0003800000 */
[----:B------:R-:W-:Y:S02]  /*1e70*/  ISETP.NE.AND P0, PT, R24, 0x7ff00000, PT ;  /* 0x7ff000001800780c */ /* 0x000fe40003f05270 */
[----:B------:R-:W-:Y:S02]  /*1e80*/  LOP3.LUT R23, R11, 0x80000000, R17, 0x48, !PT ;  /* 0x800000000b177812 */ /* 0x000fe400078e4811 */
[----:B------:R-:W-:-:S13]  /*1e90*/  ISETP.EQ.OR P0, PT, R31, RZ, !P0 ;  /* 0x000000ff1f00720c */ /* 0x000fda0004702670 */
[----:B------:R-:W-:Y:S01]  /*1ea0*/  @P0 LOP3.LUT R10, R23, 0x7ff00000, RZ, 0xfc, !PT ;  /* 0x7ff00000170a0812 */ /* 0x000fe200078efcff */
[----:B------:R-:W-:Y:S02]  /*1eb0*/  @!P0 IMAD.MOV.U32 R22, RZ, RZ, RZ ;  /* 0x000000ffff168224 */ /* 0x000fe400078e00ff */
[----:B------:R-:W-:Y:S02]  /*1ec0*/  @P0 IMAD.MOV.U32 R22, RZ, RZ, RZ ;  /* 0x000000ffff160224 */ /* 0x000fe400078e00ff */
[----:B------:R-:W-:Y:S01]  /*1ed0*/  @P0 IMAD.MOV.U32 R23, RZ, RZ, R10 ;  /* 0x000000ffff170224 */ /* 0x000fe200078e000a */
[----:B------:R-:W-:Y:S06]  /*1ee0*/  BRA `(.L_x_333) ;  /* 0x0000000000147947 */ /* 0x000fec0003800000 */
.L_x_335:
[----:B------:R-:W-:Y:S01]  /*1ef0*/  LOP3.LUT R23, R17, 0x80000, RZ, 0xfc, !PT ;  /* 0x0008000011177812 */ /* 0x000fe200078efcff */
[----:B------:R-:W-:Y:S01]  /*1f00*/  IMAD.MOV.U32 R22, RZ, RZ, R16 ;  /* 0x000000ffff167224 */ /* 0x000fe200078e0010 */
[----:B------:R-:W-:Y:S06]  /*1f10*/  BRA `(.L_x_333) ;  /* 0x0000000000087947 */ /* 0x000fec0003800000 */
.L_x_334:
[----:B------:R-:W-:Y:S01]  /*1f20*/  LOP3.LUT R23, R11, 0x80000, RZ, 0xfc, !PT ;  /* 0x000800000b177812 */ /* 0x000fe200078efcff */
[----:B------:R-:W-:-:S07]  /*1f30*/  IMAD.MOV.U32 R22, RZ, RZ, R10 ;  /* 0x000000ffff167224 */ /* 0x000fce00078e000a */
.L_x_333:
[----:B------:R-:W-:Y:S05]  /*1f40*/  BSYNC.RECONVERGENT B1 ;  /* 0x0000000000017941 */ /* 0x000fea0003800200 */
.L_x_331:
[----:B------:R-:W-:Y:S02]  /*1f50*/  IMAD.MOV.U32 R10, RZ, RZ, R0 ;  /* 0x000000ffff0a7224 */ /* 0x000fe400078e0000 */
[----:B------:R-:W-:-:S04]  /*1f60*/  IMAD.MOV.U32 R11, RZ, RZ, 0x0 ;  /* 0x00000000ff0b7424 */ /* 0x000fc800078e00ff */
[----:B------:R-:W-:Y:S05]  /*1f70*/  RET.REL.NODEC R10 `(_Z16cuda_absorb_bndrPfS_iiif) ;  /* 0xffffffe00a207950 */ /* 0x000fea0003c3ffff */
        .type           $_Z16cuda_absorb_bndrPfS_iiif$__internal_accurate_pow,@function
        .size           $_Z16cuda_absorb_bndrPfS_iiif$__internal_accurate_pow,(.L_x_409 - $_Z16cuda_absorb_bndrPfS_iiif$__internal_accurate_pow)
$_Z16cuda_absorb_bndrPfS_iiif$__internal_accurate_pow:
[----:B------:R-:W-:Y:S01]  /*1f80*/  ISETP.GT.U32.AND P0, PT, R17, 0xfffff, PT ;  /* 0x000fffff1100780c */ /* 0x000fe20003f04070 */
[----:B------:R-:W-:Y:S01]  /*1f90*/  IMAD.MOV.U32 R16, RZ, RZ, R18 ;  /* 0x000000ffff107224 */ /* 0x000fe200078e0012 */
[----:B------:R-:W-:Y:S01]  /*1fa0*/  SHF.R.U32.HI R35, RZ, 0x14, R17 ;  /* 0x00000014ff237819 */ /* 0x000fe20000011611 */
[----:B------:R-:W-:Y:S01]  /*1fb0*/  IMAD.MOV.U32 R22, RZ, RZ, RZ ;  /* 0x000000ffff167224 */ /* 0x000fe200078e00ff */
[----:B------:R-:W-:Y:S01]  /*1fc0*/  UMOV UR10, 0x7d2cafe2 ;  /* 0x7d2cafe2000a7882 */ /* 0x000fe20000000000 */
[----:B------:R-:W-:Y:S01]  /*1fd0*/  UMOV UR11, 0x3eb0f5ff ;  /* 0x3eb0f5ff000b7882 */ /* 0x000fe20000000000 */
[----:B------:R-:W-:Y:S01]  /*1fe0*/  UMOV UR12, 0x3b39803f ;  /* 0x3b39803f000c7882 */ /* 0x000fe20000000000 */
[----:B------:R-:W-:-:S06]  /*1ff0*/  UMOV UR13, 0x3c7abc9e ;  /* 0x3c7abc9e000d7882 */ /* 0x000fcc0000000000 */
[----:B------:R-:W-:Y:S01]  /*2000*/  @!P0 DMUL R20, R16, 1.80143985094819840000e+16 ;  /* 0x4350000010148828 */ /* 0x000fe20000000000 */
[----:B------:R-:W-:-:S09]  /*2010*/  IMAD.MOV.U32 R16, RZ, RZ, R17 ;  /* 0x000000ffff107224 */ /* 0x000fd200078e0011 */
[----:B------:R-:W-:Y:S01]  /*2020*/  @!P0 IMAD.MOV.U32 R16, RZ, RZ, R21 ;  /* 0x000000ffff108224 */ /* 0x000fe200078e0015 */
[----:B------:R-:W-:Y:S01]  /*2030*/  @!P0 LEA.HI R35, R21, 0xffffffca, RZ, 0xc ;  /* 0xffffffca15238811 */ /* 0x000fe200078f60ff */
[----:B------:R-:W-:Y:S02]  /*2040*/  @!P0 IMAD.MOV.U32 R18, RZ, RZ, R20 ;  /* 0x000000ffff128224 */ /* 0x000fe400078e0014 */
[----:B------:R-:W-:Y:S01]  /*2050*/  IMAD.MOV.U32 R20, RZ, RZ, 0x41ad3b5a ;  /* 0x41ad3b5aff147424 */ /* 0x000fe200078e00ff */
[----:B------:R-:W-:Y:S01]  /*2060*/  LOP3.LUT R16, R16, 0x800fffff, RZ, 0xc0, !PT ;  /* 0x800fffff10107812 */ /* 0x000fe200078ec0ff */
[----:B------:R-:W-:-:S03]  /*2070*/  IMAD.MOV.U32 R21, RZ, RZ, 0x3ed0f5d2 ;  /* 0x3ed0f5d2ff157424 */ /* 0x000fc600078e00ff */
[----:B------:R-:W-:-:S04]  /*2080*/  LOP3.LUT R19, R16, 0x3ff00000, RZ, 0xfc, !PT ;  /* 0x3ff0000010137812 */ /* 0x000fc800078efcff */
[----:B------:R-:W-:-:S13]  /*2090*/  ISETP.GE.U32.AND P0, PT, R19, 0x3ff6a09f, PT ;  /* 0x3ff6a09f1300780c */ /* 0x000fda0003f06070 */
[----:B------:R-:W-:-:S04]  /*20a0*/  @P0 VIADD R17, R19, 0xfff00000 ;  /* 0xfff0000013110836 */ /* 0x000fc80000000000 */
[----:B------:R-:W-:-:S06]  /*20b0*/  @P0 IMAD.MOV.U32 R19, RZ, RZ, R17 ;  /* 0x000000ffff130224 */ /* 0x000fcc00078e0011 */
[C---:B------:R-:W-:Y:S02]  /*20c0*/  DADD R24, R18.reuse, 1 ;  /* 0x3ff0000012187429 */ /* 0x040fe40000000000 */
[----:B------:R-:W-:-:S04]  /*20d0*/  DADD R18, R18, -1 ;  /* 0xbff0000012127429 */ /* 0x000fc80000000000 */
[----:B------:R-:W0:Y:S02]  /*20e0*/  MUFU.RCP64H R23, R25 ;  /* 0x0000001900177308 */ /* 0x000e240000001800 */
[----:B0-----:R-:W-:-:S08]  /*20f0*/  DFMA R16, -R24, R22, 1 ;  /* 0x3ff000001810742b */ /* 0x001fd00000000116 */
[----:B------:R-:W-:-:S08]  /*2100*/  DFMA R16, R16, R16, R16 ;  /* 0x000000101010722b */ /* 0x000fd00000000010 */
[----:B------:R-:W-:-:S08]  /*2110*/  DFMA R22, R22, R16, R22 ;  /* 0x000000101616722b */ /* 0x000fd00000000016 */
[----:B------:R-:W-:-:S08]  /*2120*/  DMUL R16, R18, R22 ;  /* 0x0000001612107228 */ /* 0x000fd00000000000 */
[----:B------:R-:W-:-:S08]  /*2130*/  DFMA R16, R18, R22, R16 ;  /* 0x000000161210722b */ /* 0x000fd00000000010 */
[----:B------:R-:W-:-:S08]  /*2140*/  DMUL R26, R16, R16 ;  /* 0x00000010101a7228 */ /* 0x000fd00000000000 */
[----:B------:R-:W-:Y:S01]  /*2150*/  DFMA R20, R26, UR10, R20 ;  /* 0x0000000a1a147c2b */ /* 0x000fe20008000014 */
[----:B------:R-:W-:Y:S01]  /*2160*/  UMOV UR10, 0x75488a3f ;  /* 0x75488a3f000a7882 */ /* 0x000fe20000000000 */
[----:B------:R-:W-:-:S06]  /*2170*/  UMOV UR11, 0x3ef3b20a ;  /* 0x3ef3b20a000b7882 */ /* 0x000fcc0000000000 */
[----:B------:R-:W-:Y:S01]  /*2180*/  DFMA R24, R26, R20, UR10 ;  /* 0x0000000a1a187e2b */ /* 0x000fe20008000014 */
[----:B------:R-:W-:Y:S01]  /*2190*/  UMOV UR10, 0xe4faecd5 ;  /* 0xe4faecd5000a7882 */ /* 0x000fe20000000000 */
[----:B------:R-:W-:Y:S01]  /*21a0*/  UMOV UR11, 0x3f1745cd ;  /* 0x3f1745cd000b7882 */ /* 0x000fe20000000000 */
[----:B------:R-:W-:-:S05]  /*21b0*/  DADD R20, R18, -R16 ;  /* 0x0000000012147229 */ /* 0x000fca0000000810 */
[----:B------:R-:W-:Y:S01]  /*21c0*/  DFMA R24, R26, R24, UR10 ;  /* 0x0000000a1a187e2b */ /* 0x000fe20008000018 */
[----:B------:R-:W-:Y:S01]  /*21d0*/  UMOV UR10, 0x258a578b ;  /* 0x258a578b000a7882 */ /* 0x000fe20000000000 */
[----:B------:R-:W-:Y:S01]  /*21e0*/  UMOV UR11, 0x3f3c71c7 ;  /* 0x3f3c71c7000b7882 */ /* 0x000fe20000000000 */
[----:B------:R-:W-:-:S05]  /*21f0*/  DADD R20, R20, R20 ;  /* 0x0000000014147229 */ /* 0x000fca0000000014 */
[----:B------:R-:W-:Y:S01]  /*2200*/  DFMA R24, R26, R24, UR10 ;  /* 0x0000000a1a187e2b */ /* 0x000fe20008000018 */
[----:B------:R-:W-:Y:S01]  /*2210*/  UMOV UR10, 0x9242b910 ;  /* 0x9242b910000a7882 */ /* 0x000fe20000000000 */
[----:B------:R-:W-:Y:S01]  /*2220*/  UMOV UR11, 0x3f624924 ;  /* 0x3f624924000b7882 */ /* 0x000fe20000000000 */
[----:B------:R-:W-:-:S05]  /*2230*/  DFMA R20, R18, -R16, R20 ;  /* 0x800000101214722b */ /* 0x000fca0000000014 */
[----:B------:R-:W-:Y:S01]  /*2240*/  DFMA R24, R26, R24, UR10 ;  /* 0x0000000a1a187e2b */ /* 0x000fe20008000018 */
[----:B------:R-:W-:Y:S01]  /*2250*/  UMOV UR10, 0x99999dfb ;  /* 0x99999dfb000a7882 */ /* 0x000fe20000000000 */
[----:B------:R-:W-:Y:S01]  /*2260*/  UMOV UR11, 0x3f899999 ;  /* 0x3f899999000b7882 */ /* 0x000fe20000000000 */
[----:B------:R-:W-:Y:S02]  /*2270*/  DMUL R20, R22, R20 ;  /* 0x0000001416147228 */ /* 0x000fe40000000000 */
[----:B------:R-:W-:-:S03]  /*2280*/  DMUL R22, R16, R16 ;  /* 0x0000001010167228 */ /* 0x000fc60000000000 */
[----:B------:R-:W-:Y:S01]  /*2290*/  DFMA R24, R26, R24, UR10 ;  /* 0x0000000a1a187e2b */ /* 0x000fe20008000018 */
[----:B------:R-:W-:Y:S01]  /*22a0*/  UMOV UR10, 0x55555555 ;  /* 0x55555555000a7882 */ /* 0x000fe20000000000 */
[----:B------:R-:W-:-:S06]  /*22b0*/  UMOV UR11, 0x3fb55555 ;  /* 0x3fb55555000b7882 */ /* 0x000fcc0000000000 */
[----:B------:R-:W-:-:S08]  /*22c0*/  DFMA R18, R26, R24, UR10 ;  /* 0x0000000a1a127e2b */ /* 0x000fd00008000018 */
[----:B------:R-:W-:Y:S01]  /*22d0*/  DADD R28, -R18, UR10 ;  /* 0x0000000a121c7e29 */ /* 0x000fe20008000100 */
[----:B------:R-:W-:Y:S01]  /*22e0*/  UMOV UR10, 0xb9e7b0 ;  /* 0x00b9e7b0000a7882 */ /* 0x000fe20000000000 */
[----:B------:R-:W-:-:S06]  /*22f0*/  UMOV UR11, 0x3c46a4cb ;  /* 0x3c46a4cb000b7882 */ /* 0x000fcc0000000000 */
[----:B------:R-:W-:Y:S02]  /*2300*/  DFMA R28, R26, R24, R28 ;  /* 0x000000181a1c722b */ /* 0x000fe4000000001c */
[----:B------:R-:W-:Y:S01]  /*2310*/  DFMA R26, R16, R16, -R22 ;  /* 0x00000010101a722b */ /* 0x000fe20000000816 */
[----:B------:R-:W-:Y:S02]  /*2320*/  VIADD R25, R21, 0x100000 ;  /* 0x0010000015197836 */ /* 0x000fe40000000000 */
[----:B------:R-:W-:-:S03]  /*2330*/  IMAD.MOV.U32 R24, RZ, RZ, R20 ;  /* 0x000000ffff187224 */ /* 0x000fc600078e0014 */
[----:B------:R-:W-:Y:S01]  /*2340*/  DADD R28, R28, -UR10 ;  /* 0x8000000a1c1c7e29 */ /* 0x000fe20008000000 */
[----:B------:R-:W-:Y:S01]  /*2350*/  UMOV UR10, 0x80000000 ;  /* 0x80000000000a7882 */ /* 0x000fe20000000000 */
[----:B------:R-:W-:Y:S01]  /*2360*/  UMOV UR11, 0x43300000 ;  /* 0x43300000000b7882 */ /* 0x000fe20000000000 */
[C---:B------:R-:W-:Y:S02]  /*2370*/  DFMA R24, R16.reuse, R24, R26 ;  /* 0x000000181018722b */ /* 0x040fe4000000001a */
[----:B------:R-:W-:-:S08]  /*2380*/  DMUL R26, R16, R22 ;  /* 0x00000016101a7228 */ /* 0x000fd00000000000 */
[----:B------:R-:W-:-:S08]  /*2390*/  DFMA R30, R16, R22, -R26 ;  /* 0x00000016101e722b */ /* 0x000fd0000000081a */
[----:B------:R-:W-:Y:S02]  /*23a0*/  DFMA R30, R20, R22, R30 ;  /* 0x00000016141e722b */ /* 0x000fe4000000001e */
[----:B------:R-:W-:-:S06]  /*23b0*/  DADD R22, R18, R28 ;  /* 0x0000000012167229 */ /* 0x000fcc000000001c */
[----:B------:R-:W-:Y:S02]  /*23c0*/  DFMA R24, R16, R24, R30 ;  /* 0x000000181018722b */ /* 0x000fe4000000001e */
[----:B------:R-:W-:Y:S02]  /*23d0*/  DADD R30, R18, -R22 ;  /* 0x00000000121e7229 */ /* 0x000fe40000000816 */
[----:B------:R-:W-:-:S06]  /*23e0*/  DMUL R18, R22, R26 ;  /* 0x0000001a16127228 */ /* 0x000fcc0000000000 */
[----:B------:R-:W-:Y:S02]  /*23f0*/  DADD R30, R28, R30 ;  /* 0x000000001c1e7229 */ /* 0x000fe4000000001e */
[----:B------:R-:W-:-:S08]  /*2400*/  DFMA R28, R22, R26, -R18 ;  /* 0x0000001a161c722b */ /* 0x000fd00000000812 */
[----:B------:R-:W-:-:S08]  /*2410*/  DFMA R24, R22, R24, R28 ;  /* 0x000000181618722b */ /* 0x000fd0000000001c */
[----:B------:R-:W-:-:S08]  /*2420*/  DFMA R30, R30, R26, R24 ;  /* 0x0000001a1e1e722b */ /* 0x000fd00000000018 */
[----:B------:R-:W-:-:S08]  /*2430*/  DADD R24, R18, R30 ;  /* 0x0000000012187229 */ /* 0x000fd0000000001e */
[--C-:B------:R-:W-:Y:S02]  /*2440*/  DADD R22, R16, R24.reuse ;  /* 0x0000000010167229 */ /* 0x100fe40000000018 */
[----:B------:R-:W-:-:S06]  /*2450*/  DADD R18, R18, -R24 ;  /* 0x0000000012127229 */ /* 0x000fcc0000000818 */
[----:B------:R-:W-:Y:S02]  /*2460*/  DADD R16, R16, -R22 ;  /* 0x0000000010107229 */ /* 0x000fe40000000816 */
[----:B------:R-:W-:-:S06]  /*2470*/  DADD R18, R30, R18 ;  /* 0x000000001e127229 */ /* 0x000fcc0000000012 */
[----:B------:R-:W-:-:S08]  /*2480*/  DADD R16, R24, R16 ;  /* 0x0000000018107229 */ /* 0x000fd00000000010 */
[----:B------:R-:W-:Y:S01]  /*2490*/  DADD R16, R18, R16 ;  /* 0x0000000012107229 */ /* 0x000fe20000000010 */
[C---:B------:R-:W-:Y:S02]  /*24a0*/  VIADD R18, R35.reuse, 0xfffffc01 ;  /* 0xfffffc0123127836 */ /* 0x040fe40000000000 */
[----:B------:R-:W-:Y:S02]  /*24b0*/  @P0 VIADD R18, R35, 0xfffffc02 ;  /* 0xfffffc0223120836 */ /* 0x000fe40000000000 */
[----:B------:R-:W-:-:S03]  /*24c0*/  IMAD.MOV.U32 R19, RZ, RZ, 0x43300000 ;  /* 0x43300000ff137424 */ /* 0x000fc600078e00ff */
[----:B------:R-:W-:Y:S01]  /*24d0*/  DADD R24, R20, R16 ;  /* 0x0000000014187229 */ /* 0x000fe20000000010 */
[----:B------:R-:W-:-:S06]  /*24e0*/  LOP3.LUT R18, R18, 0x80000000, RZ, 0x3c, !PT ;  /* 0x8000000012127812 */ /* 0x000fcc00078e3cff */
[----:B------:R-:W-:Y:S01]  /*24f0*/  DADD R18, R18, -UR10 ;  /* 0x8000000a12127e29 */ /* 0x000fe20008000000 */
[----:B------:R-:W-:Y:S01]  /*2500*/  UMOV UR10, 0xfefa39ef ;  /* 0xfefa39ef000a7882 */ /* 0x000fe20000000000 */
[----:B------:R-:W-:Y:S01]  /*2510*/  DADD R20, R22, R24 ;  /* 0x0000000016147229 */ /* 0x000fe20000000018 */
[----:B------:R-:W-:-:S07]  /*2520*/  UMOV UR11, 0x3fe62e42 ;  /* 0x3fe62e42000b7882 */ /* 0x000fce0000000000 */
[--C-:B------:R-:W-:Y:S02]  /*2530*/  DFMA R16, R18, UR10, R20.reuse ;  /* 0x0000000a12107c2b */ /* 0x100fe40008000014 */
[----:B------:R-:W-:-:S06]  /*2540*/  DADD R26, R22, -R20 ;  /* 0x00000000161a7229 */ /* 0x000fcc0000000814 */
[----:B------:R-:W-:Y:S02]  /*2550*/  DFMA R22, R18, -UR10, R16 ;  /* 0x8000000a12167c2b */ /* 0x000fe40008000010 */
[----:B------:R-:W-:-:S06]  /*2560*/  DADD R26, R24, R26 ;  /* 0x00000000181a7229 */ /* 0x000fcc000000001a */
[----:B------:R-:W-:-:S08]  /*2570*/  DADD R22, -R20, R22 ;  /* 0x0000000014167229 */ /* 0x000fd00000000116 */
[----:B------:R-:W-:-:S08]  /*2580*/  DADD R22, R26, -R22 ;  /* 0x000000001a167229 */ /* 0x000fd00000000816 */
[----:B------:R-:W-:-:S08]  /*2590*/  DFMA R22, R18, UR12, R22 ;  /* 0x0000000c12167c2b */ /* 0x000fd00008000016 */
[----:B------:R-:W-:-:S08]  /*25a0*/  DADD R18, R16, R22 ;  /* 0x0000000010127229 */ /* 0x000fd00000000016 */
[----:B------:R-:W-:Y:S02]  /*25b0*/  DADD R16, R16, -R18 ;  /* 0x0000000010107229 */ /* 0x000fe40000000812 */
[----:B------:R-:W-:-:S06]  /*25c0*/  DMUL R26, R18, 2 ;  /* 0x40000000121a7828 */ /* 0x000fcc0000000000 */
[----:B------:R-:W-:Y:S02]  /*25d0*/  DADD R16, R22, R16 ;  /* 0x0000000016107229 */ /* 0x000fe40000000010 */
[----:B------:R-:W-:-:S08]  /*25e0*/  DFMA R20, R18, 2, -R26 ;  /* 0x400000001214782b */ /* 0x000fd0000000081a */
[----:B------:R-:W-:Y:S01]  /*25f0*/  DFMA R20, R16, 2, R20 ;  /* 0x400000001014782b */ /* 0x000fe20000000014 */
[----:B------:R-:W-:Y:S02]  /*2600*/  IMAD.MOV.U32 R16, RZ, RZ, 0x652b82fe ;  /* 0x652b82feff107424 */ /* 0x000fe400078e00ff */
[----:B------:R-:W-:-:S05]  /*2610*/  IMAD.MOV.U32 R17, RZ, RZ, 0x3ff71547 ;  /* 0x3ff71547ff117424 */ /* 0x000fca00078e00ff */
[----:B------:R-:W-:-:S08]  /*2620*/  DADD R18, R26, R20 ;  /* 0x000000001a127229 */ /* 0x000fd00000000014 */
[----:B------:R-:W-:Y:S02]  /*2630*/  DFMA R16, R18, R16, 6.75539944105574400000e+15 ;  /* 0x433800001210742b */ /* 0x000fe40000000010 */
[----:B------:R-:W-:-:S06]  /*2640*/  FSETP.GEU.AND P0, PT, |R19|, 4.1917929649353027344, PT ;  /* 0x4086232b1300780b */ /* 0x000fcc0003f0e200 */
[----:B------:R-:W-:-:S08]  /*2650*/  DADD R24, R16, -6.75539944105574400000e+15 ;  /* 0xc338000010187429 */ /* 0x000fd00000000000 */
[----:B------:R-:W-:Y:S01]  /*2660*/  DFMA R22, R24, -UR10, R18 ;  /* 0x8000000a18167c2b */ /* 0x000fe20008000012 */
[----:B------:R-:W-:Y:S01]  /*2670*/  UMOV UR10, 0x3b39803f ;  /* 0x3b39803f000a7882 */ /* 0x000fe20000000000 */
[----:B------:R-:W-:-:S06]  /*2680*/  UMOV UR11, 0x3c7abc9e ;  /* 0x3c7abc9e000b7882 */ /* 0x000fcc0000000000 */
[----:B------:R-:W-:Y:S01]  /*2690*/  DFMA R22, R24, -UR10, R22 ;  /* 0x8000000a18167c2b */ /* 0x000fe20008000016 */
[----:B------:R-:W-:Y:S01]  /*26a0*/  UMOV UR10, 0x69ce2bdf ;  /* 0x69ce2bdf000a7882 */ /* 0x000fe20000000000 */
[----:B------:R-:W-:Y:S01]  /*26b0*/  IMAD.MOV.U32 R24, RZ, RZ, -0x35dec16 ;  /* 0xfca213eaff187424 */ /* 0x000fe200078e00ff */
[----:B------:R-:W-:Y:S01]  /*26c0*/  UMOV UR11, 0x3e5ade15 ;  /* 0x3e5ade15000b7882 */ /* 0x000fe20000000000 */
[----:B------:R-:W-:-:S06]  /*26d0*/  IMAD.MOV.U32 R25, RZ, RZ, 0x3e928af3 ;  /* 0x3e928af3ff197424 */ /* 0x000fcc00078e00ff */
[----:B------:R-:W-:Y:S01]  /*26e0*/  DFMA R24, R22, UR10, R24 ;  /* 0x0000000a16187c2b */ /* 0x000fe20008000018 */
[----:B------:R-:W-:Y:S01]  /*26f0*/  UMOV UR10, 0x62401315 ;  /* 0x62401315000a7882 */ /* 0x000fe20000000000 */
[----:B------:R-:W-:-:S06]  /*2700*/  UMOV UR11, 0x3ec71dee ;  /* 0x3ec71dee000b7882 */ /* 0x000fcc0000000000 */
[----:B------:R-:W-:Y:S01]  /*2710*/  DFMA R24, R22, R24, UR10 ;  /* 0x0000000a16187e2b */ /* 0x000fe20008000018 */
        /* <DEDUP_REMOVED lines=20> */
[----:B------:R-:W-:-:S08]  /*2860*/  DFMA R24, R22, R24, UR10 ;  /* 0x0000000a16187e2b */ /* 0x000fd00008000018 */
[----:B------:R-:W-:-:S08]  /*2870*/  DFMA R24, R22, R24, 1 ;  /* 0x3ff000001618742b */ /* 0x000fd00000000018 */
[----:B------:R-:W-:Y:S02]  /*2880*/  DFMA R24, R22, R24, 1 ;  /* 0x3ff000001618742b */ /* 0x000fe40000000018 */
[----:B------:R-:W-:-:S08]  /*2890*/  DADD R22, R26, -R18 ;  /* 0x000000001a167229 */ /* 0x000fd00000000812 */
[----:B------:R-:W-:Y:S01]  /*28a0*/  DADD R22, R20, R22 ;  /* 0x0000000014167229 */ /* 0x000fe20000000016 */
[----:B------:R-:W-:Y:S02]  /*28b0*/  IMAD R21, R16, 0x100000, R25 ;  /* 0x0010000010157824 */ /* 0x000fe400078e0219 */
[----:B------:R-:W-:Y:S01]  /*28c0*/  IMAD.MOV.U32 R20, RZ, RZ, R24 ;  /* 0x000000ffff147224 */ /* 0x000fe200078e0018 */
[----:B------:R-:W-:Y:S07]  /*28d0*/  @!P0 BRA `(.L_x_336) ;  /* 0x0000000000308947 */ /* 0x000fee0003800000 */
[C---:B------:R-:W-:Y:S02]  /*28e0*/  DADD R20, R18.reuse, +INF ;  /* 0x7ff0000012147429 */ /* 0x040fe40000000000 */
[----:B------:R-:W-:-:S08]  /*28f0*/  DSETP.GEU.AND P0, PT, R18, RZ, PT ;  /* 0x000000ff1200722a */ /* 0x000fd00003f0e000 */
[----:B------:R-:W-:Y:S02]  /*2900*/  FSEL R20, R20, RZ, P0 ;  /* 0x000000ff14147208 */ /* 0x000fe40000000000 */
[----:B------:R-:W-:Y:S02]  /*2910*/  FSEL R21, R21, RZ, P0 ;  /* 0x000000ff15157208 */ /* 0x000fe40000000000 */
[----:B------:R-:W-:-:S13]  /*2920*/  FSETP.GEU.AND P0, PT, |R19|, 4.2275390625, PT ;  /* 0x408748001300780b */ /* 0x000fda0003f0e200 */
[----:B------:R-:W-:-:S04]  /*2930*/  @!P0 LEA.HI R17, R16, R16, RZ, 0x1 ;  /* 0x0000001010118211 */ /* 0x000fc800078f08ff */
[----:B------:R-:W-:-:S05]  /*2940*/  @!P0 SHF.R.S32.HI R17, RZ, 0x1, R17 ;  /* 0x00000001ff118819 */ /* 0x000fca0000011411 */
[----:B------:R-:W-:Y:S02]  /*2950*/  @!P0 IMAD.IADD R16, R16, 0x1, -R17 ;  /* 0x0000000110108824 */ /* 0x000fe400078e0a11 */
[----:B------:R-:W-:-:S03]  /*2960*/  @!P0 IMAD R25, R17, 0x100000, R25 ;  /* 0x0010000011198824 */ /* 0x000fc600078e0219 */
[----:B------:R-:W-:Y:S01]  /*2970*/  @!P0 LEA R17, R16, 0x3ff00000, 0x14 ;  /* 0x3ff0000010118811 */ /* 0x000fe200078ea0ff */
[----:B------:R-:W-:-:S06]  /*2980*/  @!P0 IMAD.MOV.U32 R16, RZ, RZ, RZ ;  /* 0x000000ffff108224 */ /* 0x000fcc00078e00ff */
[----:B------:R-:W-:-:S11]  /*2990*/  @!P0 DMUL R20, R24, R16 ;  /* 0x0000001018148228 */ /* 0x000fd60000000000 */
.L_x_336:
[----:B------:R-:W-:Y:S01]  /*29a0*/  DFMA R22, R22, R20, R20 ;  /* 0x000000141616722b */ /* 0x000fe20000000014 */
[----:B------:R-:W-:Y:S01]  /*29b0*/  IMAD.MOV.U32 R18, RZ, RZ, R0 ;  /* 0x000000ffff127224 */ /* 0x000fe200078e0000 */
[----:B------:R-:W-:Y:S01]  /*29c0*/  DSETP.NEU.AND P0, PT, |R20|, +INF , PT ;  /* 0x7ff000001400742a */ /* 0x000fe20003f0d200 */
[----:B------:R-:W-:-:S07]  /*29d0*/  IMAD.MOV.U32 R19, RZ, RZ, 0x0 ;  /* 0x00000000ff137424 */ /* 0x000fce00078e00ff */
[----:B------:R-:W-:Y:S02]  /*29e0*/  FSEL R16, R20, R22, !P0 ;  /* 0x0000001614107208 */ /* 0x000fe40004000000 */
[----:B------:R-:W-:Y:S01]  /*29f0*/  FSEL R20, R21, R23, !P0 ;  /* 0x0000001715147208 */ /* 0x000fe20004000000 */
[----:B------:R-:W-:Y:S06]  /*2a00*/  RET.REL.NODEC R18 `(_Z16cuda_absorb_bndrPfS_iiif) ;  /* 0xffffffd4127c7950 */ /* 0x000fec0003c3ffff */
.L_x_337:
        /* <DEDUP_REMOVED lines=15> */
.L_x_409:


//--------------------- .text._Z11cuda_cal_g1PfS_S_iii --------------------------
	.section	.text._Z11cuda_cal_g1PfS_S_iii,"ax",@progbits
	.align	128
        .global         _Z11cuda_cal_g1PfS_S_iii
        .type           _Z11cuda_cal_g1PfS_S_iii,@function
        .size           _Z11cuda_cal_g1PfS_S_iii,(.L_x_432 - _Z11cuda_cal_g1PfS_S_iii)
        .other          _Z11cuda_cal_g1PfS_S_iii,@"STO_CUDA_ENTRY STV_DEFAULT"
_Z11cuda_cal_g1PfS_S_iii:
.text._Z11cuda_cal_g1PfS_S_iii:
[----:B------:R-:W-:Y:S08]  /*0000*/  LDC R1, c[0x0][0x37c] ;  /* 0x0000df00ff017b82 */ /* 0x000ff00000000800 */
[----:B------:R-:W0:Y:S08]  /*0010*/  LDC R7, c[0x0][0x3a0] ;  /* 0x0000e800ff077b82 */ /* 0x000e300000000800 */
[----:B------:R-:W1:Y:S08]  /*0020*/  S2UR UR4, SR_CTAID.X ;  /* 0x00000000000479c3 */ /* 0x000e700000002500 */
[----:B------:R-:W2:Y:S01]  /*0030*/  S2UR UR6, SR_CTAID.Y ;  /* 0x00000000000679c3 */ /* 0x000ea20000002600 */
[----:B0-----:R-:W-:-:S13]  /*0040*/  ISETP.GE.AND P0, PT, R7, -0x2f, PT ;  /* 0xffffffd10700780c */ /* 0x001fda0003f06270 */
[----:B-12---:R-:W-:Y:S05]  /*0050*/  @!P0 EXIT ;  /* 0x000000000000894d */ /* 0x006fea0003800000 */
[----:B------:R-:W0:Y:S01]  /*0060*/  LDC.64 R8, c[0x0][0x398] ;  /* 0x0000e600ff087b82 */ /* 0x000e220000000a00 */
[----:B------:R-:W1:Y:S01]  /*0070*/  LDCU UR5, c[0x0][0x360] ;  /* 0x00006c00ff0577ac */ /* 0x000e620008000800 */
[----:B------:R-:W2:Y:S01]  /*0080*/  S2R R0, SR_TID.Y ;  /* 0x0000000000007919 */ /* 0x000ea20000002200 */
[----:B------:R-:W-:Y:S01]  /*0090*/  IADD3 R7, PT, PT, R7, 0x30, RZ ;  /* 0x0000003007077810 */ /* 0x000fe20007ffe0ff */
[----:B------:R-:W3:Y:S01]  /*00a0*/  LDCU UR7, c[0x0][0x364] ;  /* 0x00006c80ff0777ac */ /* 0x000ee20008000800 */
[----:B------:R-:W4:Y:S02]  /*00b0*/  S2R R2, SR_TID.X ;  /* 0x0000000000027919 */ /* 0x000f240000002100 */
[C---:B------:R-:W-:Y:S02]  /*00c0*/  ISETP.GE.AND P1, PT, R7.reuse, 0x4, PT ;  /* 0x000000040700780c */ /* 0x040fe40003f26270 */
[----:B------:R-:W-:-:S04]  /*00d0*/  VIMNMX R10, PT, PT, R7, 0x1, !PT ;  /* 0x00000001070a7848 */ /* 0x000fc80007fe0100 */
[----:B------:R-:W-:-:S04]  /*00e0*/  LOP3.LUT R3, R10, 0x3, RZ, 0xc0, !PT ;  /* 0x000000030a037812 */ /* 0x000fc800078ec0ff */
[----:B------:R-:W-:Y:S01]  /*00f0*/  ISETP.NE.AND P0, PT, R3, RZ, PT ;  /* 0x000000ff0300720c */ /* 0x000fe20003f05270 */
[----:B-1----:R-:W-:Y:S02]  /*0100*/  UIMAD UR4, UR4, UR5, URZ ;  /* 0x00000005040472a4 */ /* 0x002fe4000f8e02ff */
[----:B---3--:R-:W-:Y:S01]  /*0110*/  UIMAD UR5, UR6, UR7, URZ ;  /* 0x00000007060572a4 */ /* 0x008fe2000f8e02ff */
[----:B0-----:R-:W-:Y:S01]  /*0120*/  IADD3 R4, PT, PT, R8, 0x30, RZ ;  /* 0x0000003008047810 */ /* 0x001fe20007ffe0ff */
[----:B------:R-:W0:Y:S01]  /*0130*/  LDCU.64 UR6, c[0x0][0x358] ;  /* 0x00006b00ff0677ac */ /* 0x000e220008000a00 */
[----:B------:R-:W-:Y:S01]  /*0140*/  IADD3 R5, PT, PT, R9, 0x30, RZ ;  /* 0x0000003009057810 */ /* 0x000fe20007ffe0ff */
[----:B------:R-:W-:-:S04]  /*0150*/  HFMA2 R8, -RZ, RZ, 0, 0 ;  /* 0x00000000ff087431 */ /* 0x000fc800000001ff */
[----:B------:R-:W-:-:S04]  /*0160*/  IMAD R6, R4, R5, RZ ;  /* 0x0000000504067224 */ /* 0x000fc800078e02ff */
[----:B------:R-:W-:Y:S01]  /*0170*/  IMAD R7, R7, R6, RZ ;  /* 0x0000000607077224 */ /* 0x000fe200078e02ff */
[----:B--2-4-:R-:W-:Y:S06]  /*0180*/  @!P1 BRA `(.L_x_338) ;  /* 0x0000000400189947 */ /* 0x014fec0003800000 */
[----:B------:R-:W-:Y:S02]  /*0190*/  IADD3 R28, PT, PT, R0, UR5, RZ ;  /* 0x00000005001c7c10 */ /* 0x000fe4000fffe0ff */
[C---:B------:R-:W-:Y:S02]  /*01a0*/  LEA R13, R9.reuse, 0xc0, 0x2 ;  /* 0x000000c0090d7811 */ /* 0x040fe400078e10ff */
[CC--:B------:R-:W-:Y:S01]  /*01b0*/  LEA R8, R9.reuse, R28.reuse, 0x1 ;  /* 0x0000001c09087211 */ /* 0x0c0fe200078e08ff */
[----:B------:R-:W-:Y:S01]  /*01c0*/  IMAD R14, R9, 0x3, R28 ;  /* 0x00000003090e7824 */ /* 0x000fe200078e021c */
[----:B------:R-:W-:Y:S02]  /*01d0*/  IADD3 R11, PT, PT, R2, UR4, RZ ;  /* 0x00000004020b7c10 */ /* 0x000fe4000fffe0ff */
[----:B------:R-:W-:Y:S02]  /*01e0*/  IADD3 R9, PT, PT, R28, 0x30, R9 ;  /* 0x000000301c097810 */ /* 0x000fe40007ffe009 */
[----:B------:R-:W-:Y:S01]  /*01f0*/  IADD3 R12, PT, PT, R8, 0x60, RZ ;  /* 0x00000060080c7810 */ /* 0x000fe20007ffe0ff */
[----:B------:R-:W-:Y:S01]  /*0200*/  IMAD R28, R4, R28, R11 ;  /* 0x0000001c041c7224 */ /* 0x000fe200078e020b */
[----:B------:R-:W-:-:S02]  /*0210*/  IADD3 R14, PT, PT, R14, 0x90, RZ ;  /* 0x000000900e0e7810 */ /* 0x000fc40007ffe0ff */
[----:B------:R-:W-:Y:S01]  /*0220*/  LOP3.LUT R8, R10, 0x7ffffffc, RZ, 0xc0, !PT ;  /* 0x7ffffffc0a087812 */ /* 0x000fe200078ec0ff */
[C-C-:B------:R-:W-:Y:S02]  /*0230*/  IMAD R10, R4.reuse, R9, R11.reuse ;  /* 0x00000009040a7224 */ /* 0x140fe400078e020b */
[C-C-:B------:R-:W-:Y:S02]  /*0240*/  IMAD R12, R4.reuse, R12, R11.reuse ;  /* 0x0000000c040c7224 */ /* 0x140fe400078e020b */
[C---:B------:R-:W-:Y:S02]  /*0250*/  IMAD R9, R4.reuse, R14, R11 ;  /* 0x0000000e04097224 */ /* 0x040fe400078e020b */
[----:B------:R-:W-:Y:S02]  /*0260*/  IMAD R11, R4, R13, RZ ;  /* 0x0000000d040b7224 */ /* 0x000fe400078e02ff */
[----:B------:R-:W-:-:S07]  /*0270*/  IMAD.MOV R13, RZ, RZ, -R8 ;  /* 0x000000ffff0d7224 */ /* 0x000fce00078e0a08 */
.L_x_339:
[CC--:B------:R-:W-:Y:S01]  /*0280*/  ISETP.GE.AND P2, PT, R28.reuse, R7.reuse, PT ;  /* 0x000000071c00720c */ /* 0x0c0fe20003f46270 */
[----:B------:R-:W1:Y:S08]  /*0290*/  LDC.64 R18, c[0x0][0x388] ;  /* 0x0000e200ff127b82 */ /* 0x000e700000000a00 */
[----:B------:R-:W2:Y:S08]  /*02a0*/  LDC.64 R26, c[0x0][0x380] ;  /* 0x0000e000ff1a7b82 */ /* 0x000eb00000000a00 */
[----:B------:R-:W3:Y:S01]  /*02b0*/  @!P2 LDC.64 R14, c[0x0][0x390] ;  /* 0x0000e400ff0eab82 */ /* 0x000ee20000000a00 */
[----:B-1----:R-:W-:Y:S01]  /*02c0*/  @!P2 IMAD.WIDE R18, R28, 0x4, R18 ;  /* 0x000000041c12a825 */ /* 0x002fe200078e0212 */
[----:B------:R-:W-:-:S06]  /*02d0*/  ISETP.GE.AND P1, PT, R10, R7, PT ;  /* 0x000000070a00720c */ /* 0x000fcc0003f26270 */
[----:B------:R-:W1:Y:S01]  /*02e0*/  LDC.64 R24, c[0x0][0x388] ;  /* 0x0000e200ff187b82 */ /* 0x000e620000000a00 */
[----:B0-----:R-:W4:Y:S01]  /*02f0*/  @!P2 LDG.E R18, desc[UR6][R18.64] ;  /* 0x000000061212a981 */ /* 0x001f22000c1e1900 */
[----:B--2---:R-:W-:-:S06]  /*0300*/  @!P2 IMAD.WIDE R26, R28, 0x4, R26 ;  /* 0x000000041c1aa825 */ /* 0x004fcc00078e021a */
[----:B------:R-:W0:Y:S01]  /*0310*/  LDC.64 R16, c[0x0][0x380] ;  /* 0x0000e000ff107b82 */ /* 0x000e220000000a00 */
[----:B------:R-:W4:Y:S01]  /*0320*/  @!P2 LDG.E R21, desc[UR6][R26.64] ;  /* 0x000000061a15a981 */ /* 0x000f22000c1e1900 */
[----:B---3--:R-:W-:-:S06]  /*0330*/  @!P2 IMAD.WIDE R14, R28, 0x4, R14 ;  /* 0x000000041c0ea825 */ /* 0x008fcc00078e020e */
[----:B------:R-:W2:Y:S01]  /*0340*/  @!P1 LDC.64 R22, c[0x0][0x390] ;  /* 0x0000e400ff169b82 */ /* 0x000ea20000000a00 */
[----:B------:R-:W4:Y:S01]  /*0350*/  @!P2 LDG.E R15, desc[UR6][R14.64] ;  /* 0x000000060e0fa981 */ /* 0x000f22000c1e1900 */
[----:B-1----:R-:W-:-:S04]  /*0360*/  @!P1 IMAD.WIDE R24, R10, 0x4, R24 ;  /* 0x000000040a189825 */ /* 0x002fc800078e0218 */
[----:B0-----:R-:W-:-:S04]  /*0370*/  @!P1 IMAD.WIDE R16, R10, 0x4, R16 ;  /* 0x000000040a109825 */ /* 0x001fc800078e0210 */
[----:B--2---:R-:W-:-:S04]  /*0380*/  @!P1 IMAD.WIDE R22, R10, 0x4, R22 ;  /* 0x000000040a169825 */ /* 0x004fc800078e0216 */
[----:B----4-:R-:W-:Y:S02]  /*0390*/  @!P2 FFMA R29, R18, R15, R21 ;  /* 0x0000000f121da223 */ /* 0x010fe40000000015 */
[----:B------:R-:W0:Y:S03]  /*03a0*/  LDC.64 R18, c[0x0][0x388] ;  /* 0x0000e200ff127b82 */ /* 0x000e260000000a00 */
[----:B------:R1:W-:Y:S04]  /*03b0*/  @!P2 STG.E desc[UR6][R26.64], R29 ;  /* 0x0000001d1a00a986 */ /* 0x0003e8000c101906 */
[----:B------:R-:W2:Y:S01]  /*03c0*/  @!P1 LDG.E R24, desc[UR6][R24.64] ;  /* 0x0000000618189981 */ /* 0x000ea2000c1e1900 */
[----:B------:R-:W3:Y:S03]  /*03d0*/  LDC.64 R14, c[0x0][0x380] ;  /* 0x0000e000ff0e7b82 */ /* 0x000ee60000000a00 */
[----:B------:R-:W2:Y:S05]  /*03e0*/  @!P1 LDG.E R23, desc[UR6][R22.64] ;  /* 0x0000000616179981 */ /* 0x000eaa000c1e1900 */
[----:B-1----:R-:W1:Y:S01]  /*03f0*/  LDC.64 R26, c[0x0][0x380] ;  /* 0x0000e000ff1a7b82 */ /* 0x002e620000000a00 */
[----:B------:R-:W2:Y:S01]  /*0400*/  @!P1 LDG.E R25, desc[UR6][R16.64] ;  /* 0x0000000610199981 */ /* 0x000ea2000c1e1900 */
[----:B------:R-:W-:-:S13]  /*0410*/  ISETP.GE.AND P2, PT, R12, R7, PT ;  /* 0x000000070c00720c */ /* 0x000fda0003f46270 */
[----:B------:R-:W4:Y:S01]  /*0420*/  @!P2 LDC.64 R20, c[0x0][0x390] ;  /* 0x0000e400ff14ab82 */ /* 0x000f220000000a00 */
[----:B0-----:R-:W-:-:S04]  /*0430*/  @!P2 IMAD.WIDE R18, R12, 0x4, R18 ;  /* 0x000000040c12a825 */ /* 0x001fc800078e0212 */
[----:B---3--:R-:W-:-:S04]  /*0440*/  @!P2 IMAD.WIDE R14, R12, 0x4, R14 ;  /* 0x000000040c0ea825 */ /* 0x008fc800078e020e */
[----:B----4-:R-:W-:-:S04]  /*0450*/  @!P2 IMAD.WIDE R20, R12, 0x4, R20 ;  /* 0x000000040c14a825 */ /* 0x010fc800078e0214 */
[----:B--2---:R-:W-:Y:S02]  /*0460*/  @!P1 FFMA R29, R24, R23, R25 ;  /* 0x00000017181d9223 */ /* 0x004fe40000000019 */
[----:B------:R-:W0:Y:S03]  /*0470*/  LDC.64 R22, c[0x0][0x388] ;  /* 0x0000e200ff167b82 */ /* 0x000e260000000a00 */
[----:B------:R2:W-:Y:S04]  /*0480*/  @!P1 STG.E desc[UR6][R16.64], R29 ;  /* 0x0000001d10009986 */ /* 0x0005e8000c101906 */
[----:B------:R-:W3:Y:S04]  /*0490*/  @!P2 LDG.E R18, desc[UR6][R18.64] ;  /* 0x000000061212a981 */ /* 0x000ee8000c1e1900 */
[----:B------:R-:W3:Y:S04]  /*04a0*/  @!P2 LDG.E R21, desc[UR6][R20.64] ;  /* 0x000000061415a981 */ /* 0x000ee8000c1e1900 */
[----:B------:R-:W3:Y:S01]  /*04b0*/  @!P2 LDG.E R19, desc[UR6][R14.64] ;  /* 0x000000060e13a981 */ /* 0x000ee2000c1e1900 */
[----:B------:R-:W-:-:S13]  /*04c0*/  ISETP.GE.AND P1, PT, R9, R7, PT ;  /* 0x000000070900720c */ /* 0x000fda0003f26270 */
[----:B------:R-:W4:Y:S01]  /*04d0*/  @!P1 LDC.64 R24, c[0x0][0x390] ;  /* 0x0000e400ff189b82 */ /* 0x000f220000000a00 */
[----:B0-----:R-:W-:-:S04]  /*04e0*/  @!P1 IMAD.WIDE R22, R9, 0x4, R22 ;  /* 0x0000000409169825 */ /* 0x001fc800078e0216 */
[----:B-1----:R-:W-:-:S04]  /*04f0*/  @!P1 IMAD.WIDE R26, R9, 0x4, R26 ;  /* 0x00000004091a9825 */ /* 0x002fc800078e021a */
[----:B----4-:R-:W-:-:S04]  /*0500*/  @!P1 IMAD.WIDE R24, R9, 0x4, R24 ;  /* 0x0000000409189825 */ /* 0x010fc800078e0218 */
[----:B---3--:R-:W-:-:S05]  /*0510*/  @!P2 FFMA R19, R18, R21, R19 ;  /* 0x000000151213a223 */ /* 0x008fca0000000013 */
[----:B------:R1:W-:Y:S04]  /*0520*/  @!P2 STG.E desc[UR6][R14.64], R19 ;  /* 0x000000130e00a986 */ /* 0x0003e8000c101906 */
[----:B------:R-:W3:Y:S04]  /*0530*/  @!P1 LDG.E R22, desc[UR6][R22.64] ;  /* 0x0000000616169981 */ /* 0x000ee8000c1e1900 */
[----:B------:R-:W3:Y:S04]  /*0540*/  @!P1 LDG.E R25, desc[UR6][R24.64] ;  /* 0x0000000618199981 */ /* 0x000ee8000c1e1900 */
[----:B--2---:R-:W3:Y:S01]  /*0550*/  @!P1 LDG.E R17, desc[UR6][R26.64] ;  /* 0x000000061a119981 */ /* 0x004ee2000c1e1900 */
[----:B------:R-:W-:Y:S01]  /*0560*/  IADD3 R13, PT, PT, R13, 0x4, RZ ;  /* 0x000000040d0d7810 */ /* 0x000fe20007ffe0ff */
[C---:B------:R-:W-:Y:S01]  /*0570*/  IMAD.IADD R9, R11.reuse, 0x1, R9 ;  /* 0x000000010b097824 */ /* 0x040fe200078e0209 */
[----:B------:R-:W-:-:S02]  /*0580*/  IADD3 R28, PT, PT, R11, R28, RZ ;  /* 0x0000001c0b1c7210 */ /* 0x000fc40007ffe0ff */
[C---:B------:R-:W-:Y:S02]  /*0590*/  IADD3 R10, PT, PT, R11.reuse, R10, RZ ;  /* 0x0000000a0b0a7210 */ /* 0x040fe40007ffe0ff */
[----:B------:R-:W-:Y:S01]  /*05a0*/  IADD3 R12, PT, PT, R11, R12, RZ ;  /* 0x0000000c0b0c7210 */ /* 0x000fe20007ffe0ff */
[----:B---3--:R-:W-:-:S05]  /*05b0*/  @!P1 FFMA R17, R22, R25, R17 ;  /* 0x0000001916119223 */ /* 0x008fca0000000011 */
[----:B------:R1:W-:Y:S01]  /*05c0*/  @!P1 STG.E desc[UR6][R26.64], R17 ;  /* 0x000000111a009986 */ /* 0x0003e2000c101906 */
[----:B------:R-:W-:-:S13]  /*05d0*/  ISETP.NE.AND P1, PT, R13, RZ, PT ;  /* 0x000000ff0d00720c */ /* 0x000fda0003f25270 */
[----:B-1----:R-:W-:Y:S05]  /*05e0*/  @P1 BRA `(.L_x_339) ;  /* 0xfffffffc00241947 */ /* 0x002fea000383ffff */
.L_x_338:
[----:B0-----:R-:W-:Y:S05]  /*05f0*/  @!P0 EXIT ;  /* 0x000000000000894d */ /* 0x001fea0003800000 */
[----:B------:R-:W-:Y:S02]  /*0600*/  IADD3 R0, PT, PT, R0, UR5, RZ ;  /* 0x0000000500007c10 */ /* 0x000fe4000fffe0ff */
[----:B------:R-:W-:-:S03]  /*0610*/  IADD3 R2, PT, PT, R2, UR4, RZ ;  /* 0x0000000402027c10 */ /* 0x000fc6000fffe0ff */
[----:B------:R-:W-:Y:S01]  /*0620*/  IMAD R5, R5, R8, R0 ;  /* 0x0000000805057224 */ /* 0x000fe200078e0200 */
[----:B------:R-:W-:-:S03]  /*0630*/  IADD3 R0, PT, PT, -R3, RZ, RZ ;  /* 0x000000ff03007210 */ /* 0x000fc60007ffe1ff */
[----:B------:R-:W-:-:S07]  /*0640*/  IMAD R11, R4, R5, R2 ;  /* 0x00000005040b7224 */ /* 0x000fce00078e0202 */
.L_x_340:
[C---:B------:R-:W-:Y:S01]  /*0650*/  ISETP.GE.AND P0, PT, R11.reuse, R7, PT ;  /* 0x000000070b00720c */ /* 0x040fe20003f06270 */
[----:B------:R-:W0:Y:S08]  /*0660*/  LDC.64 R2, c[0x0][0x388] ;  /* 0x0000e200ff027b82 */ /* 0x000e300000000a00 */
[----:B------:R-:W1:Y:S08]  /*0670*/  LDC.64 R8, c[0x0][0x380] ;  /* 0x0000e000ff087b82 */ /* 0x000e700000000a00 */
[----:B------:R-:W2:Y:S01]  /*0680*/  @!P0 LDC.64 R4, c[0x0][0x390] ;  /* 0x0000e400ff048b82 */ /* 0x000ea20000000a00 */
[----:B0-----:R-:W-:-:S06]  /*0690*/  @!P0 IMAD.WIDE R2, R11, 0x4, R2 ;  /* 0x000000040b028825 */ /* 0x001fcc00078e0202 */
[----:B------:R-:W3:Y:S01]  /*06a0*/  @!P0 LDG.E R2, desc[UR6][R2.64] ;  /* 0x0000000602028981 */ /* 0x000ee2000c1e1900 */
[----:B-1----:R-:W-:-:S05]  /*06b0*/  @!P0 IMAD.WIDE R8, R11, 0x4, R8 ;  /* 0x000000040b088825 */ /* 0x002fca00078e0208 */
[----:B------:R-:W3:Y:S01]  /*06c0*/  @!P0 LDG.E R13, desc[UR6][R8.64] ;  /* 0x00000006080d8981 */ /* 0x000ee2000c1e1900 */
[----:B--2---:R-:W-:-:S06]  /*06d0*/  @!P0 IMAD.WIDE R4, R11, 0x4, R4 ;  /* 0x000000040b048825 */ /* 0x004fcc00078e0204 */
[----:B------:R-:W3:Y:S01]  /*06e0*/  @!P0 LDG.E R5, desc[UR6][R4.64] ;  /* 0x0000000604058981 */ /* 0x000ee2000c1e1900 */
[----:B------:R-:W-:Y:S02]  /*06f0*/  IADD3 R0, PT, PT, R0, 0x1, RZ ;  /* 0x0000000100007810 */ /* 0x000fe40007ffe0ff */
[----:B------:R-:W-:Y:S01]  /*0700*/  IADD3 R11, PT, PT, R6, R11, RZ ;  /* 0x0000000b060b7210 */ /* 0x000fe20007ffe0ff */
[----:B---3--:R-:W-:-:S05]  /*0710*/  @!P0 FFMA R13, R2, R5, R13 ;  /* 0x00000005020d8223 */ /* 0x008fca000000000d */
[----:B------:R0:W-:Y:S01]  /*0720*/  @!P0 STG.E desc[UR6][R8.64], R13 ;  /* 0x0000000d08008986 */ /* 0x0001e2000c101906 */
[----:B------:R-:W-:-:S13]  /*0730*/  ISETP.NE.AND P0, PT, R0, RZ, PT ;  /* 0x000000ff0000720c */ /* 0x000fda0003f05270 */
[----:B0-----:R-:W-:Y:S05]  /*0740*/  @P0 BRA `(.L_x_340) ;  /* 0xfffffffc00c00947 */ /* 0x001fea000383ffff */
[----:B------:R-:W-:Y:S05]  /*0750*/  EXIT ;  /* 0x000000000000794d */ /* 0x000fea0003800000 */
.L_x_341:
        /* <DEDUP_REMOVED lines=10> */
.L_x_432:


//--------------------- .text._Z8cuda_sumPfS_iii  --------------------------
	.section	.text._Z8cuda_sumPfS_iii,"ax",@progbits
	.align	128
        .global         _Z8cuda_sumPfS_iii
        .type           _Z8cuda_sumPfS_iii,@function
        .size           _Z8cuda_sumPfS_iii,(.L_x_433 - _Z8cuda_sumPfS_iii)
        .other          _Z8cuda_sumPfS_iii,@"STO_CUDA_ENTRY STV_DEFAULT"
_Z8cuda_sumPfS_iii:
.text._Z8cuda_sumPfS_iii:
        /* <DEDUP_REMOVED lines=8> */
[----:B------:R-:W2:Y:S01]  /*0080*/  S2R R0, SR_TID.X ;  /* 0x0000000000007919 */ /* 0x000ea20000002100 */
[----:B------:R-:W-:Y:S01]  /*0090*/  IADD3 R10, PT, PT, R10, 0x30, RZ ;  /* 0x000000300a0a7810 */ /* 0x000fe20007ffe0ff */
[----:B------:R-:W-:Y:S01]  /*00a0*/  HFMA2 R7, -RZ, RZ, 0, 0 ;  /* 0x00000000ff077431 */ /* 0x000fe200000001ff */
[----:B------:R-:W3:Y:S01]  /*00b0*/  LDCU UR7, c[0x0][0x364] ;  /* 0x00006c80ff0777ac */ /* 0x000ee20008000800 */
[----:B------:R-:W4:Y:S01]  /*00c0*/  S2R R2, SR_TID.Y ;  /* 0x0000000000027919 */ /* 0x000f220000002200 */
[C---:B------:R-:W-:Y:S02]  /*00d0*/  ISETP.GE.AND P0, PT, R10.reuse, 0x4, PT ;  /* 0x000000040a00780c */ /* 0x040fe40003f06270 */
[----:B------:R-:W-:Y:S01]  /*00e0*/  VIMNMX R11, PT, PT, R10, 0x1, !PT ;  /* 0x000000010a0b7848 */ /* 0x000fe20007fe0100 */
[----:B------:R-:W0:Y:S03]  /*00f0*/  LDCU.64 UR8, c[0x0][0x358] ;  /* 0x00006b00ff0877ac */ /* 0x000e260008000a00 */
[----:B------:R-:W-:Y:S01]  /*0100*/  LOP3.LUT R6, R11, 0x3, RZ, 0xc0, !PT ;  /* 0x000000030b067812 */ /* 0x000fe200078ec0ff */
[----:B-1----:R-:W-:-:S02]  /*0110*/  UIMAD UR4, UR4, UR5, URZ ;  /* 0x00000005040472a4 */ /* 0x002fc4000f8e02ff */
[----:B---3--:R-:W-:Y:S01]  /*0120*/  UIMAD UR5, UR6, UR7, URZ ;  /* 0x00000007060572a4 */ /* 0x008fe2000f8e02ff */
[----:B0-----:R-:W-:Y:S02]  /*0130*/  IADD3 R3, PT, PT, R8, 0x30, RZ ;  /* 0x0000003008037810 */ /* 0x001fe40007ffe0ff */
[----:B------:R-:W-:-:S05]  /*0140*/  IADD3 R4, PT, PT, R9, 0x30, RZ ;  /* 0x0000003009047810 */ /* 0x000fca0007ffe0ff */
[----:B------:R-:W-:-:S04]  /*0150*/  IMAD R5, R3, R4, RZ ;  /* 0x0000000403057224 */ /* 0x000fc800078e02ff */
[----:B------:R-:W-:Y:S01]  /*0160*/  IMAD R8, R10, R5, RZ ;  /* 0x000000050a087224 */ /* 0x000fe200078e02ff */
[----:B--2-4-:R-:W-:Y:S06]  /*0170*/  @!P0 BRA `(.L_x_342) ;  /* 0x0000001000f08947 */ /* 0x014fec0003800000 */
[----:B------:R-:W-:Y:S02]  /*0180*/  LOP3.LUT R7, R11, 0x7ffffffc, RZ, 0xc0, !PT ;  /* 0x7ffffffc0b077812 */ /* 0x000fe400078ec0ff */
[----:B------:R-:W-:Y:S02]  /*0190*/  IADD3 R14, PT, PT, R2, UR5, RZ ;  /* 0x00000005020e7c10 */ /* 0x000fe4000fffe0ff */
[----:B------:R-:W-:Y:S02]  /*01a0*/  IADD3 R12, PT, PT, -R7, RZ, RZ ;  /* 0x000000ff070c7210 */ /* 0x000fe40007ffe1ff */
[C---:B------:R-:W-:Y:S01]  /*01b0*/  LEA R13, R9.reuse, R14, 0x1 ;  /* 0x0000000e090d7211 */ /* 0x040fe200078e08ff */
[----:B------:R-:W-:Y:S01]  /*01c0*/  IMAD R15, R9, 0x3, R14 ;  /* 0x00000003090f7824 */ /* 0x000fe200078e020e */
[----:B------:R-:W-:Y:S02]  /*01d0*/  ISETP.GE.AND P0, PT, R12, RZ, PT ;  /* 0x000000ff0c00720c */ /* 0x000fe40003f06270 */
[----:B------:R-:W-:-:S02]  /*01e0*/  IADD3 R10, PT, PT, R0, UR4, RZ ;  /* 0x00000004000a7c10 */ /* 0x000fc4000fffe0ff */
[----:B------:R-:W-:Y:S02]  /*01f0*/  IADD3 R11, PT, PT, R14, 0x30, R9 ;  /* 0x000000300e0b7810 */ /* 0x000fe40007ffe009 */
[----:B------:R-:W-:Y:S02]  /*0200*/  IADD3 R13, PT, PT, R13, 0x60, RZ ;  /* 0x000000600d0d7810 */ /* 0x000fe40007ffe0ff */
[----:B------:R-:W-:Y:S01]  /*0210*/  IADD3 R15, PT, PT, R15, 0x90, RZ ;  /* 0x000000900f0f7810 */ /* 0x000fe20007ffe0ff */
[--C-:B------:R-:W-:Y:S01]  /*0220*/  IMAD R11, R3, R11, R10.reuse ;  /* 0x0000000b030b7224 */ /* 0x100fe200078e020a */
[----:B------:R-:W-:Y:S01]  /*0230*/  LEA R16, R9, 0xc0, 0x2 ;  /* 0x000000c009107811 */ /* 0x000fe200078e10ff */
[C-C-:B------:R-:W-:Y:S02]  /*0240*/  IMAD R9, R3.reuse, R14, R10.reuse ;  /* 0x0000000e03097224 */ /* 0x140fe400078e020a */
[C-C-:B------:R-:W-:Y:S02]  /*0250*/  IMAD R13, R3.reuse, R13, R10.reuse ;  /* 0x0000000d030d7224 */ /* 0x140fe400078e020a */
[----:B------:R-:W-:-:S02]  /*0260*/  IMAD R25, R3, R15, R10 ;  /* 0x0000000f03197224 */ /* 0x000fc400078e020a */
[----:B------:R-:W-:Y:S01]  /*0270*/  IMAD R10, R3, R16, RZ ;  /* 0x00000010030a7224 */ /* 0x000fe200078e02ff */
[----:B------:R-:W-:Y:S06]  /*0280*/  @P0 BRA `(.L_x_343) ;  /* 0x0000001000000947 */ /* 0x000fec0003800000 */
[----:B------:R-:W-:Y:S02]  /*0290*/  IADD3 R14, PT, PT, -R12, RZ, RZ ;  /* 0x000000ff0c0e7210 */ /* 0x000fe40007ffe1ff */
[----:B------:R-:W-:Y:S02]  /*02a0*/  PLOP3.LUT P0, PT, PT, PT, PT, 0x80, 0x8 ;  /* 0x000000000008781c */ /* 0x000fe40003f0f070 */
[----:B------:R-:W-:-:S13]  /*02b0*/  ISETP.GT.AND P1, PT, R14, 0xc, PT ;  /* 0x0000000c0e00780c */ /* 0x000fda0003f24270 */
[----:B------:R-:W-:Y:S05]  /*02c0*/  @!P1 BRA `(.L_x_344) ;  /* 0x0000000800909947 */ /* 0x000fea0003800000 */
[----:B------:R-:W-:-:S13]  /*02d0*/  PLOP3.LUT P0, PT, PT, PT, PT, 0x8, 0x80 ;  /* 0x000000000080781c */ /* 0x000fda0003f0e170 */
.L_x_345:
[----:B------:R-:W0:Y:S01]  /*02e0*/  LDC.64 R14, c[0x0][0x388] ;  /* 0x0000e200ff0e7b82 */ /* 0x000e220000000a00 */
[----:B------:R-:W-:-:S07]  /*02f0*/  ISETP.GE.AND P2, PT, R9, R8, PT ;  /* 0x000000080900720c */ /* 0x000fce0003f46270 */
[----:B------:R-:W1:Y:S08]  /*0300*/  LDC.64 R20, c[0x0][0x380] ;  /* 0x0000e000ff147b82 */ /* 0x000e700000000a00 */
[----:B------:R-:W2:Y:S01]  /*0310*/  LDC.64 R18, c[0x0][0x388] ;  /* 0x0000e200ff127b82 */ /* 0x000ea20000000a00 */
[----:B0-----:R-:W-:-:S07]  /*0320*/  @!P2 IMAD.WIDE R14, R9, 0x4, R14 ;  /* 0x00000004090ea825 */ /* 0x001fce00078e020e */
[----:B------:R-:W0:Y:S01]  /*0330*/  LDC.64 R16, c[0x0][0x380] ;  /* 0x0000e000ff107b82 */ /* 0x000e220000000a00 */
[----:B------:R-:W3:Y:S01]  /*0340*/  @!P2 LDG.E R14, desc[UR8][R14.64] ;  /* 0x000000080e0ea981 */ /* 0x000ee2000c1e1900 */
[----:B-1----:R-:W-:-:S05]  /*0350*/  @!P2 IMAD.WIDE R20, R9, 0x4, R20 ;  /* 0x000000040914a825 */ /* 0x002fca00078e0214 */
[----:B------:R-:W3:Y:S01]  /*0360*/  @!P2 LDG.E R23, desc[UR8][R20.64] ;  /* 0x000000081417a981 */ /* 0x000ee2000c1e1900 */
[----:B------:R-:W-:-:S13]  /*0370*/  ISETP.GE.AND P1, PT, R11, R8, PT ;  /* 0x000000080b00720c */ /* 0x000fda0003f26270 */
[----:B--2---:R-:W-:-:S04]  /*0380*/  @!P1 IMAD.WIDE R18, R11, 0x4, R18 ;  /* 0x000000040b129825 */ /* 0x004fc800078e0212 */
[----:B0-----:R-:W-:-:S04]  /*0390*/  @!P1 IMAD.WIDE R16, R11, 0x4, R16 ;  /* 0x000000040b109825 */ /* 0x001fc800078e0210 */
[----:B---3--:R-:W-:Y:S02]  /*03a0*/  @!P2 FADD R27, R14, R23 ;  /* 0x000000170e1ba221 */ /* 0x008fe40000000000 */
[----:B------:R-:W0:Y:S03]  /*03b0*/  LDC.64 R14, c[0x0][0x388] ;  /* 0x0000e200ff0e7b82 */ /* 0x000e260000000a00 */
[----:B------:R1:W-:Y:S04]  /*03c0*/  @!P2 STG.E desc[UR8][R20.64], R27 ;  /* 0x0000001b1400a986 */ /* 0x0003e8000c101908 */
[----:B------:R-:W2:Y:S01]  /*03d0*/  @!P1 LDG.E R18, desc[UR8][R18.64] ;  /* 0x0000000812129981 */ /* 0x000ea2000c1e1900 */
[----:B------:R-:W3:Y:S03]  /*03e0*/  LDC.64 R22, c[0x0][0x380] ;  /* 0x0000e000ff167b82 */ /* 0x000ee60000000a00 */
[----:B------:R-:W2:Y:S01]  /*03f0*/  @!P1 LDG.E R29, desc[UR8][R16.64] ;  /* 0x00000008101d9981 */ /* 0x000ea2000c1e1900 */
[----:B------:R-:W-:-:S04]  /*0400*/  ISETP.GE.AND P2, PT, R13, R8, PT ;  /* 0x000000080d00720c */ /* 0x000fc80003f46270 */
[----:B-1----:R-:W1:Y:S09]  /*0410*/  LDC.64 R20, c[0x0][0x388] ;  /* 0x0000e200ff147b82 */ /* 0x002e720000000a00 */
[----:B0-----:R-:W-:-:S04]  /*0420*/  @!P2 IMAD.WIDE R14, R13, 0x4, R14 ;  /* 0x000000040d0ea825 */ /* 0x001fc800078e020e */
[----:B---3--:R-:W-:-:S04]  /*0430*/  @!P2 IMAD.WIDE R22, R13, 0x4, R22 ;  /* 0x000000040d16a825 */ /* 0x008fc800078e0216 */
[----:B--2---:R-:W-:Y:S02]  /*0440*/  @!P1 FADD R29, R18, R29 ;  /* 0x0000001d121d9221 */ /* 0x004fe40000000000 */
[----:B------:R-:W0:Y:S03]  /*0450*/  LDC.64 R18, c[0x0][0x380] ;  /* 0x0000e000ff127b82 */ /* 0x000e260000000a00 */
[----:B------:R2:W-:Y:S04]  /*0460*/  @!P1 STG.E desc[UR8][R16.64], R29 ;  /* 0x0000001d10009986 */ /* 0x0005e8000c101908 */
[----:B------:R-:W3:Y:S04]  /*0470*/  @!P2 LDG.E R14, desc[UR8][R14.64] ;  /* 0x000000080e0ea981 */ /* 0x000ee8000c1e1900 */
[----:B------:R-:W3:Y:S01]  /*0480*/  @!P2 LDG.E R27, desc[UR8][R22.64] ;  /* 0x00000008161ba981 */ /* 0x000ee2000c1e1900 */
[----:B------:R-:W-:Y:S01]  /*0490*/  ISETP.GE.AND P1, PT, R25, R8, PT ;  /* 0x000000081900720c */ /* 0x000fe20003f26270 */
[----:B--2---:R-:W2:-:S12]  /*04a0*/  LDC.64 R16, c[0x0][0x388] ;  /* 0x0000e200ff107b82 */ /* 0x004e980000000a00 */
[----:B-1----:R-:W-:-:S04]  /*04b0*/  @!P1 IMAD.WIDE R20, R25, 0x4, R20 ;  /* 0x0000000419149825 */ /* 0x002fc800078e0214 */
[----:B0-----:R-:W-:-:S04]  /*04c0*/  @!P1 IMAD.WIDE R18, R25, 0x4, R18 ;  /* 0x0000000419129825 */ /* 0x001fc800078e0212 */
[----:B---3--:R-:W-:Y:S02]  /*04d0*/  @!P2 FADD R27, R14, R27 ;  /* 0x0000001b0e1ba221 */ /* 0x008fe40000000000 */
[----:B------:R-:W0:Y:S03]  /*04e0*/  LDC.64 R14, c[0x0][0x380] ;  /* 0x0000e000ff0e7b82 */ /* 0x000e260000000a00 */
[----:B------:R1:W-:Y:S04]  /*04f0*/  @!P2 STG.E desc[UR8][R22.64], R27 ;  /* 0x0000001b1600a986 */ /* 0x0003e8000c101908 */
[----:B------:R-:W3:Y:S04]  /*0500*/  @!P1 LDG.E R20, desc[UR8][R20.64] ;  /* 0x0000000814149981 */ /* 0x000ee8000c1e1900 */
[----:B------:R-:W3:Y:S01]  /*0510*/  @!P1 LDG.E R29, desc[UR8][R18.64] ;  /* 0x00000008121d9981 */ /* 0x000ee2000c1e1900 */
[----:B------:R-:W-:Y:S01]  /*0520*/  IADD3 R9, PT, PT, R10, R9, RZ ;  /* 0x000000090a097210 */ /* 0x000fe20007ffe0ff */
[----:B-1----:R-:W1:Y:S03]  /*0530*/  LDC.64 R22, c[0x0][0x388] ;  /* 0x0000e200ff167b82 */ /* 0x002e660000000a00 */
[----:B------:R-:W-:-:S13]  /*0540*/  ISETP.GE.AND P2, PT, R9, R8, PT ;  /* 0x000000080900720c */ /* 0x000fda0003f46270 */
[----:B--2---:R-:W-:-:S04]  /*0550*/  @!P2 IMAD.WIDE R16, R9, 0x4, R16 ;  /* 0x000000040910a825 */ /* 0x004fc800078e0210 */
[----:B0-----:R-:W-:-:S04]  /*0560*/  @!P2 IMAD.WIDE R14, R9, 0x4, R14 ;  /* 0x00000004090ea825 */ /* 0x001fc800078e020e */
[----:B---3--:R-:W-:Y:S02]  /*0570*/  @!P1 FADD R29, R20, R29 ;  /* 0x0000001d141d9221 */ /* 0x008fe40000000000 */
[----:B------:R-:W0:Y:S03]  /*0580*/  LDC.64 R20, c[0x0][0x380] ;  /* 0x0000e000ff147b82 */ /* 0x000e260000000a00 */
[----:B------:R2:W-:Y:S04]  /*0590*/  @!P1 STG.E desc[UR8][R18.64], R29 ;  /* 0x0000001d12009986 */ /* 0x0005e8000c101908 */
[----:B------:R-:W3:Y:S04]  /*05a0*/  @!P2 LDG.E R16, desc[UR8][R16.64] ;  /* 0x000000081010a981 */ /* 0x000ee8000c1e1900 */
[----:B------:R-:W3:Y:S01]  /*05b0*/  @!P2 LDG.E R27, desc[UR8][R14.64] ;  /* 0x000000080e1ba981 */ /* 0x000ee2000c1e1900 */
[----:B------:R-:W-:Y:S01]  /*05c0*/  IADD3 R11, PT, PT, R10, R11, RZ ;  /* 0x0000000b0a0b7210 */ /* 0x000fe20007ffe0ff */
[----:B--2---:R-:W2:Y:S03]  /*05d0*/  LDC.64 R18, c[0x0][0x388] ;  /* 0x0000e200ff127b82 */ /* 0x004ea60000000a00 */
[----:B------:R-:W-:-:S13]  /*05e0*/  ISETP.GE.AND P1, PT, R11, R8, PT ;  /* 0x000000080b00720c */ /* 0x000fda0003f26270 */
        /* <DEDUP_REMOVED lines=20> */
[----:B0-----:R-:W-:-:S04]  /*0730*/  @!P1 IMAD.WIDE R22, R25, 0x4, R22 ;  /* 0x0000000419169825 */ /* 0x001fc800078e0216 */
[----:B-1----:R-:W-:-:S04]  /*0740*/  @!P1 IMAD.WIDE R14, R25, 0x4, R14 ;  /* 0x00000004190e9825 */ /* 0x002fc800078e020e */
        /* <DEDUP_REMOVED lines=28> */
[----:B0-----:R-:W-:-:S04]  /*0910*/  @!P2 IMAD.WIDE R20, R13, 0x4, R20 ;  /* 0x000000040d14a825 */ /* 0x001fc800078e0214 */
[----:B--2---:R-:W-:-:S04]  /*0920*/  @!P2 IMAD.WIDE R14, R13, 0x4, R14 ;  /* 0x000000040d0ea825 */ /* 0x004fc800078e020e */
        /* <DEDUP_REMOVED lines=45> */
[----:B------:R-:W-:-:S04]  /*0c00*/  IADD3 R25, PT, PT, R10, R25, RZ ;  /* 0x000000190a197210 */ /* 0x000fc80007ffe0ff */
[----:B------:R-:W-:-:S13]  /*0c10*/  ISETP.GE.AND P1, PT, R25, R8, PT ;  /* 0x000000081900720c */ /* 0x000fda0003f26270 */
[----:B0-----:R-:W-:-:S04]  /*0c20*/  @!P1 IMAD.WIDE R22, R25, 0x4, R22 ;  /* 0x0000000419169825 */ /* 0x001fc800078e0216 */
[----:B-1----:R-:W-:-:S04]  /*0c30*/  @!P1 IMAD.WIDE R16, R25, 0x4, R16 ;  /* 0x0000000419109825 */ /* 0x002fc800078e0210 */
[----:B---3--:R-:W-:-:S05]  /*0c40*/  @!P2 FADD R27, R20, R27 ;  /* 0x0000001b141ba221 */ /* 0x008fca0000000000 */
[----:B------:R0:W-:Y:S04]  /*0c50*/  @!P2 STG.E desc[UR8][R18.64], R27 ;  /* 0x0000001b1200a986 */ /* 0x0001e8000c101908 */
[----:B------:R-:W3:Y:S04]  /*0c60*/  @!P1 LDG.E R22, desc[UR8][R22.64] ;  /* 0x0000000816169981 */ /* 0x000ee8000c1e1900 */
[----:B--2---:R-:W3:Y:S01]  /*0c70*/  @!P1 LDG.E R15, desc[UR8][R16.64] ;  /* 0x00000008100f9981 */ /* 0x004ee2000c1e1900 */
[----:B------:R-:W-:Y:S02]  /*0c80*/  IADD3 R12, PT, PT, R12, 0x10, RZ ;  /* 0x000000100c0c7810 */ /* 0x000fe40007ffe0ff */
[----:B------:R-:W-:-:S02]  /*0c90*/  IADD3 R9, PT, PT, R10, R9, RZ ;  /* 0x000000090a097210 */ /* 0x000fc40007ffe0ff */
[C---:B------:R-:W-:Y:S02]  /*0ca0*/  IADD3 R11, PT, PT, R10.reuse, R11, RZ ;  /* 0x0000000b0a0b7210 */ /* 0x040fe40007ffe0ff */
[C---:B------:R-:W-:Y:S02]  /*0cb0*/  IADD3 R13, PT, PT, R10.reuse, R13, RZ ;  /* 0x0000000d0a0d7210 */ /* 0x040fe40007ffe0ff */
[----:B------:R-:W-:Y:S01]  /*0cc0*/  IADD3 R25, PT, PT, R10, R25, RZ ;  /* 0x000000190a197210 */ /* 0x000fe20007ffe0ff */
[----:B---3--:R-:W-:-:S05]  /*0cd0*/  @!P1 FADD R15, R22, R15 ;  /* 0x0000000f160f9221 */ /* 0x008fca0000000000 */
[----:B------:R0:W-:Y:S01]  /*0ce0*/  @!P1 STG.E desc[UR8][R16.64], R15 ;  /* 0x0000000f10009986 */ /* 0x0001e2000c101908 */
[----:B------:R-:W-:-:S13]  /*0cf0*/  ISETP.GE.AND P1, PT, R12, -0xc, PT ;  /* 0xfffffff40c00780c */ /* 0x000fda0003f26270 */
[----:B0-----:R-:W-:Y:S05]  /*0d00*/  @!P1 BRA `(.L_x_345) ;  /* 0xfffffff400749947 */ /* 0x001fea000383ffff */
.L_x_344:
[----:B------:R-:W-:-:S04]  /*0d10*/  IADD3 R14, PT, PT, -R12, RZ, RZ ;  /* 0x000000ff0c0e7210 */ /* 0x000fc80007ffe1ff */
[----:B------:R-:W-:-:S13]  /*0d20*/  ISETP.GT.AND P1, PT, R14, 0x4, PT ;  /* 0x000000040e00780c */ /* 0x000fda0003f24270 */
[----:B------:R-:W-:Y:S05]  /*0d30*/  @!P1 BRA `(.L_x_346) ;  /* 0x00000004004c9947 */ /* 0x000fea0003800000 */
        /* <DEDUP_REMOVED lines=73> */
[----:B------:R-:W3:Y:S01]  /*11d0*/  @!P1 LDG.E R19, desc[UR8][R14.64] ;  /* 0x000000080e139981 */ /* 0x000ee2000c1e1900 */
[----:B------:R-:W-:Y:S02]  /*11e0*/  IADD3 R12, PT, PT, R12, 0x4, RZ ;  /* 0x000000040c0c7810 */ /* 0x000fe40007ffe0ff */
[----:B------:R-:W-:-:S02]  /*11f0*/  PLOP3.LUT P0, PT, PT, PT, PT, 0x8, 0x80 ;  /* 0x000000000080781c */ /* 0x000fc40003f0e170 */
[----:B------:R-:W-:Y:S02]  /*1200*/  IADD3 R12, PT, PT, R12, 0x4, RZ ;  /* 0x000000040c0c7810 */ /* 0x000fe40007ffe0ff */
[C---:B------:R-:W-:Y:S02]  /*1210*/  IADD3 R9, PT, PT, R10.reuse, R9, RZ ;  /* 0x000000090a097210 */ /* 0x040fe40007ffe0ff */
[C---:B------:R-:W-:Y:S02]  /*1220*/  IADD3 R11, PT, PT, R10.reuse, R11, RZ ;  /* 0x0000000b0a0b7210 */ /* 0x040fe40007ffe0ff */
[C---:B------:R-:W-:Y:S02]  /*1230*/  IADD3 R13, PT, PT, R10.reuse, R13, RZ ;  /* 0x0000000d0a0d7210 */ /* 0x040fe40007ffe0ff */
[----:B------:R-:W-:Y:S01]  /*1240*/  IADD3 R25, PT, PT, R10, R25, RZ ;  /* 0x000000190a197210 */ /* 0x000fe20007ffe0ff */
[----:B---3--:R-:W-:-:S05]  /*1250*/  @!P1 FADD R19, R22, R19 ;  /* 0x0000001316139221 */ /* 0x008fca0000000000 */
[----:B------:R2:W-:Y:S02]  /*1260*/  @!P1 STG.E desc[UR8][R14.64], R19 ;  /* 0x000000130e009986 */ /* 0x0005e4000c101908 */
.L_x_346:
[----:B------:R-:W-:-:S13]  /*1270*/  ISETP.NE.OR P0, PT, R12, RZ, P0 ;  /* 0x000000ff0c00720c */ /* 0x000fda0000705670 */
[----:B------:R-:W-:Y:S05]  /*1280*/  @!P0 BRA `(.L_x_342) ;  /* 0x0000000000ac8947 */ /* 0x000fea0003800000 */
.L_x_343:
[----:B0-2---:R-:W0:Y:S01]  /*1290*/  LDC.64 R14, c[0x0][0x388] ;  /* 0x0000e200ff0e7b82 */ /* 0x005e220000000a00 */
        /* <DEDUP_REMOVED lines=26> */
[----:B------:R-:W-:-:S13]  /*1440*/  ISETP.GE.AND P1, PT, R25, R8, PT ;  /* 0x000000081900720c */ /* 0x000fda0003f26270 */
[----:B0-----:R-:W-:-:S04]  /*1450*/  @!P1 IMAD.WIDE R20, R25, 0x4, R20 ;  /* 0x0000000419149825 */ /* 0x001fc800078e0214 */
[----:B-1----:R-:W-:-:S04]  /*1460*/  @!P1 IMAD.WIDE R22, R25, 0x4, R22 ;  /* 0x0000000419169825 */ /* 0x002fc800078e0216 */
[----:B---3--:R-:W-:-:S05]  /*1470*/  @!P0 FADD R27, R14, R27 ;  /* 0x0000001b0e1b8221 */ /* 0x008fca0000000000 */
[----:B------:R0:W-:Y:S04]  /*1480*/  @!P0 STG.E desc[UR8][R18.64], R27 ;  /* 0x0000001b12008986 */ /* 0x0001e8000c101908 */
[----:B------:R-:W3:Y:S04]  /*1490*/  @!P1 LDG.E R20, desc[UR8][R20.64] ;  /* 0x0000000814149981 */ /* 0x000ee8000c1e1900 */
[----:B--2---:R-:W3:Y:S01]  /*14a0*/  @!P1 LDG.E R17, desc[UR8][R22.64] ;  /* 0x0000000816119981 */ /* 0x004ee2000c1e1900 */
[----:B------:R-:W-:-:S04]  /*14b0*/  IADD3 R12, PT, PT, R12, 0x4, RZ ;  /* 0x000000040c0c7810 */ /* 0x000fc80007ffe0ff */
[----:B------:R-:W-:Y:S02]  /*14c0*/  ISETP.NE.AND P0, PT, R12, RZ, PT ;  /* 0x000000ff0c00720c */ /* 0x000fe40003f05270 */
[C---:B------:R-:W-:Y:S02]  /*14d0*/  IADD3 R9, PT, PT, R10.reuse, R9, RZ ;  /* 0x000000090a097210 */ /* 0x040fe40007ffe0ff */
[C---:B------:R-:W-:Y:S02]  /*14e0*/  IADD3 R11, PT, PT, R10.reuse, R11, RZ ;  /* 0x0000000b0a0b7210 */ /* 0x040fe40007ffe0ff */
[C---:B------:R-:W-:Y:S02]  /*14f0*/  IADD3 R13, PT, PT, R10.reuse, R13, RZ ;  /* 0x0000000d0a0d7210 */ /* 0x040fe40007ffe0ff */
[----:B------:R-:W-:Y:S01]  /*1500*/  IADD3 R25, PT, PT, R10, R25, RZ ;  /* 0x000000190a197210 */ /* 0x000fe20007ffe0ff */
[----:B---3--:R-:W-:-:S05]  /*1510*/  @!P1 FADD R17, R20, R17 ;  /* 0x0000001114119221 */ /* 0x008fca0000000000 */
[----:B------:R0:W-:Y:S01]  /*1520*/  @!P1 STG.E desc[UR8][R22.64], R17 ;  /* 0x0000001116009986 */ /* 0x0001e2000c101908 */
[----:B------:R-:W-:Y:S05]  /*1530*/  @P0 BRA `(.L_x_343) ;  /* 0xfffffffc00540947 */ /* 0x000fea000383ffff */
.L_x_342:
[----:B------:R-:W-:-:S13]  /*1540*/  ISETP.NE.AND P0, PT, R6, RZ, PT ;  /* 0x000000ff0600720c */ /* 0x000fda0003f05270 */
[----:B------:R-:W-:Y:S05]  /*1550*/  @!P0 EXIT ;  /* 0x000000000000894d */ /* 0x000fea0003800000 */
[----:B------:R-:W-:Y:S02]  /*1560*/  IADD3 R2, PT, PT, R2, UR5, RZ ;  /* 0x0000000502027c10 */ /* 0x000fe4000fffe0ff */
[----:B------:R-:W-:Y:S02]  /*1570*/  IADD3 R9, PT, PT, R0, UR4, RZ ;  /* 0x0000000400097c10 */ /* 0x000fe4000fffe0ff */
[----:B------:R-:W-:Y:S01]  /*1580*/  IADD3 R0, PT, PT, -R6, RZ, RZ ;  /* 0x000000ff06007210 */ /* 0x000fe20007ffe1ff */
[----:B------:R-:W-:-:S04]  /*1590*/  IMAD R4, R4, R7, R2 ;  /* 0x0000000704047224 */ /* 0x000fc800078e0202 */
[----:B------:R-:W-:-:S07]  /*15a0*/  IMAD R9, R3, R4, R9 ;  /* 0x0000000403097224 */ /* 0x000fce00078e0209 */
.L_x_347:
[----:B------:R-:W1:Y:S01]  /*15b0*/  LDC.64 R2, c[0x0][0x388] ;  /* 0x0000e200ff027b82 */ /* 0x000e620000000a00 */
[----:B------:R-:W-:-:S07]  /*15c0*/  ISETP.GE.AND P0, PT, R9, R8, PT ;  /* 0x000000080900720c */ /* 0x000fce0003f06270 */
[----:B------:R-:W3:Y:S06]  /*15d0*/  LDC.64 R6, c[0x0][0x380] ;  /* 0x0000e000ff067b82 */ /* 0x000eec0000000a00 */
[----:B-1----:R-:W-:-:S06]  /*15e0*/  @!P0 IMAD.WIDE R2, R9, 0x4, R2 ;  /* 0x0000000409028825 */ /* 0x002fcc00078e0202 */
[----:B------:R-:W4:Y:S01]  /*15f0*/  @!P0 LDG.E R2, desc[UR8][R2.64] ;  /* 0x0000000802028981 */ /* 0x000f22000c1e1900 */
[----:B---3--:R-:W-:-:S05]  /*1600*/  @!P0 IMAD.WIDE R6, R9, 0x4, R6 ;  /* 0x0000000409068825 */ /* 0x008fca00078e0206 */
[----:B------:R-:W4:Y:S01]  /*1610*/  @!P0 LDG.E R11, desc[UR8][R6.64] ;  /* 0x00000008060b8981 */ /* 0x000f22000c1e1900 */
[----:B------:R-:W-:Y:S02]  /*1620*/  IADD3 R0, PT, PT, R0, 0x1, RZ ;  /* 0x0000000100007810 */ /* 0x000fe40007ffe0ff */
[----:B------:R-:W-:Y:S01]  /*1630*/  IADD3 R9, PT, PT, R5, R9, RZ ;  /* 0x0000000905097210 */ /* 0x000fe20007ffe0ff */
[----:B----4-:R-:W-:-:S05]  /*1640*/  @!P0 FADD R11, R2, R11 ;  /* 0x0000000b020b8221 */ /* 0x010fca0000000000 */
[----:B------:R1:W-:Y:S01]  /*1650*/  @!P0 STG.E desc[UR8][R6.64], R11 ;  /* 0x0000000b06008986 */ /* 0x0003e2000c101908 */
[----:B------:R-:W-:-:S13]  /*1660*/  ISETP.NE.AND P0, PT, R0, RZ, PT ;  /* 0x000000ff0000720c */ /* 0x000fda0003f05270 */
[----:B-1----:R-:W-:Y:S05]  /*1670*/  @P0 BRA `(.L_x_347) ;  /* 0xfffffffc00cc0947 */ /* 0x002fea000383ffff */
[----:B------:R-:W-:Y:S05]  /*1680*/  EXIT ;  /* 0x000000000000794d */ /* 0x000fea0003800000 */
.L_x_348:
        /* <DEDUP_REMOVED lines=15> */
.L_x_433:


//--------------------- .text._Z10cuda_illumPfS_iii --------------------------
	.section	.text._Z10cuda_illumPfS_iii,"ax",@progbits
	.align	128
        .global         _Z10cuda_illumPfS_iii
        .type           _Z10cuda_illumPfS_iii,@function
        .size           _Z10cuda_illumPfS_iii,(.L_x_410 - _Z10cuda_illumPfS_iii)
        .other          _Z10cuda_illumPfS_iii,@"STO_CUDA_ENTRY STV_DEFAULT"
_Z10cuda_illumPfS_iii:
.text._Z10cuda_illumPfS_iii:
        /* <DEDUP_REMOVED lines=9> */
[----:B------:R-:W-:Y:S01]  /*0090*/  VIADD R4, R4, 0x30 ;  /* 0x0000003004047836 */ /* 0x000fe20000000000 */
[----:B------:R-:W3:Y:S01]  /*00a0*/  LDCU UR7, c[0x0][0x364] ;  /* 0x00006c80ff0777ac */ /* 0x000ee20008000800 */
[----:B------:R-:W4:Y:S01]  /*00b0*/  S2R R10, SR_TID.Y ;  /* 0x00000000000a7919 */ /* 0x000f220000002200 */
[----:B------:R-:W-:Y:S02]  /*00c0*/  IMAD.MOV.U32 R6, RZ, RZ, RZ ;  /* 0x000000ffff067224 */ /* 0x000fe400078e00ff */
[C---:B------:R-:W-:Y:S01]  /*00d0*/  ISETP.GE.AND P0, PT, R4.reuse, 0x4, PT ;  /* 0x000000040400780c */ /* 0x040fe20003f06270 */
[----:B------:R-:W0:Y:S01]  /*00e0*/  LDCU.64 UR8, c[0x0][0x358] ;  /* 0x00006b00ff0877ac */ /* 0x000e220008000a00 */
[----:B------:R-:W-:-:S04]  /*00f0*/  VIMNMX R0, PT, PT, R4, 0x1, !PT ;  /* 0x0000000104007848 */ /* 0x000fc80007fe0100 */
[----:B------:R-:W-:Y:S01]  /*0100*/  LOP3.LUT R5, R0, 0x3, RZ, 0xc0, !PT ;  /* 0x0000000300057812 */ /* 0x000fe200078ec0ff */
[----:B-1----:R-:W-:Y:S02]  /*0110*/  UIMAD UR4, UR4, UR5, URZ ;  /* 0x00000005040472a4 */ /* 0x002fe4000f8e02ff */
[----:B---3--:R-:W-:Y:S01]  /*0120*/  UIMAD UR5, UR6, UR7, URZ ;  /* 0x00000007060572a4 */ /* 0x008fe2000f8e02ff */
[----:B0-----:R-:W-:Y:S01]  /*0130*/  IADD3 R9, PT, PT, R3, 0x30, RZ ;  /* 0x0000003003097810 */ /* 0x001fe20007ffe0ff */
[----:B------:R-:W-:-:S04]  /*0140*/  VIADD R8, R2, 0x30 ;  /* 0x0000003002087836 */ /* 0x000fc80000000000 */
[----:B------:R-:W-:-:S04]  /*0150*/  IMAD R7, R8, R9, RZ ;  /* 0x0000000908077224 */ /* 0x000fc800078e02ff */
[----:B------:R-:W-:Y:S01]  /*0160*/  IMAD R4, R4, R7, RZ ;  /* 0x0000000704047224 */ /* 0x000fe200078e02ff */
[----:B--2-4-:R-:W-:Y:S06]  /*0170*/  @!P0 BRA `(.L_x_349) ;  /* 0x0000000400e08947 */ /* 0x014fec0003800000 */
[----:B------:R-:W0:Y:S01]  /*0180*/  LDC.64 R18, c[0x0][0x388] ;  /* 0x0000e200ff127b82 */ /* 0x000e220000000a00 */
[----:B------:R-:W-:Y:S01]  /*0190*/  VIADD R2, R10, UR5 ;  /* 0x000000050a027c36 */ /* 0x000fe20008000000 */
[----:B------:R-:W-:Y:S01]  /*01a0*/  LEA R13, R3, 0xc0, 0x2 ;  /* 0x000000c0030d7811 */ /* 0x000fe200078e10ff */
[----:B------:R-:W-:Y:S02]  /*01b0*/  VIADD R27, R11, UR4 ;  /* 0x000000040b1b7c36 */ /* 0x000fe40008000000 */
[C---:B------:R-:W-:Y:S01]  /*01c0*/  IMAD R12, R3.reuse, 0x3, R2 ;  /* 0x00000003030c7824 */ /* 0x040fe200078e0202 */
[-C--:B------:R-:W-:Y:S01]  /*01d0*/  LEA R6, R3, R2.reuse, 0x1 ;  /* 0x0000000203067211 */ /* 0x080fe200078e08ff */
[----:B------:R-:W-:Y:S01]  /*01e0*/  IMAD R15, R8, R2, R27 ;  /* 0x00000002080f7224 */ /* 0x000fe200078e021b */
[----:B------:R-:W1:Y:S01]  /*01f0*/  LDC.64 R16, c[0x0][0x380] ;  /* 0x0000e000ff107b82 */ /* 0x000e620000000a00 */
[----:B------:R-:W-:Y:S01]  /*0200*/  IADD3 R3, PT, PT, R2, 0x30, R3 ;  /* 0x0000003002037810 */ /* 0x000fe20007ffe003 */
[----:B------:R-:W-:Y:S01]  /*0210*/  IMAD R14, R8, R13, RZ ;  /* 0x0000000d080e7224 */ /* 0x000fe200078e02ff */
[----:B------:R-:W-:Y:S01]  /*0220*/  IADD3 R12, PT, PT, R12, 0x90, RZ ;  /* 0x000000900c0c7810 */ /* 0x000fe20007ffe0ff */
[----:B------:R-:W-:Y:S01]  /*0230*/  VIADD R25, R6, 0x60 ;  /* 0x0000006006197836 */ /* 0x000fe20000000000 */
[----:B------:R-:W-:Y:S01]  /*0240*/  LOP3.LUT R6, R0, 0x7ffffffc, RZ, 0xc0, !PT ;  /* 0x7ffffffc00067812 */ /* 0x000fe200078ec0ff */
[----:B------:R-:W-:-:S02]  /*0250*/  IMAD R23, R8, R3, R27 ;  /* 0x0000000308177224 */ /* 0x000fc400078e021b */
[C-C-:B------:R-:W-:Y:S02]  /*0260*/  IMAD R25, R8.reuse, R25, R27.reuse ;  /* 0x0000001908197224 */ /* 0x140fe400078e021b */
[----:B------:R-:W-:Y:S02]  /*0270*/  IMAD R27, R8, R12, R27 ;  /* 0x0000000c081b7224 */ /* 0x000fe400078e021b */
[----:B------:R-:W-:-:S07]  /*0280*/  IMAD.MOV R22, RZ, RZ, -R6 ;  /* 0x000000ffff167224 */ /* 0x000fce00078e0a06 */
.L_x_366:
[----:B------:R-:W-:Y:S01]  /*0290*/  ISETP.GE.AND P0, PT, R15, R4, PT ;  /* 0x000000040f00720c */ /* 0x000fe20003f06270 */
[----:B------:R-:W-:Y:S01]  /*02a0*/  VIADD R22, R22, 0x4 ;  /* 0x0000000416167836 */ /* 0x000fe20000000000 */
[----:B------:R-:W-:Y:S04]  /*02b0*/  BSSY.RECONVERGENT B0, `(.L_x_350) ;  /* 0x0000017000007945 */ /* 0x000fe80003800200 */
[----:B------:R-:W-:-:S07]  /*02c0*/  ISETP.NE.AND P2, PT, R22, RZ, PT ;  /* 0x000000ff1600720c */ /* 0x000fce0003f45270 */
[----:B0-234-:R-:W-:Y:S06]  /*02d0*/  @P0 BRA `(.L_x_351) ;  /* 0x0000000000500947 */ /* 0x01dfec0003800000 */
[----:B0-----:R-:W-:-:S05]  /*02e0*/  IMAD.WIDE R2, R15, 0x4, R18 ;  /* 0x000000040f027825 */ /* 0x001fca00078e0212 */
[----:B------:R-:W2:Y:S02]  /*02f0*/  LDG.E R12, desc[UR8][R2.64] ;  /* 0x00000008020c7981 */ /* 0x000ea4000c1e1900 */
[----:B--2---:R-:W-:-:S13]  /*0300*/  FSETP.NEU.AND P0, PT, R12, RZ, PT ;  /* 0x000000ff0c00720b */ /* 0x004fda0003f0d000 */
[----:B------:R-:W-:Y:S05]  /*0310*/  @!P0 BRA `(.L_x_351) ;  /* 0x0000000000408947 */ /* 0x000fea0003800000 */
[----:B-1----:R-:W-:-:S05]  /*0320*/  IMAD.WIDE R20, R15, 0x4, R16 ;  /* 0x000000040f147825 */ /* 0x002fca00078e0210 */
[----:B------:R-:W2:Y:S01]  /*0330*/  LDG.E R3, desc[UR8][R20.64] ;  /* 0x0000000814037981 */ /* 0x000ea2000c1e1900 */
[----:B------:R-:W0:Y:S01]  /*0340*/  MUFU.RCP R0, R12 ;  /* 0x0000000c00007308 */ /* 0x000e220000001000 */
[----:B------:R-:W-:Y:S01]  /*0350*/  BSSY.RECONVERGENT B1, `(.L_x_352) ;  /* 0x000000b000017945 */ /* 0x000fe20003800200 */
[----:B0-----:R-:W-:-:S04]  /*0360*/  FFMA R13, -R12, R0, 1 ;  /* 0x3f8000000c0d7423 */ /* 0x001fc80000000100 */
[----:B------:R-:W-:Y:S02]  /*0370*/  FFMA R0, R0, R13, R0 ;  /* 0x0000000d00007223 */ /* 0x000fe40000000000 */
[----:B--2---:R-:W0:Y:S02]  /*0380*/  FCHK P0, R3, R12 ;  /* 0x0000000c03007302 */ /* 0x004e240000000000 */
[----:B------:R-:W-:-:S04]  /*0390*/  FFMA R13, R3, R0, RZ ;  /* 0x00000000030d7223 */ /* 0x000fc800000000ff */
[----:B------:R-:W-:-:S04]  /*03a0*/  FFMA R2, -R12, R13, R3 ;  /* 0x0000000d0c027223 */ /* 0x000fc80000000103 */
[----:B------:R-:W-:Y:S01]  /*03b0*/  FFMA R0, R0, R2, R13 ;  /* 0x0000000200007223 */ /* 0x000fe2000000000d */
[----:B0-----:R-:W-:Y:S06]  /*03c0*/  @!P0 BRA `(.L_x_353) ;  /* 0x00000000000c8947 */ /* 0x001fec0003800000 */
[----:B------:R-:W-:Y:S02]  /*03d0*/  MOV R0, R12 ;  /* 0x0000000c00007202 */ /* 0x000fe40000000f00 */
[----:B------:R-:W-:-:S07]  /*03e0*/  MOV R12, 0x400 ;  /* 0x00000400000c7802 */ /* 0x000fce0000000f00 */
[----:B------:R-:W-:Y:S05]  /*03f0*/  CALL.REL.NOINC `($__internal_10_$__cuda_sm3x_div_rn_noftz_f32_slowpath) ;  /* 0x0000000400d87944 */ /* 0x000fea0003c00000 */
.L_x_353:
[----:B------:R-:W-:Y:S05]  /*0400*/  BSYNC.RECONVERGENT B1 ;  /* 0x0000000000017941 */ /* 0x000fea0003800200 */
.L_x_352:
[----:B------:R2:W-:Y:S02]  /*0410*/  STG.E desc[UR8][R20.64], R0 ;  /* 0x0000000014007986 */ /* 0x0005e4000c101908 */
.L_x_351:
[----:B------:R-:W-:Y:S05]  /*0420*/  BSYNC.RECONVERGENT B0 ;  /* 0x0000000000007941 */ /* 0x000fea0003800200 */
.L_x_350:
[----:B------:R-:W-:Y:S01]  /*0430*/  ISETP.GE.AND P0, PT, R23, R4, PT ;  /* 0x000000041700720c */ /* 0x000fe20003f06270 */
[----:B------:R-:W-:-:S12]  /*0440*/  BSSY.RECONVERGENT B0, `(.L_x_354) ;  /* 0x0000016000007945 */ /* 0x000fd80003800200 */
[----:B------:R-:W-:Y:S05]  /*0450*/  @P0 BRA `(.L_x_355) ;  /* 0x0000000000500947 */ /* 0x000fea0003800000 */
[----:B0-----:R-:W-:-:S05]  /*0460*/  IMAD.WIDE R2, R23, 0x4, R18 ;  /* 0x0000000417027825 */ /* 0x001fca00078e0212 */
[----:B------:R-:W3:Y:S02]  /*0470*/  LDG.E R12, desc[UR8][R2.64] ;  /* 0x00000008020c7981 */ /* 0x000ee4000c1e1900 */
[----:B---3--:R-:W-:-:S13]  /*0480*/  FSETP.NEU.AND P0, PT, R12, RZ, PT ;  /* 0x000000ff0c00720b */ /* 0x008fda0003f0d000 */
[----:B------:R-:W-:Y:S05]  /*0490*/  @!P0 BRA `(.L_x_355) ;  /* 0x0000000000408947 */ /* 0x000fea0003800000 */
[----:B-12---:R-:W-:-:S05]  /*04a0*/  IMAD.WIDE R20, R23, 0x4, R16 ;  /* 0x0000000417147825 */ /* 0x006fca00078e0210 */
        /* <DEDUP_REMOVED lines=12> */
[----:B------:R-:W-:Y:S05]  /*0570*/  CALL.REL.NOINC `($__internal_10_$__cuda_sm3x_div_rn_noftz_f32_slowpath) ;  /* 0x0000000400787944 */ /* 0x000fea0003c00000 */
.L_x_357:
[----:B------:R-:W-:Y:S05]  /*0580*/  BSYNC.RECONVERGENT B1 ;  /* 0x0000000000017941 */ /* 0x000fea0003800200 */
.L_x_356:
[----:B------:R3:W-:Y:S02]  /*0590*/  STG.E desc[UR8][R20.64], R0 ;  /* 0x0000000014007986 */ /* 0x0007e4000c101908 */
.L_x_355:
[----:B------:R-:W-:Y:S05]  /*05a0*/  BSYNC.RECONVERGENT B0 ;  /* 0x0000000000007941 */ /* 0x000fea0003800200 */
.L_x_354:
[----:B------:R-:W-:Y:S01]  /*05b0*/  ISETP.GE.AND P0, PT, R25, R4, PT ;  /* 0x000000041900720c */ /* 0x000fe20003f06270 */
[----:B------:R-:W-:-:S12]  /*05c0*/  BSSY.RECONVERGENT B0, `(.L_x_358) ;  /* 0x0000016000007945 */ /* 0x000fd80003800200 */
[----:B------:R-:W-:Y:S05]  /*05d0*/  @P0 BRA `(.L_x_359) ;  /* 0x0000000000500947 */ /* 0x000fea0003800000 */
[----:B0-----:R-:W-:-:S05]  /*05e0*/  IMAD.WIDE R2, R25, 0x4, R18 ;  /* 0x0000000419027825 */ /* 0x001fca00078e0212 */
[----:B------:R-:W4:Y:S02]  /*05f0*/  LDG.E R12, desc[UR8][R2.64] ;  /* 0x00000008020c7981 */ /* 0x000f24000c1e1900 */
[----:B----4-:R-:W-:-:S13]  /*0600*/  FSETP.NEU.AND P0, PT, R12, RZ, PT ;  /* 0x000000ff0c00720b */ /* 0x010fda0003f0d000 */
[----:B------:R-:W-:Y:S05]  /*0610*/  @!P0 BRA `(.L_x_359) ;  /* 0x0000000000408947 */ /* 0x000fea0003800000 */
[----:B-123--:R-:W-:-:S05]  /*0620*/  IMAD.WIDE R20, R25, 0x4, R16 ;  /* 0x0000000419147825 */ /* 0x00efca00078e0210 */
        /* <DEDUP_REMOVED lines=13> */
.L_x_361:
[----:B------:R-:W-:Y:S05]  /*0700*/  BSYNC.RECONVERGENT B1 ;  /* 0x0000000000017941 */ /* 0x000fea0003800200 */
.L_x_360:
[----:B------:R4:W-:Y:S02]  /*0710*/  STG.E desc[UR8][R20.64], R0 ;  /* 0x0000000014007986 */ /* 0x0009e4000c101908 */
.L_x_359:
[----:B------:R-:W-:Y:S05]  /*0720*/  BSYNC.RECONVERGENT B0 ;  /* 0x0000000000007941 */ /* 0x000fea0003800200 */
.L_x_358:
[----:B------:R-:W-:Y:S01]  /*0730*/  ISETP.GE.AND P0, PT, R27, R4, PT ;  /* 0x000000041b00720c */ /* 0x000fe20003f06270 */
[----:B------:R-:W-:-:S12]  /*0740*/  BSSY.RECONVERGENT B0, `(.L_x_362) ;  /* 0x0000016000007945 */ /* 0x000fd80003800200 */
[----:B------:R-:W-:Y:S05]  /*0750*/  @P0 BRA `(.L_x_363) ;  /* 0x0000000000500947 */ /* 0x000fea0003800000 */
[----:B0-----:R-:W-:-:S05]  /*0760*/  IMAD.WIDE R2, R27, 0x4, R18 ;  /* 0x000000041b027825 */ /* 0x001fca00078e0212 */
[----:B------:R-:W5:Y:S02]  /*0770*/  LDG.E R12, desc[UR8][R2.64] ;  /* 0x00000008020c7981 */ /* 0x000f64000c1e1900 */
[----:B-----5:R-:W-:-:S13]  /*0780*/  FSETP.NEU.AND P0, PT, R12, RZ, PT ;  /* 0x000000ff0c00720b */ /* 0x020fda0003f0d000 */
[----:B------:R-:W-:Y:S05]  /*0790*/  @!P0 BRA `(.L_x_363) ;  /* 0x0000000000408947 */ /* 0x000fea0003800000 */
[----:B-1234-:R-:W-:-:S05]  /*07a0*/  IMAD.WIDE R20, R27, 0x4, R16 ;  /* 0x000000041b147825 */ /* 0x01efca00078e0210 */
        /* <DEDUP_REMOVED lines=13> */
.L_x_365:
[----:B------:R-:W-:Y:S05]  /*0880*/  BSYNC.RECONVERGENT B1 ;  /* 0x0000000000017941 */ /* 0x000fea0003800200 */
.L_x_364:
[----:B------:R0:W-:Y:S02]  /*0890*/  STG.E desc[UR8][R20.64], R0 ;  /* 0x0000000014007986 */ /* 0x0001e4000c101908 */
.L_x_363:
[----:B------:R-:W-:Y:S05]  /*08a0*/  BSYNC.RECONVERGENT B0 ;  /* 0x0000000000007941 */ /* 0x000fea0003800200 */
.L_x_362:
[C---:B------:R-:W-:Y:S01]  /*08b0*/  IMAD.IADD R23, R14.reuse, 0x1, R23 ;  /* 0x000000010e177824 */ /* 0x040fe200078e0217 */
[C---:B------:R-:W-:Y:S01]  /*08c0*/  IADD3 R27, PT, PT, R14.reuse, R27, RZ ;  /* 0x0000001b0e1b7210 */ /* 0x040fe20007ffe0ff */
[C---:B------:R-:W-:Y:S02]  /*08d0*/  IMAD.IADD R25, R14.reuse, 0x1, R25 ;  /* 0x000000010e197824 */ /* 0x040fe400078e0219 */
[----:B------:R-:W-:Y:S01]  /*08e0*/  IMAD.IADD R15, R14, 0x1, R15 ;  /* 0x000000010e0f7824 */ /* 0x000fe200078e020f */
[----:B------:R-:W-:Y:S06]  /*08f0*/  @P2 BRA `(.L_x_366) ;  /* 0xfffffff800642947 */ /* 0x000fec000383ffff */
.L_x_349:
[----:B------:R-:W-:-:S13]  /*0900*/  ISETP.NE.AND P0, PT, R5, RZ, PT ;  /* 0x000000ff0500720c */ /* 0x000fda0003f05270 */
[----:B------:R-:W-:Y:S05]  /*0910*/  @!P0 EXIT ;  /* 0x000000000000894d */ /* 0x000fea0003800000 */
[----:B-1----:R-:W1:Y:S01]  /*0920*/  LDC.64 R16, c[0x0][0x388] ;  /* 0x0000e200ff107b82 */ /* 0x002e620000000a00 */
[----:B------:R-:W-:Y:S01]  /*0930*/  VIADD R10, R10, UR5 ;  /* 0x000000050a0a7c36 */ /* 0x000fe20008000000 */
[----:B------:R-:W-:Y:S01]  /*0940*/  IADD3 R11, PT, PT, R11, UR4, RZ ;  /* 0x000000040b0b7c10 */ /* 0x000fe2000fffe0ff */
[----:B------:R-:W-:Y:S02]  /*0950*/  IMAD.MOV R5, RZ, RZ, -R5 ;  /* 0x000000ffff057224 */ /* 0x000fe400078e0a05 */
[----:B------:R-:W-:-:S03]  /*0960*/  IMAD R9, R9, R6, R10 ;  /* 0x0000000609097224 */ /* 0x000fc600078e020a */
[----:B------:R-:W0:Y:S01]  /*0970*/  LDC.64 R14, c[0x0][0x380] ;  /* 0x0000e000ff0e7b82 */ /* 0x000e220000000a00 */
[----:B------:R-:W-:-:S07]  /*0980*/  IMAD R9, R8, R9, R11 ;  /* 0x0000000908097224 */ /* 0x000fce00078e020b */
.L_x_371:
[----:B------:R-:W-:Y:S01]  /*0990*/  ISETP.GE.AND P0, PT, R9, R4, PT ;  /* 0x000000040900720c */ /* 0x000fe20003f06270 */
[----:B------:R-:W-:Y:S01]  /*09a0*/  VIADD R5, R5, 0x1 ;  /* 0x0000000105057836 */ /* 0x000fe20000000000 */
[----:B------:R-:W-:Y:S04]  /*09b0*/  BSSY.RECONVERGENT B0, `(.L_x_367) ;  /* 0x0000017000007945 */ /* 0x000fe80003800200 */
[----:B------:R-:W-:-:S07]  /*09c0*/  ISETP.NE.AND P2, PT, R5, RZ, PT ;  /* 0x000000ff0500720c */ /* 0x000fce0003f45270 */
[----:B0-----:R-:W-:Y:S06]  /*09d0*/  @P0 BRA `(.L_x_368) ;  /* 0x0000000000500947 */ /* 0x001fec0003800000 */
[----:B-1----:R-:W-:-:S05]  /*09e0*/  IMAD.WIDE R2, R9, 0x4, R16 ;  /* 0x0000000409027825 */ /* 0x002fca00078e0210 */
[----:B------:R-:W5:Y:S02]  /*09f0*/  LDG.E R6, desc[UR8][R2.64] ;  /* 0x0000000802067981 */ /* 0x000f64000c1e1900 */
[----:B-----5:R-:W-:-:S13]  /*0a00*/  FSETP.NEU.AND P0, PT, R6, RZ, PT ;  /* 0x000000ff0600720b */ /* 0x020fda0003f0d000 */
[----:B------:R-:W-:Y:S05]  /*0a10*/  @!P0 BRA `(.L_x_368) ;  /* 0x0000000000408947 */ /* 0x000fea0003800000 */
[----:B0-----:R-:W-:-:S05]  /*0a20*/  IMAD.WIDE R10, R9, 0x4, R14 ;  /* 0x00000004090a7825 */ /* 0x001fca00078e020e */
[----:B------:R-:W5:Y:S01]  /*0a30*/  LDG.E R3, desc[UR8][R10.64] ;  /* 0x000000080a037981 */ /* 0x000f62000c1e1900 */
[----:B--234-:R-:W0:Y:S01]  /*0a40*/  MUFU.RCP R0, R6 ;  /* 0x0000000600007308 */ /* 0x01ce220000001000 */
[----:B------:R-:W-:Y:S01]  /*0a50*/  BSSY.RECONVERGENT B1, `(.L_x_369) ;  /* 0x000000b000017945 */ /* 0x000fe20003800200 */
[----:B0-----:R-:W-:-:S04]  /*0a60*/  FFMA R13, -R6, R0, 1 ;  /* 0x3f800000060d7423 */ /* 0x001fc80000000100 */
[----:B------:R-:W-:Y:S02]  /*0a70*/  FFMA R0, R0, R13, R0 ;  /* 0x0000000d00007223 */ /* 0x000fe40000000000 */
[----:B-----5:R-:W0:Y:S02]  /*0a80*/  FCHK P0, R3, R6 ;  /* 0x0000000603007302 */ /* 0x020e240000000000 */
[----:B------:R-:W-:-:S04]  /*0a90*/  FFMA R13, R3, R0, RZ ;  /* 0x00000000030d7223 */ /* 0x000fc800000000ff */
[----:B------:R-:W-:-:S04]  /*0aa0*/  FFMA R2, -R6, R13, R3 ;  /* 0x0000000d06027223 */ /* 0x000fc80000000103 */
[----:B------:R-:W-:Y:S01]  /*0ab0*/  FFMA R0, R0, R2, R13 ;  /* 0x0000000200007223 */ /* 0x000fe2000000000d */
[----:B0-----:R-:W-:Y:S06]  /*0ac0*/  @!P0 BRA `(.L_x_370) ;  /* 0x00000000000c8947 */ /* 0x001fec0003800000 */
[----:B------:R-:W-:Y:S02]  /*0ad0*/  MOV R0, R6 ;  /* 0x0000000600007202 */ /* 0x000fe40000000f00 */
[----:B------:R-:W-:-:S07]  /*0ae0*/  MOV R12, 0xb00 ;  /* 0x00000b00000c7802 */ /* 0x000fce0000000f00 */
[----:B------:R-:W-:Y:S05]  /*0af0*/  CALL.REL.NOINC `($__internal_10_$__cuda_sm3x_div_rn_noftz_f32_slowpath) ;  /* 0x0000000000187944 */ /* 0x000fea0003c00000 */
.L_x_370:
[----:B------:R-:W-:Y:S05]  /*0b00*/  BSYNC.RECONVERGENT B1 ;  /* 0x0000000000017941 */ /* 0x000fea0003800200 */
.L_x_369:
[----:B------:R0:W-:Y:S02]  /*0b10*/  STG.E desc[UR8][R10.64], R0 ;  /* 0x000000000a007986 */ /* 0x0001e4000c101908 */
.L_x_368:
[----:B------:R-:W-:Y:S05]  /*0b20*/  BSYNC.RECONVERGENT B0 ;  /* 0x0000000000007941 */ /* 0x000fea0003800200 */
.L_x_367:
[----:B------:R-:W-:Y:S01]  /*0b30*/  IMAD.IADD R9, R7, 0x1, R9 ;  /* 0x0000000107097824 */ /* 0x000fe200078e0209 */
[----:B------:R-:W-:Y:S06]  /*0b40*/  @P2 BRA `(.L_x_371) ;  /* 0xfffffffc00902947 */ /* 0x000fec000383ffff */
[----:B------:R-:W-:Y:S05]  /*0b50*/  EXIT ;  /* 0x000000000000794d */ /* 0x000fea0003800000 */
        .weak           $__internal_10_$__cuda_sm3x_div_rn_noftz_f32_slowpath
        .type           $__internal_10_$__cuda_sm3x_div_rn_noftz_f32_slowpath,@function
        .size           $__internal_10_$__cuda_sm3x_div_rn_noftz_f32_slowpath,(.L_x_410 - $__internal_10_$__cuda_sm3x_div_rn_noftz_f32_slowpath)
$__internal_10_$__cuda_sm3x_div_rn_noftz_f32_slowpath:
[----:B------:R-:W-:Y:S01]  /*0b60*/  SHF.R.U32.HI R2, RZ, 0x17, R0 ;  /* 0x00000017ff027819 */ /* 0x000fe20000011600 */
[----:B------:R-:W-:Y:S01]  /*0b70*/  BSSY.RECONVERGENT B2, `(.L_x_372) ;  /* 0x0000062000027945 */ /* 0x000fe20003800200 */
[----:B------:R-:W-:Y:S02]  /*0b80*/  SHF.R.U32.HI R26, RZ, 0x17, R3 ;  /* 0x00000017ff1a7819 */ /* 0x000fe40000011603 */
[----:B------:R-:W-:Y:S02]  /*0b90*/  LOP3.LUT R2, R2, 0xff, RZ, 0xc0, !PT ;  /* 0x000000ff02027812 */ /* 0x000fe400078ec0ff */
[----:B------:R-:W-:-:S03]  /*0ba0*/  LOP3.LUT R26, R26, 0xff, RZ, 0xc0, !PT ;  /* 0x000000ff1a1a7812 */ /* 0x000fc600078ec0ff */
[----:B------:R-:W-:Y:S01]  /*0bb0*/  VIADD R28, R2, 0xffffffff ;  /* 0xffffffff021c7836 */ /* 0x000fe20000000000 */
[----:B------:R-:W-:-:S04]  /*0bc0*/  IADD3 R24, PT, PT, R26, -0x1, RZ ;  /* 0xffffffff1a187810 */ /* 0x000fc80007ffe0ff */
        /* <DEDUP_REMOVED lines=22> */
[----:B------:R-:W-:Y:S01]  /*0d30*/  @P0 IMAD.MOV.U32 R13, RZ, RZ, RZ ;  /* 0x000000ffff0d0224 */ /* 0x000fe200078e00ff */
[----:B------:R-:W-:Y:S01]  /*0d40*/  @!P0 MOV R13, 0xffffffc0 ;  /* 0xffffffc0000d8802 */ /* 0x000fe20000000f00 */
[----:B------:R-:W-:Y:S01]  /*0d50*/  @!P0 FFMA R3, R3, 1.84467440737095516160e+19, RZ ;  /* 0x5f80000003038823 */ /* 0x000fe200000000ff */
[----:B------:R-:W-:-:S03]  /*0d60*/  @!P1 FFMA R0, R0, 1.84467440737095516160e+19, RZ ;  /* 0x5f80000000009823 */ /* 0x000fc600000000ff */
[----:B------:R-:W-:-:S07]  /*0d70*/  @!P1 VIADD R13, R13, 0x40 ;  /* 0x000000400d0d9836 */ /* 0x000fce0000000000 */
.L_x_373:
[----:B------:R-:W-:Y:S01]  /*0d80*/  LEA R29, R2, 0xc0800000, 0x17 ;  /* 0xc0800000021d7811 */ /* 0x000fe200078eb8ff */
[----:B------:R-:W-:Y:S01]  /*0d90*/  BSSY.RECONVERGENT B3, `(.L_x_378) ;  /* 0x0000036000037945 */ /* 0x000fe20003800200 */
[----:B------:R-:W-:-:S03]  /*0da0*/  IADD3 R26, PT, PT, R26, -0x7f, RZ ;  /* 0xffffff811a1a7810 */ /* 0x000fc60007ffe0ff */
[----:B------:R-:W-:Y:S01]  /*0db0*/  IMAD.IADD R28, R0, 0x1, -R29 ;  /* 0x00000001001c7824 */ /* 0x000fe200078e0a1d */
[C---:B------:R-:W-:Y:S01]  /*0dc0*/  IADD3 R2, PT, PT, R26.reuse, 0x7f, -R2 ;  /* 0x0000007f1a027810 */ /* 0x040fe20007ffe802 */
[----:B------:R-:W-:Y:S02]  /*0dd0*/  IMAD R0, R26, -0x800000, R3 ;  /* 0xff8000001a007824 */ /* 0x000fe400078e0203 */
[----:B------:R-:W0:Y:S01]  /*0de0*/  MUFU.RCP R24, R28 ;  /* 0x0000001c00187308 */ /* 0x000e220000001000 */
[----:B------:R-:W-:Y:S01]  /*0df0*/  FADD.FTZ R29, -R28, -RZ ;  /* 0x800000ff1c1d7221 */ /* 0x000fe20000010100 */
[----:B------:R-:W-:-:S03]  /*0e00*/  IMAD.IADD R13, R2, 0x1, R13 ;  /* 0x00000001020d7824 */ /* 0x000fc600078e020d */
[----:B0-----:R-:W-:-:S04]  /*0e10*/  FFMA R3, R24, R29, 1 ;  /* 0x3f80000018037423 */ /* 0x001fc8000000001d */
[----:B------:R-:W-:-:S04]  /*0e20*/  FFMA R3, R24, R3, R24 ;  /* 0x0000000318037223 */ /* 0x000fc80000000018 */
[----:B------:R-:W-:-:S04]  /*0e30*/  FFMA R2, R0, R3, RZ ;  /* 0x0000000300027223 */ /* 0x000fc800000000ff */
[----:B------:R-:W-:-:S04]  /*0e40*/  FFMA R24, R29, R2, R0 ;  /* 0x000000021d187223 */ /* 0x000fc80000000000 */
[----:B------:R-:W-:-:S04]  /*0e50*/  FFMA R2, R3, R24, R2 ;  /* 0x0000001803027223 */ /* 0x000fc80000000002 */
[----:B------:R-:W-:-:S04]  /*0e60*/  FFMA R29, R29, R2, R0 ;  /* 0x000000021d1d7223 */ /* 0x000fc80000000000 */
[----:B------:R-:W-:-:S05]  /*0e70*/  FFMA R0, R3, R29, R2 ;  /* 0x0000001d03007223 */ /* 0x000fca0000000002 */
[----:B------:R-:W-:-:S04]  /*0e80*/  SHF.R.U32.HI R24, RZ, 0x17, R0 ;  /* 0x00000017ff187819 */ /* 0x000fc80000011600 */
[----:B------:R-:W-:-:S04]  /*0e90*/  LOP3.LUT R24, R24, 0xff, RZ, 0xc0, !PT ;  /* 0x000000ff18187812 */ /* 0x000fc800078ec0ff */
[----:B------:R-:W-:-:S05]  /*0ea0*/  IADD3 R24, PT, PT, R24, R13, RZ ;  /* 0x0000000d18187210 */ /* 0x000fca0007ffe0ff */
        /* <DEDUP_REMOVED lines=10> */
[CCC-:B------:R-:W-:Y:S01]  /*0f50*/  FFMA.RP R13, R3.reuse, R29.reuse, R2.reuse ;  /* 0x0000001d030d7223 */ /* 0x1c0fe20000008002 */
[CCC-:B------:R-:W-:Y:S01]  /*0f60*/  FFMA.RM R26, R3.reuse, R29.reuse, R2.reuse ;  /* 0x0000001d031a7223 */ /* 0x1c0fe20000004002 */
[----:B------:R-:W-:Y:S01]  /*0f70*/  FFMA.RZ R2, R3, R29, R2 ;  /* 0x0000001d03027223 */ /* 0x000fe2000000c002 */
[C---:B------:R-:W-:Y:S02]  /*0f80*/  IADD3 R3, PT, PT, R24.reuse, 0x20, RZ ;  /* 0x0000002018037810 */ /* 0x040fe40007ffe0ff */
[----:B------:R-:W-:Y:S02]  /*0f90*/  ISETP.NE.AND P3, PT, R24, RZ, PT ;  /* 0x000000ff1800720c */ /* 0x000fe40003f65270 */
[----:B------:R-:W-:Y:S02]  /*0fa0*/  LOP3.LUT R2, R2, 0x7fffff, RZ, 0xc0, !PT ;  /* 0x007fffff02027812 */ /* 0x000fe400078ec0ff */
        /* <DEDUP_REMOVED lines=12> */
[----:B------:R-:W-:-:S04]  /*1070*/  LOP3.LUT R2, R2, R13, RZ, 0xc0, !PT ;  /* 0x0000000d02027212 */ /* 0x000fc800078ec0ff */
[----:B------:R-:W-:-:S04]  /*1080*/  IADD3 R3, PT, PT, R3, R2, RZ ;  /* 0x0000000203037210 */ /* 0x000fc80007ffe0ff */
[----:B------:R-:W-:Y:S01]  /*1090*/  LOP3.LUT R0, R3, R0, RZ, 0xfc, !PT ;  /* 0x0000000003007212 */ /* 0x000fe200078efcff */
[----:B------:R-:W-:Y:S06]  /*10a0*/  BRA `(.L_x_381) ;  /* 0x0000000000107947 */ /* 0x000fec0003800000 */
.L_x_380:
[----:B------:R-:W-:-:S04]  /*10b0*/  LOP3.LUT R0, R0, 0x80000000, RZ, 0xc0, !PT ;  /* 0x8000000000007812 */ /* 0x000fc800078ec0ff */
[----:B------:R-:W-:Y:S01]  /*10c0*/  LOP3.LUT R0, R0, 0x7f800000, RZ, 0xfc, !PT ;  /* 0x7f80000000007812 */ /* 0x000fe200078efcff */
[----:B------:R-:W-:Y:S06]  /*10d0*/  BRA `(.L_x_381) ;  /* 0x0000000000047947 */ /* 0x000fec0003800000 */
.L_x_379:
[----:B------:R-:W-:-:S07]  /*10e0*/  IMAD R0, R13, 0x800000, R0 ;  /* 0x008000000d007824 */ /* 0x000fce00078e0200 */
.L_x_381:
[----:B------:R-:W-:Y:S05]  /*10f0*/  BSYNC.RECONVERGENT B3 ;  /* 0x0000000000037941 */ /* 0x000fea0003800200 */
.L_x_378:
[----:B------:R-:W-:Y:S05]  /*1100*/  BRA `(.L_x_382) ;  /* 0x0000000000207947 */ /* 0x000fea0003800000 */
.L_x_377:
[----:B------:R-:W-:-:S04]  /*1110*/  LOP3.LUT R0, R0, 0x80000000, R3, 0x48, !PT ;  /* 0x8000000000007812 */ /* 0x000fc800078e4803 */
[----:B------:R-:W-:Y:S01]  /*1120*/  LOP3.LUT R0, R0, 0x7f800000, RZ, 0xfc, !PT ;  /* 0x7f80000000007812 */ /* 0x000fe200078efcff */
[----:B------:R-:W-:Y:S06]  /*1130*/  BRA `(.L_x_382) ;  /* 0x0000000000147947 */ /* 0x000fec0003800000 */
.L_x_376:
[----:B------:R-:W-:Y:S01]  /*1140*/  LOP3.LUT R0, R0, 0x80000000, R3, 0x48, !PT ;  /* 0x8000000000007812 */ /* 0x000fe200078e4803 */
[----:B------:R-:W-:Y:S06]  /*1150*/  BRA `(.L_x_382) ;  /* 0x00000000000c7947 */ /* 0x000fec0003800000 */
.L_x_375:
[----:B------:R-:W0:Y:S01]  /*1160*/  MUFU.RSQ R0, -QNAN ;  /* 0xffc0000000007908 */ /* 0x000e220000001400 */
[----:B------:R-:W-:Y:S05]  /*1170*/  BRA `(.L_x_382) ;  /* 0x0000000000047947 */ /* 0x000fea0003800000 */
.L_x_374:
[----:B------:R-:W-:-:S07]  /*1180*/  FADD.FTZ R0, R3, R0 ;  /* 0x0000000003007221 */ /* 0x000fce0000010000 */
.L_x_382:
[----:B------:R-:W-:Y:S05]  /*1190*/  BSYNC.RECONVERGENT B2 ;  /* 0x0000000000027941 */ /* 0x000fea0003800200 */
.L_x_372:
[----:B------:R-:W-:-:S04]  /*11a0*/  HFMA2 R13, -RZ, RZ, 0, 0 ;  /* 0x00000000ff0d7431 */ /* 0x000fc800000001ff */
[----:B0-----:R-:W-:Y:S05]  /*11b0*/  RET.REL.NODEC R12 `(_Z10cuda_illumPfS_iii) ;  /* 0xffffffec0c907950 */ /* 0x001fea0003c3ffff */
.L_x_383:
        /* <DEDUP_REMOVED lines=12> */
.L_x_410:


//--------------------- .text._Z14cuda_cal_illumPfS_iii --------------------------
	.section	.text._Z14cuda_cal_illumPfS_iii,"ax",@progbits
	.align	128
        .global         _Z14cuda_cal_illumPfS_iii
        .type           _Z14cuda_cal_illumPfS_iii,@function
        .size           _Z14cuda_cal_illumPfS_iii,(.L_x_435 - _Z14cuda_cal_illumPfS_iii)
        .other          _Z14cuda_cal_illumPfS_iii,@"STO_CUDA_ENTRY STV_DEFAULT"
_Z14cuda_cal_illumPfS_iii:
.text._Z14cuda_cal_illumPfS_iii:
        /* <DEDUP_REMOVED lines=46> */
.L_x_387:
        /* <DEDUP_REMOVED lines=12> */
[----:B---3--:R-:W-:Y:S02]  /*03a0*/  @!P2 FFMA R27, R14, R14, R23 ;  /* 0x0000000e0e1ba223 */ /* 0x008fe40000000017 */
        /* <DEDUP_REMOVED lines=9> */
[----:B--2---:R-:W-:Y:S02]  /*0440*/  @!P1 FFMA R29, R18, R18, R29 ;  /* 0x00000012121d9223 */ /* 0x004fe4000000001d */
        /* <DEDUP_REMOVED lines=8> */
[----:B---3--:R-:W-:Y:S02]  /*04d0*/  @!P2 FFMA R27, R14, R14, R27 ;  /* 0x0000000e0e1ba223 */ /* 0x008fe4000000001b */
        /* <DEDUP_REMOVED lines=9> */
[----:B---3--:R-:W-:Y:S02]  /*0570*/  @!P1 FFMA R29, R20, R20, R29 ;  /* 0x00000014141d9223 */ /* 0x008fe4000000001d */
        /* <DEDUP_REMOVED lines=108> */
[----:B---3--:R-:W-:-:S05]  /*0c40*/  @!P2 FFMA R27, R20, R20, R27 ;  /* 0x00000014141ba223 */ /* 0x008fca000000001b */
        /* <DEDUP_REMOVED lines=8> */
[----:B---3--:R-:W-:-:S05]  /*0cd0*/  @!P1 FFMA R15, R22, R22, R15 ;  /* 0x00000016160f9223 */ /* 0x008fca000000000f */
[----:B------:R0:W-:Y:S01]  /*0ce0*/  @!P1 STG.E desc[UR8][R16.64], R15 ;  /* 0x0000000f10009986 */ /* 0x0001e2000c101908 */
[----:B------:R-:W-:-:S13]  /*0cf0*/  ISETP.GE.AND P1, PT, R12, -0xc, PT ;  /* 0xfffffff40c00780c */ /* 0x000fda0003f26270 */
[----:B0-----:R-:W-:Y:S05]  /*0d00*/  @!P1 BRA `(.L_x_387) ;  /* 0xfffffff400749947 */ /* 0x001fea000383ffff */
.L_x_386:
        /* <DEDUP_REMOVED lines=84> */
[----:B---3--:R-:W-:-:S05]  /*1250*/  @!P1 FFMA R19, R22, R22, R19 ;  /* 0x0000001616139223 */ /* 0x008fca0000000013 */
[----:B------:R2:W-:Y:S02]  /*1260*/  @!P1 STG.E desc[UR8][R14.64], R19 ;  /* 0x000000130e009986 */ /* 0x0005e4000c101908 */
.L_x_388:
[----:B------:R-:W-:-:S13]  /*1270*/  ISETP.NE.OR P0, PT, R12, RZ, P0 ;  /* 0x000000ff0c00720c */ /* 0x000fda0000705670 */
[----:B------:R-:W-:Y:S05]  /*1280*/  @!P0 BRA `(.L_x_384) ;  /* 0x0000000000ac8947 */ /* 0x000fea0003800000 */
.L_x_385:
        /* <DEDUP_REMOVED lines=27> */
[----:B------:R-:W-:-:S13]  /*1440*/  ISETP.GE.AND P1, PT, R25, R8, PT ;  /* 0x000000081900720c */ /* 0x000fda0003f26270 */
[----:B0-----:R-:W-:-:S04]  /*1450*/  @!P1 IMAD.WIDE R20, R25, 0x4, R20 ;  /* 0x0000000419149825 */ /* 0x001fc800078e0214 */
[----:B-1----:R-:W-:-:S04]  /*1460*/  @!P1 IMAD.WIDE R22, R25, 0x4, R22 ;  /* 0x0000000419169825 */ /* 0x002fc800078e0216 */
[----:B---3--:R-:W-:-:S05]  /*1470*/  @!P0 FFMA R27, R14, R14, R27 ;  /* 0x0000000e0e1b8223 */ /* 0x008fca000000001b */
        /* <DEDUP_REMOVED lines=9> */
[----:B---3--:R-:W-:-:S05]  /*1510*/  @!P1 FFMA R17, R20, R20, R17 ;  /* 0x0000001414119223 */ /* 0x008fca0000000011 */
[----:B------:R0:W-:Y:S01]  /*1520*/  @!P1 STG.E desc[UR8][R22.64], R17 ;  /* 0x0000001116009986 */ /* 0x0001e2000c101908 */
[----:B------:R-:W-:Y:S05]  /*1530*/  @P0 BRA `(.L_x_385) ;  /* 0xfffffffc00540947 */ /* 0x000fea000383ffff */
.L_x_384:
[----:B------:R-:W-:-:S13]  /*1540*/  ISETP.NE.AND P0, PT, R6, RZ, PT ;  /* 0x000000ff0600720c */ /* 0x000fda0003f05270 */
[----:B------:R-:W-:Y:S05]  /*1550*/  @!P0 EXIT ;  /* 0x000000000000894d */ /* 0x000fea0003800000 */
[----:B------:R-:W-:Y:S02]  /*1560*/  IADD3 R2, PT, PT, R2, UR5, RZ ;  /* 0x0000000502027c10 */ /* 0x000fe4000fffe0ff */
[----:B------:R-:W-:Y:S02]  /*1570*/  IADD3 R9, PT, PT, R0, UR4, RZ ;  /* 0x0000000400097c10 */ /* 0x000fe4000fffe0ff */
[----:B------:R-:W-:Y:S01]  /*1580*/  IADD3 R0, PT, PT, -R6, RZ, RZ ;  /* 0x000000ff06007210 */ /* 0x000fe20007ffe1ff */
[----:B------:R-:W-:-:S04]  /*1590*/  IMAD R4, R4, R7, R2 ;  /* 0x0000000704047224 */ /* 0x000fc800078e0202 */
[----:B------:R-:W-:-:S07]  /*15a0*/  IMAD R9, R3, R4, R9 ;  /* 0x0000000403097224 */ /* 0x000fce00078e0209 */
.L_x_389:
        /* <DEDUP_REMOVED lines=9> */
[----:B----4-:R-:W-:-:S05]  /*1640*/  @!P0 FFMA R11, R2, R2, R11 ;  /* 0x00000002020b8223 */ /* 0x010fca000000000b */
[----:B------:R1:W-:Y:S01]  /*1650*/  @!P0 STG.E desc[UR8][R6.64], R11 ;  /* 0x0000000b06008986 */ /* 0x0003e2000c101908 */
[----:B------:R-:W-:-:S13]  /*1660*/  ISETP.NE.AND P0, PT, R0, RZ, PT ;  /* 0x000000ff0000720c */ /* 0x000fda0003f05270 */
[----:B-1----:R-:W-:Y:S05]  /*1670*/  @P0 BRA `(.L_x_389) ;  /* 0xfffffffc00cc0947 */ /* 0x002fea000383ffff */
[----:B------:R-:W-:Y:S05]  /*1680*/  EXIT ;  /* 0x000000000000794d */ /* 0x000fea0003800000 */
.L_x_390:
        /* <DEDUP_REMOVED lines=15> */
.L_x_435:


//--------------------- .text._Z11cuda_recordPfS_Piiiib --------------------------
	.section	.text._Z11cuda_recordPfS_Piiiib,"ax",@progbits
	.align	128
        .global         _Z11cuda_recordPfS_Piiiib
        .type           _Z11cuda_recordPfS_Piiiib,@function
        .size           _Z11cuda_recordPfS_Piiiib,(.L_x_436 - _Z11cuda_recordPfS_Piiiib)
        .other          _Z11cuda_recordPfS_Piiiib,@"STO_CUDA_ENTRY STV_DEFAULT"
_Z11cuda_recordPfS_Piiiib:
.text._Z11cuda_recordPfS_Piiiib:
        /* <DEDUP_REMOVED lines=8> */
[----:B------:R-:W0:Y:S02]  /*0080*/  LDCU.U8 UR4, c[0x0][0x3a4] ;  /* 0x00007480ff0477ac */ /* 0x000e240008000000 */
[----:B0-----:R-:W-:-:S04]  /*0090*/  UPRMT UR4, UR4, 0x8880, URZ ;  /* 0x0000888004047896 */ /* 0x001fc800080000ff */
[----:B------:R-:W-:-:S07]  /*00a0*/  UISETP.NE.AND UP0, UPT, UR4, URZ, UPT ;  /* 0x000000ff0400728c */ /* 0x000fce000bf05270 */
[----:B------:R-:W0:Y:S02]  /*00b0*/  LDCU.64 UR4, c[0x0][0x358] ;  /* 0x00006b00ff0477ac */ /* 0x000e240008000a00 */
[----:B------:R-:W-:Y:S05]  /*00c0*/  BRA.U !UP0, `(.L_x_391) ;  /* 0x0000000108347547 */ /* 0x000fea000b800000 */
[----:B------:R-:W1:Y:S01]  /*00d0*/  LDC.64 R2, c[0x0][0x390] ;  /* 0x0000e400ff027b82 */ /* 0x000e620000000a00 */
[----:B------:R-:W2:Y:S07]  /*00e0*/  LDCU UR6, c[0x0][0x3a0] ;  /* 0x00007400ff0677ac */ /* 0x000eae0008000800 */
[----:B------:R-:W3:Y:S08]  /*00f0*/  LDC.64 R4, c[0x0][0x380] ;  /* 0x0000e000ff047b82 */ /* 0x000ef00000000a00 */
[----:B------:R-:W2:Y:S01]  /*0100*/  LDC R0, c[0x0][0x39c] ;  /* 0x0000e700ff007b82 */ /* 0x000ea20000000800 */
[----:B-1----:R-:W-:-:S07]  /*0110*/  IMAD.WIDE R2, R9, 0x4, R2 ;  /* 0x0000000409027825 */ /* 0x002fce00078e0202 */
[----:B------:R-:W1:Y:S01]  /*0120*/  LDC.64 R6, c[0x0][0x388] ;  /* 0x0000e200ff067b82 */ /* 0x000e620000000a00 */
[----:B0-----:R-:W3:Y:S02]  /*0130*/  LDG.E R3, desc[UR4][R2.64] ;  /* 0x0000000402037981 */ /* 0x001ee4000c1e1900 */
[----:B---3--:R-:W-:-:S06]  /*0140*/  IMAD.WIDE R4, R3, 0x4, R4 ;  /* 0x0000000403047825 */ /* 0x008fcc00078e0204 */
[----:B------:R-:W3:Y:S01]  /*0150*/  LDG.E R5, desc[UR4][R4.64] ;  /* 0x0000000404057981 */ /* 0x000ee2000c1e1900 */
[----:B--2---:R-:W-:-:S04]  /*0160*/  IMAD R9, R9, UR6, R0 ;  /* 0x0000000609097c24 */ /* 0x004fc8000f8e0200 */
[----:B-1----:R-:W-:-:S05]  /*0170*/  IMAD.WIDE R6, R9, 0x4, R6 ;  /* 0x0000000409067825 */ /* 0x002fca00078e0206 */
[----:B---3--:R-:W-:Y:S01]  /*0180*/  STG.E desc[UR4][R6.64], R5 ;  /* 0x0000000506007986 */ /* 0x008fe2000c101904 */
[----:B------:R-:W-:Y:S05]  /*0190*/  EXIT ;  /* 0x000000000000794d */ /* 0x000fea0003800000 */
.L_x_391:
[----:B------:R-:W1:Y:S01]  /*01a0*/  LDC.64 R4, c[0x0][0x390] ;  /* 0x0000e400ff047b82 */ /* 0x000e620000000a00 */
[----:B------:R-:W2:Y:S07]  /*01b0*/  LDCU UR6, c[0x0][0x3a0] ;  /* 0x00007400ff0677ac */ /* 0x000eae0008000800 */
[----:B------:R-:W2:Y:S08]  /*01c0*/  LDC R0, c[0x0][0x39c] ;  /* 0x0000e700ff007b82 */ /* 0x000eb00000000800 */
[----:B------:R-:W3:Y:S01]  /*01d0*/  LDC.64 R2, c[0x0][0x388] ;  /* 0x0000e200ff027b82 */ /* 0x000ee20000000a00 */
[----:B-1----:R-:W-:-:S06]  /*01e0*/  IMAD.WIDE R6, R9, 0x4, R4 ;  /* 0x0000000409067825 */ /* 0x002fcc00078e0204 */
[----:B0-----:R-:W4:Y:S01]  /*01f0*/  LDG.E R7, desc[UR4][R6.64] ;  /* 0x0000000406077981 */ /* 0x001f22000c1e1900 */
[----:B--2---:R-:W-:-:S04]  /*0200*/  IMAD R11, R9, UR6, R0 ;  /* 0x00000006090b7c24 */ /* 0x004fc8000f8e0200 */
[----:B---3--:R-:W-:Y:S02]  /*0210*/  IMAD.WIDE R4, R11, 0x4, R2 ;  /* 0x000000040b047825 */ /* 0x008fe400078e0202 */
[----:B------:R-:W4:Y:S04]  /*0220*/  LDC.64 R2, c[0x0][0x380] ;  /* 0x0000e000ff027b82 */ /* 0x000f280000000a00 */
[----:B------:R-:W2:Y:S01]  /*0230*/  LDG.E R5, desc[UR4][R4.64] ;  /* 0x0000000404057981 */ /* 0x000ea2000c1e1900 */
[----:B----4-:R-:W-:-:S05]  /*0240*/  IMAD.WIDE R2, R7, 0x4, R2 ;  /* 0x0000000407027825 */ /* 0x010fca00078e0202 */
[----:B--2---:R-:W-:Y:S01]  /*0250*/  STG.E desc[UR4][R2.64], R5 ;  /* 0x0000000502007986 */ /* 0x004fe2000c101904 */
[----:B------:R-:W-:Y:S05]  /*0260*/  EXIT ;  /* 0x000000000000794d */ /* 0x000fea0003800000 */
.L_x_392:
        /* <DEDUP_REMOVED lines=9> */
.L_x_436:


//--------------------- .text._Z15cuda_add_sourcebPfS_Pii --------------------------
	.section	.text._Z15cuda_add_sourcebPfS_Pii,"ax",@progbits
	.align	128
        .global         _Z15cuda_add_sourcebPfS_Pii
        .type           _Z15cuda_add_sourcebPfS_Pii,@function
        .size           _Z15cuda_add_sourcebPfS_Pii,(.L_x_437 - _Z15cuda_add_sourcebPfS_Pii)
        .other          _Z15cuda_add_sourcebPfS_Pii,@"STO_CUDA_ENTRY STV_DEFAULT"
_Z15cuda_add_sourcebPfS_Pii:
.text._Z15cuda_add_sourcebPfS_Pii:
[----:B------:R-:W-:Y:S01]  /*0000*/  LDC R1, c[0x0][0x37c] ;  /* 0x0000df00ff017b82 */ /* 0x000fe20000000800 */
[----:B------:R-:W0:Y:S07]  /*0010*/  S2R R11, SR_TID.X ;  /* 0x00000000000b7919 */ /* 0x000e2e0000002100 */
[----:B------:R-:W0:Y:S01]  /*0020*/  S2UR UR4, SR_CTAID.X ;  /* 0x00000000000479c3 */ /* 0x000e220000002500 */
[----:B------:R-:W1:Y:S07]  /*0030*/  LDCU UR5, c[0x0][0x3a0] ;  /* 0x00007400ff0577ac */ /* 0x000e6e0008000800 */
[----:B------:R-:W0:Y:S02]  /*0040*/  LDC R0, c[0x0][0x360] ;  /* 0x0000d800ff007b82 */ /* 0x000e240000000800 */
        /* <DEDUP_REMOVED lines=8> */
[----:B------:R-:W1:Y:S08]  /*00d0*/  LDC.64 R4, c[0x0][0x398] ;  /* 0x0000e600ff047b82 */ /* 0x000e700000000a00 */
[----:B------:R-:W2:Y:S08]  /*00e0*/  LDC.64 R2, c[0x0][0x390] ;  /* 0x0000e400ff027b82 */ /* 0x000eb00000000a00 */
[----:B------:R-:W3:Y:S01]  /*00f0*/  LDC.64 R6, c[0x0][0x388] ;  /* 0x0000e200ff067b82 */ /* 0x000ee20000000a00 */
[----:B-1----:R-:W-:-:S06]  /*0100*/  IMAD.WIDE R4, R11, 0x4, R4 ;  /* 0x000000040b047825 */ /* 0x002fcc00078e0204 */
[----:B0-----:R-:W3:Y:S01]  /*0110*/  LDG.E R5, desc[UR4][R4.64] ;  /* 0x0000000404057981 */ /* 0x001ee2000c1e1900 */
[----:B--2---:R-:W-:-:S06]  /*0120*/  IMAD.WIDE R2, R11, 0x4, R2 ;  /* 0x000000040b027825 */ /* 0x004fcc00078e0202 */
[----:B------:R-:W2:Y:S01]  /*0130*/  LDG.E R2, desc[UR4][R2.64] ;  /* 0x0000000402027981 */ /* 0x000ea2000c1e1900 */
[----:B---3--:R-:W-:-:S05]  /*0140*/  IMAD.WIDE R6, R5, 0x4, R6 ;  /* 0x0000000405067825 */ /* 0x008fca00078e0206 */
[----:B------:R-:W2:Y:S02]  /*0150*/  LDG.E R9, desc[UR4][R6.64] ;  /* 0x0000000406097981 */ /* 0x000ea4000c1e1900 */
[----:B--2---:R-:W-:-:S05]  /*0160*/  FADD R9, R2, R9 ;  /* 0x0000000902097221 */ /* 0x004fca0000000000 */
[----:B------:R-:W-:Y:S01]  /*0170*/  STG.E desc[UR4][R6.64], R9 ;  /* 0x0000000906007986 */ /* 0x000fe2000c101904 */
[----:B------:R-:W-:Y:S05]  /*0180*/  EXIT ;  /* 0x000000000000794d */ /* 0x000fea0003800000 */
.L_x_393:
[----:B------:R-:W1:Y:S08]  /*0190*/  LDC.64 R2, c[0x0][0x398] ;  /* 0x0000e600ff027b82 */ /* 0x000e700000000a00 */
[----:B------:R-:W2:Y:S01]  /*01a0*/  LDC.64 R8, c[0x0][0x388] ;  /* 0x0000e200ff087b82 */ /* 0x000ea20000000a00 */
[----:B-1----:R-:W-:-:S07]  /*01b0*/  IMAD.WIDE R6, R11, 0x4, R2 ;  /* 0x000000040b067825 */ /* 0x002fce00078e0202 */
[----:B------:R-:W1:Y:S01]  /*01c0*/  LDC.64 R2, c[0x0][0x390] ;  /* 0x0000e400ff027b82 */ /* 0x000e620000000a00 */
[----:B0-----:R-:W2:Y:S01]  /*01d0*/  LDG.E R7, desc[UR4][R6.64] ;  /* 0x0000000406077981 */ /* 0x001ea2000c1e1900 */
[----:B-1----:R-:W-:-:S06]  /*01e0*/  IMAD.WIDE R4, R11, 0x4, R2 ;  /* 0x000000040b047825 */ /* 0x002fcc00078e0202 */
[----:B------:R-:W3:Y:S01]  /*01f0*/  LDG.E R4, desc[UR4][R4.64] ;  /* 0x0000000404047981 */ /* 0x000ee2000c1e1900 */
[----:B--2---:R-:W-:-:S05]  /*0200*/  IMAD.WIDE R2, R7, 0x4, R8 ;  /* 0x0000000407027825 */ /* 0x004fca00078e0208 */
[----:B------:R-:W3:Y:S02]  /*0210*/  LDG.E R9, desc[UR4][R2.64] ;  /* 0x0000000402097981 */ /* 0x000ee4000c1e1900 */
[----:B---3--:R-:W-:-:S05]  /*0220*/  FADD R9, -R4, R9 ;  /* 0x0000000904097221 */ /* 0x008fca0000000100 */
[----:B------:R-:W-:Y:S01]  /*0230*/  STG.E desc[UR4][R2.64], R9 ;  /* 0x0000000902007986 */ /* 0x000fe2000c101904 */
[----:B------:R-:W-:Y:S05]  /*0240*/  EXIT ;  /* 0x000000000000794d */ /* 0x000fea0003800000 */
.L_x_394:
        /* <DEDUP_REMOVED lines=11> */
.L_x_437:


//--------------------- .text._Z14cuda_step_fd3dPfS_S_fffiiifS_b --------------------------
	.section	.text._Z14cuda_step_fd3dPfS_S_fffiiifS_b,"ax",@progbits
	.align	128
        .global         _Z14cuda_step_fd3dPfS_S_fffiiifS_b
        .type           _Z14cuda_step_fd3dPfS_S_fffiiifS_b,@function
        .size           _Z14cuda_step_fd3dPfS_S_fffiiifS_b,(.L_x_438 - _Z14cuda_step_fd3dPfS_S_fffiiifS_b)
        .other          _Z14cuda_step_fd3dPfS_S_fffiiifS_b,@"STO_CUDA_ENTRY STV_DEFAULT"
_Z14cuda_step_fd3dPfS_S_fffiiifS_b:
.text._Z14cuda_step_fd3dPfS_S_fffiiifS_b:
[----:B------:R-:W-:Y:S01]  /*0000*/  LDC R1, c[0x0][0x37c] ;  /* 0x0000df00ff017b82 */ /* 0x000fe20000000800 */
[----:B------:R-:W0:Y:S01]  /*0010*/  S2R R2, SR_TID.Y ;  /* 0x0000000000027919 */ /* 0x000e220000002200 */
[----:B------:R-:W1:Y:S06]  /*0020*/  LDCU UR10, c[0x0][0x360] ;  /* 0x00006c00ff0a77ac */ /* 0x000e6c0008000800 */
[----:B------:R-:W0:Y:S01]  /*0030*/  S2UR UR13, SR_CTAID.Y ;  /* 0x00000000000d79c3 */ /* 0x000e220000002600 */
[----:B------:R-:W1:Y:S01]  /*0040*/  S2R R3, SR_TID.X ;  /* 0x0000000000037919 */ /* 0x000e620000002100 */
[----:B------:R-:W2:Y:S01]  /*0050*/  LDCU UR17, c[0x0][0x3a8] ;  /* 0x00007500ff1177ac */ /* 0x000ea20008000800 */
[----:B------:R-:W1:Y:S01]  /*0060*/  S2R R22, SR_CTAID.X ;  /* 0x0000000000167919 */ /* 0x000e620000002500 */
[----:B------:R-:W3:Y:S04]  /*0070*/  LDCU UR16, c[0x0][0x3a4] ;  /* 0x00007480ff1077ac */ /* 0x000ee80008000800 */
[----:B------:R-:W0:Y:S01]  /*0080*/  LDC R0, c[0x0][0x364] ;  /* 0x0000d900ff007b82 */ /* 0x000e220000000800 */
[----:B------:R-:W4:Y:S01]  /*0090*/  LDCU.64 UR14, c[0x0][0x358] ;  /* 0x00006b00ff0e77ac */ /* 0x000f220008000a00 */
[----:B--2---:R-:W-:-:S02]  /*00a0*/  UIADD3 UR5, UPT, UPT, UR17, 0x2c, URZ ;  /* 0x0000002c11057890 */ /* 0x004fc4000fffe0ff */
[----:B---3--:R-:W-:Y:S02]  /*00b0*/  UIADD3 UR4, UPT, UPT, UR16, 0x2c, URZ ;  /* 0x0000002c10047890 */ /* 0x008fe4000fffe0ff */
[----:B------:R-:W-:-:S04]  /*00c0*/  UIADD3 UR11, UPT, UPT, UR16, 0x30, URZ ;  /* 0x00000030100b7890 */ /* 0x000fc8000fffe0ff */
[----:B------:R-:W-:Y:S01]  /*00d0*/  USHF.L.U32 UR6, UR11, 0x2, URZ ;  /* 0x000000020b067899 */ /* 0x000fe200080006ff */
[----:B0-----:R-:W-:-:S05]  /*00e0*/  IMAD R11, R0, UR13, R2 ;  /* 0x0000000d000b7c24 */ /* 0x001fca000f8e0202 */
[----:B------:R-:W-:Y:S01]  /*00f0*/  ISETP.GE.AND P0, PT, R11, UR5, PT ;  /* 0x000000050b007c0c */ /* 0x000fe2000bf06270 */
[----:B-1----:R-:W-:-:S05]  /*0100*/  IMAD R22, R22, UR10, R3 ;  /* 0x0000000a16167c24 */ /* 0x002fca000f8e0203 */
[C---:B------:R-:W-:Y:S01]  /*0110*/  ISETP.LT.AND P0, PT, R22.reuse, UR4, !P0 ;  /* 0x0000000416007c0c */ /* 0x040fe2000c701270 */
[----:B------:R-:W-:Y:S01]  /*0120*/  UIADD3 UR4, UPT, UPT, UR17, 0x30, URZ ;  /* 0x0000003011047890 */ /* 0x000fe2000fffe0ff */
[----:B------:R-:W-:-:S03]  /*0130*/  IADD3 R12, PT, PT, R22, UR6, RZ ;  /* 0x00000006160c7c10 */ /* 0x000fc6000fffe0ff */
[----:B------:R-:W-:Y:S02]  /*0140*/  UIMAD UR8, UR11, UR4, URZ ;  /* 0x000000040b0872a4 */ /* 0x000fe4000f8e02ff */
[----:B------:R-:W-:-:S05]  /*0150*/  IMAD R12, R11, UR11, R12 ;  /* 0x0000000b0b0c7c24 */ /* 0x000fca000f8e020c */
[----:B------:R-:W-:Y:S01]  /*0160*/  IADD3 R13, PT, PT, R12, 0x4, RZ ;  /* 0x000000040c0d7810 */ /* 0x000fe20007ffe0ff */
[----:B------:R-:W0:Y:S03]  /*0170*/  @P0 LDC.64 R16, c[0x0][0x388] ;  /* 0x0000e200ff100b82 */ /* 0x000e260000000a00 */
[----:B------:R-:W-:-:S04]  /*0180*/  IADD3 R19, PT, PT, R13, UR8, RZ ;  /* 0x000000080d137c10 */ /* 0x000fc8000fffe0ff */
[----:B------:R-:W-:Y:S01]  /*0190*/  IADD3 R24, PT, PT, R19, UR8, RZ ;  /* 0x0000000813187c10 */ /* 0x000fe2000fffe0ff */
[----:B------:R-:W1:Y:S08]  /*01a0*/  @P0 LDC.64 R14, c[0x0][0x388] ;  /* 0x0000e200ff0e0b82 */ /* 0x000e700000000a00 */
[----:B------:R-:W2:Y:S08]  /*01b0*/  @P0 LDC.64 R28, c[0x0][0x388] ;  /* 0x0000e200ff1c0b82 */ /* 0x000eb00000000a00 */
[----:B------:R-:W3:Y:S01]  /*01c0*/  @P0 LDC.64 R20, c[0x0][0x388] ;  /* 0x0000e200ff140b82 */ /* 0x000ee20000000a00 */
[----:B0-----:R-:W-:Y:S01]  /*01d0*/  @P0 IMAD.WIDE R16, R13, 0x4, R16 ;  /* 0x000000040d100825 */ /* 0x001fe200078e0210 */
[----:B------:R-:W-:-:S04]  /*01e0*/  IADD3 R25, PT, PT, R24, UR8, RZ ;  /* 0x0000000818197c10 */ /* 0x000fc8000fffe0ff */
[----:B----4-:R0:W5:Y:S01]  /*01f0*/  @P0 LDG.E R23, desc[UR14][R16.64] ;  /* 0x0000000e10170981 */ /* 0x010162000c1e1900 */
[----:B-1----:R-:W-:Y:S01]  /*0200*/  @P0 IMAD.WIDE R14, R24, 0x4, R14 ;  /* 0x00000004180e0825 */ /* 0x002fe200078e020e */
[----:B------:R-:W1:Y:S04]  /*0210*/  @P0 LDC.64 R12, c[0x0][0x388] ;  /* 0x0000e200ff0c0b82 */ /* 0x000e680000000a00 */
[----:B------:R4:W5:Y:S01]  /*0220*/  @P0 LDG.E R5, desc[UR14][R14.64] ;  /* 0x0000000e0e050981 */ /* 0x000962000c1e1900 */
[----:B--2---:R-:W-:-:S03]  /*0230*/  @P0 IMAD.WIDE R28, R19, 0x4, R28 ;  /* 0x00000004131c0825 */ /* 0x004fc600078e021c */
[----:B0-----:R-:W0:Y:S01]  /*0240*/  @P0 LDC.64 R16, c[0x0][0x388] ;  /* 0x0000e200ff100b82 */ /* 0x001e220000000a00 */
[C---:B------:R-:W-:Y:S01]  /*0250*/  IADD3 R24, PT, PT, R25.reuse, UR8, RZ ;  /* 0x0000000819187c10 */ /* 0x040fe2000fffe0ff */
[----:B------:R2:W5:Y:S06]  /*0260*/  @P0 LDG.E R4, desc[UR14][R28.64] ;  /* 0x0000000e1c040981 */ /* 0x00056c000c1e1900 */
[----:B----4-:R-:W4:Y:S08]  /*0270*/  @P0 LDC.64 R14, c[0x0][0x388] ;  /* 0x0000e200ff0e0b82 */ /* 0x010f300000000a00 */
[----:B------:R-:W4:Y:S01]  /*0280*/  @P0 LDC.64 R18, c[0x0][0x388] ;  /* 0x0000e200ff120b82 */ /* 0x000f220000000a00 */
[----:B------:R-:W-:Y:S01]  /*0290*/  IADD3 R27, PT, PT, R24, UR8, RZ ;  /* 0x00000008181b7c10 */ /* 0x000fe2000fffe0ff */
[----:B---3--:R-:W-:-:S03]  /*02a0*/  @P0 IMAD.WIDE R20, R25, 0x4, R20 ;  /* 0x0000000419140825 */ /* 0x008fc600078e0214 */
[----:B------:R-:W-:Y:S01]  /*02b0*/  IADD3 R25, PT, PT, R27, UR8, RZ ;  /* 0x000000081b197c10 */ /* 0x000fe2000fffe0ff */
[----:B-1----:R-:W-:Y:S01]  /*02c0*/  @P0 IMAD.WIDE R12, R24, 0x4, R12 ;  /* 0x00000004180c0825 */ /* 0x002fe200078e020c */
[----:B------:R1:W5:Y:S01]  /*02d0*/  @P0 LDG.E R6, desc[UR14][R20.64] ;  /* 0x0000000e14060981 */ /* 0x000362000c1e1900 */
[----:B------:R-:W3:Y:S01]  /*02e0*/  LDC R24, c[0x0][0x3ac] ;  /* 0x0000eb00ff187b82 */ /* 0x000ee20000000800 */
[C---:B--2---:R-:W-:Y:S01]  /*02f0*/  @P0 IADD3 R29, PT, PT, R25.reuse, UR8, RZ ;  /* 0x00000008191d0c10 */ /* 0x044fe2000fffe0ff */
[----:B0-----:R-:W-:Y:S01]  /*0300*/  @P0 IMAD.WIDE R16, R25, 0x4, R16 ;  /* 0x0000000419100825 */ /* 0x001fe200078e0210 */
[----:B------:R1:W5:Y:S04]  /*0310*/  @P0 LDG.E R8, desc[UR14][R12.64] ;  /* 0x0000000e0c080981 */ /* 0x000368000c1e1900 */
[----:B------:R1:W5:Y:S01]  /*0320*/  @P0 LDG.E R9, desc[UR14][R16.64] ;  /* 0x0000000e10090981 */ /* 0x000362000c1e1900 */
[----:B----4-:R-:W-:-:S05]  /*0330*/  @P0 IMAD.WIDE R14, R27, 0x4, R14 ;  /* 0x000000041b0e0825 */ /* 0x010fca00078e020e */
[----:B------:R1:W5:Y:S01]  /*0340*/  @P0 LDG.E R7, desc[UR14][R14.64] ;  /* 0x0000000e0e070981 */ /* 0x000362000c1e1900 */
[----:B------:R-:W-:-:S05]  /*0350*/  @P0 IMAD.WIDE R18, R29, 0x4, R18 ;  /* 0x000000041d120825 */ /* 0x000fca00078e0212 */
[----:B------:R1:W5:Y:S01]  /*0360*/  @P0 LDG.E R10, desc[UR14][R18.64] ;  /* 0x0000000e120a0981 */ /* 0x000362000c1e1900 */
[----:B---3--:R-:W-:-:S13]  /*0370*/  ISETP.GT.AND P1, PT, R24, -0x28, PT ;  /* 0xffffffd81800780c */ /* 0x008fda0003f24270 */
[----:B-1----:R-:W-:Y:S05]  /*0380*/  @!P1 EXIT ;  /* 0x000000000000994d */ /* 0x002fea0003800000 */
[----:B------:R-:W0:Y:S01]  /*0390*/  S2R R16, SR_CgaCtaId ;  /* 0x0000000000107919 */ /* 0x000e220000008800 */
[----:B------:R-:W-:Y:S02]  /*03a0*/  UIADD3 UR7, UPT, UPT, UR17, 0x28, URZ ;  /* 0x0000002811077890 */ /* 0x000fe4000fffe0ff */
[----:B------:R-:W-:Y:S01]  /*03b0*/  MOV R12, UR17 ;  /* 0x00000011000c7c02 */ /* 0x000fe20008000f00 */
[----:B------:R-:W-:Y:S01]  /*03c0*/  IMAD R13, R0, UR13, R0 ;  /* 0x0000000d000d7c24 */ /* 0x000fe2000f8e0200 */
[----:B------:R-:W-:Y:S01]  /*03d0*/  MOV R14, UR17 ;  /* 0x00000011000e7c02 */ /* 0x000fe20008000f00 */
[----:B------:R-:W-:Y:S01]  /*03e0*/  HFMA2 R15, -RZ, RZ, 0, 2.384185791015625e-07 ;  /* 0x00000004ff0f7431 */ /* 0x000fe200000001ff */
[-C--:B------:R-:W-:Y:S01]  /*03f0*/  LEA R12, R12, R11.reuse, 0x2 ;  /* 0x0000000b0c0c7211 */ /* 0x080fe200078e10ff */
[----:B------:R-:W1:Y:S01]  /*0400*/  LDCU.U8 UR9, c[0x0][0x3c0] ;  /* 0x00007800ff0977ac */ /* 0x000e620008000000 */
[----:B------:R-:W-:Y:S02]  /*0410*/  ISETP.GE.AND P1, PT, R11, UR7, PT ;  /* 0x000000070b007c0c */ /* 0x000fe4000bf26270 */
[----:B------:R-:W-:Y:S01]  /*0420*/  LEA R14, R14, R11, 0x3 ;  /* 0x0000000b0e0e7211 */ /* 0x000fe200078e18ff */
[----:B------:R-:W2:Y:S01]  /*0430*/  LDCU.64 UR4, c[0x0][0x388] ;  /* 0x00007100ff0477ac */ /* 0x000ea20008000a00 */
[----:B------:R-:W-:-:S02]  /*0440*/  MOV R11, 0x400 ;  /* 0x00000400000b7802 */ /* 0x000fc40000000f00 */
[----:B------:R-:W-:Y:S01]  /*0450*/  MOV R20, UR17 ;  /* 0x0000001100147c02 */ /* 0x000fe20008000f00 */
[----:B------:R-:W-:Y:S01]  /*0460*/  UIADD3 UR12, UPT, UPT, UR16, 0x28, URZ ;  /* 0x00000028100c7890 */ /* 0x000fe2000fffe0ff */
[----:B------:R-:W-:Y:S01]  /*0470*/  IADD3 R13, PT, PT, R13, R2, RZ ;  /* 0x000000020d0d7210 */ /* 0x000fe20007ffe0ff */
[----:B------:R-:W-:Y:S01]  /*0480*/  UIMAD.WIDE UR6, UR6, 0x4, URZ ;  /* 0x00000004060678a5 */ /* 0x000fe2000f8e02ff */
[----:B------:R-:W-:Y:S01]  /*0490*/  VIADDMNMX R18, R24, 0x2b, R15, !PT ;  /* 0x0000002b18127846 */ /* 0x000fe2000780010f */
[----:B------:R-:W3:Y:S01]  /*04a0*/  LDCU UR13, c[0x3][0x10] ;  /* 0x00c00200ff0d77ac */ /* 0x000ee20008000800 */
[----:B------:R-:W-:Y:S02]  /*04b0*/  IADD3 R15, PT, PT, R14, 0x180, RZ ;  /* 0x000001800e0f7810 */ /* 0x000fe40007ffe0ff */
[----:B------:R-:W-:Y:S01]  /*04c0*/  MOV R14, UR16 ;  /* 0x00000010000e7c02 */ /* 0x000fe20008000f00 */
[----:B------:R-:W4:Y:S01]  /*04d0*/  LDCU UR20, c[0x0][0x39c] ;  /* 0x00007380ff1477ac */ /* 0x000f220008000800 */
[----:B------:R-:W-:Y:S01]  /*04e0*/  ISETP.LT.AND P1, PT, R22, UR12, !P1 ;  /* 0x0000000c16007c0c */ /* 0x000fe2000cf21270 */
[----:B------:R-:W-:Y:S01]  /*04f0*/  IMAD R15, R15, UR11, R22 ;  /* 0x0000000b0f0f7c24 */ /* 0x000fe2000f8e0216 */
[----:B------:R-:W-:Y:S01]  /*0500*/  IADD3 R18, PT, PT, -R18, RZ, RZ ;  /* 0x000000ff12127210 */ /* 0x000fe20007ffe1ff */
[----:B-1----:R-:W-:Y:S01]  /*0510*/  UPRMT UR9, UR9, 0x8880, URZ ;  /* 0x0000888009097896 */ /* 0x002fe200080000ff */
[----:B------:R-:W1:Y:S02]  /*0520*/  LDCU UR21, c[0x0][0x3b0] ;  /* 0x00007600ff1577ac */ /* 0x000e640008000800 */
[----:B------:R-:W-:-:S02]  /*0530*/  LEA R15, R14, R15, 0x2 ;  /* 0x0000000f0e0f7211 */ /* 0x000fc400078e10ff */
[----:B0-----:R-:W-:Y:S01]  /*0540*/  LEA R11, R16, R11, 0x18 ;  /* 0x0000000b100b7211 */ /* 0x001fe200078ec0ff */
[----:B------:R-:W0:Y:S01]  /*0550*/  LDCU UR12, c[0x0][0x398] ;  /* 0x00007300ff0c77ac */ /* 0x000e220008000800 */
[----:B------:R-:W-:Y:S02]  /*0560*/  LEA R16, R20, R13, 0x2 ;  /* 0x0000000d14107211 */ /* 0x000fe400078e10ff */
[----:B------:R-:W-:Y:S01]  /*0570*/  IADD3 R13, PT, PT, R12, 0xc0, RZ ;  /* 0x000000c00c0d7810 */ /* 0x000fe20007ffe0ff */
[----:B--2---:R-:W-:Y:S01]  /*0580*/  UIMAD.WIDE.U32 UR4, UR10, 0x4, UR4 ;  /* 0x000000040a0478a5 */ /* 0x004fe2000f8e0004 */
[----:B------:R-:W-:Y:S02]  /*0590*/  MOV R12, UR16 ;  /* 0x00000010000c7c02 */ /* 0x000fe40008000f00 */
[----:B------:R-:W-:Y:S01]  /*05a0*/  IADD3 R17, PT, PT, R16, 0xc0, RZ ;  /* 0x000000c010117810 */ /* 0x000fe20007ffe0ff */
[--C-:B------:R-:W-:Y:S01]  /*05b0*/  IMAD R13, R13, UR11, R22.reuse ;  /* 0x0000000b0d0d7c24 */ /* 0x100fe2000f8e0216 */
[----:B------:R-:W-:Y:S01]  /*05c0*/  MOV R16, UR16 ;  /* 0x0000001000107c02 */ /* 0x000fe20008000f00 */
[----:B------:R-:W2:Y:S01]  /*05d0*/  LDCU.128 UR16, c[0x3][URZ] ;  /* 0x00c00000ff1077ac */ /* 0x000ea20008000c00 */
[----:B------:R-:W-:Y:S01]  /*05e0*/  MOV R20, UR10 ;  /* 0x0000000a00147c02 */ /* 0x000fe20008000f00 */
[----:B------:R-:W-:Y:S01]  /*05f0*/  IMAD R17, R17, UR11, R22 ;  /* 0x0000000b11117c24 */ /* 0x000fe2000f8e0216 */
[----:B------:R-:W-:Y:S01]  /*0600*/  LEA R13, R12, R13, 0x2 ;  /* 0x0000000d0c0d7211 */ /* 0x000fe200078e10ff */
[----:B------:R-:W-:Y:S01]  /*0610*/  IMAD R12, R2, 0x60, R11 ;  /* 0x00000060020c7824 */ /* 0x000fe200078e020b */
[----:B------:R-:W-:Y:S01]  /*0620*/  ISETP.NE.AND P2, PT, RZ, UR9, P1 ;  /* 0x00000009ff007c0c */ /* 0x000fe20008f45270 */
[----:B------:R-:W0:Y:S01]  /*0630*/  LDCU UR11, c[0x0][0x3a0] ;  /* 0x00007400ff0b77ac */ /* 0x000e220008000800 */
[----:B------:R-:W-:-:S02]  /*0640*/  LEA R17, R16, R17, 0x2 ;  /* 0x0000001110117211 */ /* 0x000fc400078e10ff */
[----:B------:R-:W-:Y:S02]  /*0650*/  LEA R11, R3, R12, 0x2 ;  /* 0x0000000c030b7211 */ /* 0x000fe400078e10ff */
[----:B------:R-:W-:Y:S02]  /*0660*/  IADD3 R21, PT, PT, R13, 0xc4, RZ ;  /* 0x000000c40d157810 */ /* 0x000fe40007ffe0ff */
[----:B------:R-:W-:Y:S01]  /*0670*/  LEA R20, R20, R11, 0x2 ;  /* 0x0000000b14147211 */ /* 0x000fe200078e10ff */
[----:B------:R-:W-:Y:S01]  /*0680*/  IMAD R19, R0, 0x60, R11 ;  /* 0x0000006000137824 */ /* 0x000fe200078e020b */
[----:B------:R-:W-:Y:S02]  /*0690*/  IADD3 R26, PT, PT, R15, 0xc4, RZ ;  /* 0x000000c40f1a7810 */ /* 0x000fe40007ffe0ff */
[----:B-1-34-:R-:W-:-:S07]  /*06a0*/  IADD3 R22, PT, PT, R17, 0xc4, RZ ;  /* 0x000000c411167810 */ /* 0x01afce0007ffe0ff */
.L_x_397:
[----:B-12---:R-:W1:Y:S01]  /*06b0*/  LDC.64 R12, c[0x0][0x388] ;  /* 0x0000e200ff0c7b82 */ /* 0x006e620000000a00 */
[----:B-----5:R-:W-:Y:S02]  /*06c0*/  MOV R24, R4 ;  /* 0x0000000400187202 */ /* 0x020fe40000000f00 */
[----:B------:R-:W-:Y:S02]  /*06d0*/  MOV R4, R5 ;  /* 0x0000000500047202 */ /* 0x000fe40000000f00 */
[----:B------:R-:W-:Y:S02]  /*06e0*/  MOV R5, R6 ;  /* 0x0000000600057202 */ /* 0x000fe40000000f00 */
[----:B------:R-:W-:Y:S02]  /*06f0*/  MOV R6, R8 ;  /* 0x0000000800067202 */ /* 0x000fe40000000f00 */
[----:B------:R-:W-:Y:S02]  /*0700*/  MOV R8, R7 ;  /* 0x0000000700087202 */ /* 0x000fe40000000f00 */
[----:B------:R-:W-:-:S02]  /*0710*/  MOV R7, R9 ;  /* 0x0000000900077202 */ /* 0x000fc40000000f00 */
[----:B------:R-:W-:Y:S02]  /*0720*/  MOV R9, R10 ;  /* 0x0000000a00097202 */ /* 0x000fe40000000f00 */
[----:B------:R-:W-:Y:S02]  /*0730*/  ISETP.GT.U32.AND P3, PT, R2, 0x3, PT ;  /* 0x000000030200780c */ /* 0x000fe40003f64070 */
[----:B------:R-:W-:Y:S01]  /*0740*/  ISETP.GT.U32.AND P4, PT, R3, 0x3, PT ;  /* 0x000000030300780c */ /* 0x000fe20003f84070 */
[----:B-1----:R-:W-:-:S04]  /*0750*/  IMAD.WIDE R16, R26, 0x4, R12 ;  /* 0x000000041a107825 */ /* 0x002fc800078e020c */
[----:B------:R-:W-:Y:S01]  /*0760*/  IMAD.WIDE R14, R21, 0x4, R12 ;  /* 0x00000004150e7825 */ /* 0x000fe200078e020c */
[----:B------:R1:W3:Y:S01]  /*0770*/  @P0 LDG.E R10, desc[UR14][R16.64] ;  /* 0x0000000e100a0981 */ /* 0x0002e2000c1e1900 */
[----:B------:R-:W-:-:S04]  /*0780*/  MOV R0, 0x4 ;  /* 0x0000000400007802 */ /* 0x000fc80000000f00 */
[----:B------:R-:W-:Y:S01]  /*0790*/  @!P3 IADD3 R28, P5, PT, R14, -UR6, RZ ;  /* 0x800000060e1cbc10 */ /* 0x000fe2000ffbe0ff */
[----:B------:R-:W-:Y:S01]  /*07a0*/  @!P3 IMAD.WIDE R12, R22, 0x4, R12 ;  /* 0x00000004160cb825 */ /* 0x000fe200078e020c */
[----:B------:R-:W-:Y:S02]  /*07b0*/  BAR.SYNC.DEFER_BLOCKING 0x0 ;  /* 0x0000000000007b1d */ /* 0x000fe40000010000 */
[----:B------:R-:W-:Y:S01]  /*07c0*/  @!P3 IADD3.X R29, PT, PT, R15, ~UR7, RZ, P5, !PT ;  /* 0x800000070f1dbc10 */ /* 0x000fe2000affe4ff */
[----:B-1----:R-:W-:-:S04]  /*07d0*/  @!P4 IMAD.WIDE R16, R21, R0, UR4 ;  /* 0x000000041510ce25 */ /* 0x002fc8000f8e0200 */
[----:B------:R-:W4:Y:S04]  /*07e0*/  @!P3 LDG.E R28, desc[UR14][R28.64] ;  /* 0x0000000e1c1cb981 */ /* 0x000f28000c1e1900 */
[----:B------:R-:W2:Y:S04]  /*07f0*/  @!P3 LDG.E R12, desc[UR14][R12.64] ;  /* 0x0000000e0c0cb981 */ /* 0x000ea8000c1e1900 */
[----:B------:R-:W3:Y:S04]  /*0800*/  @!P4 LDG.E R0, desc[UR14][R14.64+-0x10] ;  /* 0xfffff00e0e00c981 */ /* 0x000ee8000c1e1900 */
[----:B------:R-:W3:Y:S01]  /*0810*/  @!P4 LDG.E R27, desc[UR14][R16.64] ;  /* 0x0000000e101bc981 */ /* 0x000ee2000c1e1900 */
[----:B------:R-:W1:Y:S01]  /*0820*/  S2UR UR10, SR_CgaCtaId ;  /* 0x00000000000a79c3 */ /* 0x000e620000008800 */
[----:B------:R-:W-:-:S02]  /*0830*/  UMOV UR9, 0x400 ;  /* 0x0000040000097882 */ /* 0x000fc40000000000 */
[----:B-1----:R-:W-:-:S06]  /*0840*/  ULEA UR9, UR10, UR9, 0x18 ;  /* 0x000000090a097291 */ /* 0x002fcc000f8ec0ff */
[----:B------:R-:W-:-:S05]  /*0850*/  LEA R25, R3, UR9, 0x2 ;  /* 0x0000000903197c11 */ /* 0x000fca000f8e10ff */
[----:B------:R-:W-:Y:S01]  /*0860*/  IMAD R25, R2, 0x60, R25 ;  /* 0x0000006002197824 */ /* 0x000fe200078e0219 */
[----:B----4-:R-:W-:Y:S04]  /*0870*/  @!P3 STS [R11+0x10], R28 ;  /* 0x0000101c0b00b388 */ /* 0x010fe80000000800 */
[----:B--2---:R-:W-:Y:S04]  /*0880*/  @!P3 STS [R19+0x190], R12 ;  /* 0x0001900c1300b388 */ /* 0x004fe80000000800 */
[----:B---3--:R-:W-:Y:S04]  /*0890*/  @!P4 STS [R11+0x180], R0 ;  /* 0x000180000b00c388 */ /* 0x008fe80000000800 */
[----:B------:R-:W-:Y:S04]  /*08a0*/  @!P4 STS [R20+0x190], R27 ;  /* 0x0001901b1400c388 */ /* 0x000fe80000000800 */
[----:B------:R-:W-:Y:S01]  /*08b0*/  STS [R11+0x190], R6 ;  /* 0x000190060b007388 */ /* 0x000fe20000000800 */
[----:B------:R-:W-:Y:S06]  /*08c0*/  BAR.SYNC.DEFER_BLOCKING 0x0 ;  /* 0x0000000000007b1d */ /* 0x000fec0000010000 */
[----:B------:R-:W-:Y:S04]  /*08d0*/  LDS R13, [R25+0x130] ;  /* 0x00013000190d7984 */ /* 0x000fe80000000800 */
[----:B------:R-:W1:Y:S04]  /*08e0*/  LDS R16, [R25+0x1f0] ;  /* 0x0001f00019107984 */ /* 0x000e680000000800 */
[----:B------:R-:W-:Y:S04]  /*08f0*/  LDS R29, [R25+0xd0] ;  /* 0x0000d000191d7984 */ /* 0x000fe80000000800 */
[----:B------:R-:W2:Y:S04]  /*0900*/  LDS R0, [R25+0x250] ;  /* 0x0002500019007984 */ /* 0x000ea80000000800 */
[----:B------:R-:W-:Y:S04]  /*0910*/  LDS R17, [R25+0x70] ;  /* 0x0000700019117984 */ /* 0x000fe80000000800 */
[----:B------:R-:W3:Y:S01]  /*0920*/  LDS R12, [R25+0x2b0] ;  /* 0x0002b000190c7984 */ /* 0x000ee20000000800 */
[----:B------:R-:W-:-:S03]  /*0930*/  FADD R23, R10, R23 ;  /* 0x000000170a177221 */ /* 0x000fc60000000000 */
[----:B------:R-:W-:Y:S01]  /*0940*/  LDS R28, [R11+0x19c] ;  /* 0x00019c000b1c7984 */ /* 0x000fe20000000800 */
[----:B-1----:R-:W-:-:S03]  /*0950*/  FADD R16, R13, R16 ;  /* 0x000000100d107221 */ /* 0x002fc60000000000 */
[----:B------:R-:W-:Y:S01]  /*0960*/  LDS R13, [R25+0x310] ;  /* 0x00031000190d7984 */ /* 0x000fe20000000800 */
[----:B--2---:R-:W-:-:S03]  /*0970*/  FADD R29, R29, R0 ;  /* 0x000000001d1d7221 */ /* 0x004fc60000000000 */
[----:B------:R-:W1:Y:S01]  /*0980*/  LDS R0, [R25+0x10] ;  /* 0x0000100019007984 */ /* 0x000e620000000800 */
[----:B------:R-:W-:-:S03]  /*0990*/  FMUL R27, R16, UR17 ;  /* 0x00000011101b7c20 */ /* 0x000fc60008400000 */
[----:B------:R-:W-:Y:S01]  /*09a0*/  LDS R25, [R11+0x198] ;  /* 0x000198000b197984 */ /* 0x000fe20000000800 */
[----:B------:R-:W-:Y:S01]  /*09b0*/  FFMA R16, R6, UR16, R27 ;  /* 0x0000001006107c23 */ /* 0x000fe2000800001b */
[----:B------:R-:W-:Y:S01]  /*09c0*/  FADD R27, R5, R8 ;  /* 0x00000008051b7221 */ /* 0x000fe20000000000 */
[----:B---3--:R-:W-:-:S03]  /*09d0*/  FADD R17, R17, R12 ;  /* 0x0000000c11117221 */ /* 0x008fc60000000000 */
[----:B------:R-:W-:Y:S01]  /*09e0*/  FMUL R27, R27, UR17 ;  /* 0x000000111b1b7c20 */ /* 0x000fe20008400000 */
[----:B------:R-:W-:-:S03]  /*09f0*/  FADD R12, R4, R7 ;  /* 0x00000007040c7221 */ /* 0x000fc60000000000 */
[----:B------:R-:W-:-:S04]  /*0a00*/  FFMA R27, R6, UR16, R27 ;  /* 0x00000010061b7c23 */ /* 0x000fc8000800001b */
[----:B------:R-:W-:Y:S01]  /*0a10*/  FFMA R12, R12, UR18, R27 ;  /* 0x000000120c0c7c23 */ /* 0x000fe2000800001b */
[----:B------:R-:W-:Y:S01]  /*0a20*/  FADD R27, R9, R24 ;  /* 0x00000018091b7221 */ /* 0x000fe20000000000 */
[----:B------:R-:W-:-:S03]  /*0a30*/  FFMA R16, R29, UR18, R16 ;  /* 0x000000121d107c23 */ /* 0x000fc60008000010 */
[----:B------:R-:W-:-:S04]  /*0a40*/  FFMA R12, R27, UR19, R12 ;  /* 0x000000131b0c7c23 */ /* 0x000fc8000800000c */
[----:B------:R-:W-:Y:S02]  /*0a50*/  FFMA R23, R23, UR13, R12 ;  /* 0x0000000d17177c23 */ /* 0x000fe4000800000c */
[----:B------:R-:W-:Y:S01]  /*0a60*/  LDS R12, [R11+0x18c] ;  /* 0x00018c000b0c7984 */ /* 0x000fe20000000800 */
[----:B-1----:R-:W-:Y:S01]  /*0a70*/  FADD R0, R0, R13 ;  /* 0x0000000d00007221 */ /* 0x002fe20000000000 */
[----:B------:R-:W-:Y:S02]  /*0a80*/  FFMA R13, R17, UR19, R16 ;  /* 0x00000013110d7c23 */ /* 0x000fe40008000010 */
[----:B------:R-:W1:Y:S04]  /*0a90*/  LDS R17, [R11+0x194] ;  /* 0x000194000b117984 */ /* 0x000e680000000800 */
[----:B------:R-:W2:Y:S01]  /*0aa0*/  LDS R16, [R11+0x188] ;  /* 0x000188000b107984 */ /* 0x000ea20000000800 */
[----:B-1----:R-:W-:-:S04]  /*0ab0*/  FADD R12, R12, R17 ;  /* 0x000000110c0c7221 */ /* 0x002fc80000000000 */
[----:B------:R-:W-:Y:S01]  /*0ac0*/  FMUL R17, R12, UR17 ;  /* 0x000000110c117c20 */ /* 0x000fe20008400000 */
[----:B--2---:R-:W-:Y:S01]  /*0ad0*/  FADD R16, R16, R25 ;  /* 0x0000001910107221 */ /* 0x004fe20000000000 */
[----:B------:R-:W-:Y:S02]  /*0ae0*/  LDS R12, [R11+0x180] ;  /* 0x000180000b0c7984 */ /* 0x000fe40000000800 */
[----:B------:R-:W-:Y:S02]  /*0af0*/  FFMA R17, R6, UR16, R17 ;  /* 0x0000001006117c23 */ /* 0x000fe40008000011 */
[----:B------:R-:W1:Y:S02]  /*0b00*/  LDS R25, [R11+0x184] ;  /* 0x000184000b197984 */ /* 0x000e640000000800 */
[----:B------:R-:W-:Y:S02]  /*0b10*/  FFMA R16, R16, UR18, R17 ;  /* 0x0000001210107c23 */ /* 0x000fe40008000011 */
[----:B------:R-:W2:Y:S01]  /*0b20*/  LDS R17, [R11+0x1a0] ;  /* 0x0001a0000b117984 */ /* 0x000ea20000000800 */
[----:B------:R-:W-:-:S04]  /*0b30*/  FFMA R0, R0, UR13, R13 ;  /* 0x0000000d00007c23 */ /* 0x000fc8000800000d */
[----:B------:R-:W-:Y:S01]  /*0b40*/  FMUL R0, R0, UR20 ;  /* 0x0000001400007c20 */ /* 0x000fe20008400000 */
[----:B-1----:R-:W-:Y:S01]  /*0b50*/  FADD R25, R25, R28 ;  /* 0x0000001c19197221 */ /* 0x002fe20000000000 */
[----:B--2---:R-:W-:-:S03]  /*0b60*/  FADD R12, R12, R17 ;  /* 0x000000110c0c7221 */ /* 0x004fc60000000000 */
[----:B------:R-:W-:Y:S01]  /*0b70*/  FFMA R25, R25, UR19, R16 ;  /* 0x0000001319197c23 */ /* 0x000fe20008000010 */
[----:B------:R-:W1:Y:S03]  /*0b80*/  @P2 LDC R17, c[0x0][0x3a0] ;  /* 0x0000e800ff112b82 */ /* 0x000e660000000800 */
[----:B------:R-:W-:-:S05]  /*0b90*/  FFMA R25, R12, UR13, R25 ;  /* 0x0000000d0c197c23 */ /* 0x000fca0008000019 */
[----:B------:R-:W2:Y:S08]  /*0ba0*/  @P2 LDC R16, c[0x0][0x398] ;  /* 0x0000e600ff102b82 */ /* 0x000eb00000000800 */
[----:B------:R-:W3:Y:S01]  /*0bb0*/  @P2 LDC.64 R12, c[0x0][0x3b8] ;  /* 0x0000ee00ff0c2b82 */ /* 0x000ee20000000a00 */
[----:B--2---:R-:W-:-:S04]  /*0bc0*/  @P2 FFMA R16, R25, R16, R0 ;  /* 0x0000001019102223 */ /* 0x004fc80000000000 */
[----:B-1----:R-:W-:Y:S01]  /*0bd0*/  @P2 FFMA R17, R23, R17, R16 ;  /* 0x0000001117112223 */ /* 0x002fe20000000010 */
[----:B---3--:R-:W-:-:S05]  /*0be0*/  @P2 IMAD.WIDE R12, R21, 0x4, R12 ;  /* 0x00000004150c2825 */ /* 0x008fca00078e020c */
[----:B------:R1:W-:Y:S01]  /*0bf0*/  @P2 STG.E desc[UR14][R12.64], R17 ;  /* 0x000000110c002986 */ /* 0x0003e2000c10190e */
[----:B------:R-:W-:Y:S01]  /*0c00*/  IADD3 R18, PT, PT, R18, 0x1, RZ ;  /* 0x0000000112127810 */ /* 0x000fe20007ffe0ff */
[----:B------:R-:W-:Y:S01]  /*0c10*/  BSSY.RECONVERGENT B0, `(.L_x_395) ;  /* 0x0000019000007945 */ /* 0x000fe20003800200 */
[----:B------:R-:W-:Y:S02]  /*0c20*/  IADD3 R26, PT, PT, R26, UR8, RZ ;  /* 0x000000081a1a7c10 */ /* 0x000fe4000fffe0ff */
[----:B------:R-:W-:Y:S01]  /*0c30*/  ISETP.NE.AND P3, PT, R18, -0x3, PT ;  /* 0xfffffffd1200780c */ /* 0x000fe20003f65270 */
[----:B------:R-:W-:-:S12]  /*0c40*/  @!P1 BRA `(.L_x_396) ;  /* 0x0000000000549947 */ /* 0x000fd80003800000 */
[----:B-1----:R-:W1:Y:S01]  /*0c50*/  LDC.64 R16, c[0x0][0x390] ;  /* 0x0000e400ff107b82 */ /* 0x002e620000000a00 */
[----:B------:R-:W2:Y:S07]  /*0c60*/  LDG.E R27, desc[UR14][R14.64] ;  /* 0x0000000e0e1b7981 */ /* 0x000eae000c1e1900 */
[----:B------:R-:W3:Y:S01]  /*0c70*/  LDC.64 R12, c[0x0][0x380] ;  /* 0x0000e000ff0c7b82 */ /* 0x000ee20000000a00 */
[----:B-1----:R-:W-:-:S06]  /*0c80*/  IMAD.WIDE R16, R21, 0x4, R16 ;  /* 0x0000000415107825 */ /* 0x002fcc00078e0210 */
[----:B------:R-:W4:Y:S01]  /*0c90*/  LDG.E R16, desc[UR14][R16.64] ;  /* 0x0000000e10107981 */ /* 0x000f22000c1e1900 */
[----:B---3--:R-:W-:-:S05]  /*0ca0*/  IMAD.WIDE R12, R21, 0x4, R12 ;  /* 0x00000004150c7825 */ /* 0x008fca00078e020c */
[----:B------:R-:W3:Y:S01]  /*0cb0*/  LDG.E R28, desc[UR14][R12.64] ;  /* 0x0000000e0c1c7981 */ /* 0x000ee2000c1e1900 */
[----:B0-----:R-:W-:-:S04]  /*0cc0*/  FFMA R25, R25, UR12, R0 ;  /* 0x0000000c19197c23 */ /* 0x001fc80008000000 */
[----:B------:R-:W-:Y:S01]  /*0cd0*/  FFMA R25, R23, UR11, R25 ;  /* 0x0000000b17197c23 */ /* 0x000fe20008000019 */
[----:B----4-:R-:W-:Y:S02]  /*0ce0*/  FMUL R0, R16, R16 ;  /* 0x0000001010007220 */ /* 0x010fe40000400000 */
[----:B--2---:R-:W0:Y:S02]  /*0cf0*/  F2F.F64.F32 R16, R27 ;  /* 0x0000001b00107310 */ /* 0x004e240000201800 */
[----:B------:R-:W-:-:S04]  /*0d00*/  FMUL R0, R0, UR21 ;  /* 0x0000001500007c20 */ /* 0x000fc80008400000 */
[----:B------:R-:W-:Y:S02]  /*0d10*/  FMUL R0, R0, UR21 ;  /* 0x0000001500007c20 */ /* 0x000fe40008400000 */
[----:B---3--:R-:W1:Y:S02]  /*0d20*/  F2F.F64.F32 R28, R28 ;  /* 0x0000001c001c7310 */ /* 0x008e640000201800 */
[----:B------:R-:W-:Y:S01]  /*0d30*/  FMUL R0, R25, R0 ;  /* 0x0000000019007220 */ /* 0x000fe20000400000 */
[----:B0-----:R-:W-:-:S05]  /*0d40*/  DADD R16, R16, R16 ;  /* 0x0000000010107229 */ /* 0x001fca0000000010 */
[----:B------:R-:W0:Y:S03]  /*0d50*/  F2F.F64.F32 R14, R0 ;  /* 0x00000000000e7310 */ /* 0x000e260000201800 */
[----:B-1----:R-:W-:-:S08]  /*0d60*/  DADD R16, R16, -R28 ;  /* 0x0000000010107229 */ /* 0x002fd0000000081c */
[----:B0-----:R-:W-:-:S10]  /*0d70*/  DADD R14, R16, R14 ;  /* 0x00000000100e7229 */ /* 0x001fd4000000000e */
[----:B------:R-:W0:Y:S02]  /*0d80*/  F2F.F32.F64 R15, R14 ;  /* 0x0000000e000f7310 */ /* 0x000e240000301000 */
[----:B0-----:R2:W-:Y:S02]  /*0d90*/  STG.E desc[UR14][R12.64], R15 ;  /* 0x0000000f0c007986 */ /* 0x0015e4000c10190e */
.L_x_396:
[----:B0-----:R-:W-:Y:S05]  /*0da0*/  BSYNC.RECONVERGENT B0 ;  /* 0x0000000000007941 */ /* 0x001fea0003800200 */
.L_x_395:
[----:B------:R-:W-:Y:S02]  /*0db0*/  IADD3 R22, PT, PT, R22, UR8, RZ ;  /* 0x0000000816167c10 */ /* 0x000fe4000fffe0ff */
[----:B------:R-:W-:Y:S02]  /*0dc0*/  MOV R23, R24 ;  /* 0x0000001800177202 */ /* 0x000fe40000000f00 */
[----:B------:R-:W-:Y:S01]  /*0dd0*/  IADD3 R21, PT, PT, R21, UR8, RZ ;  /* 0x0000000815157c10 */ /* 0x000fe2000fffe0ff */
[----:B------:R-:W-:Y:S06]  /*0de0*/  @P3 BRA `(.L_x_397) ;  /* 0xfffffff800303947 */ /* 0x000fec000383ffff */
[----:B------:R-:W-:Y:S05]  /*0df0*/  EXIT ;  /* 0x000000000000794d */ /* 0x000fea0003800000 */
.L_x_398:
        /* <DEDUP_REMOVED lines=16> */
.L_x_438:


//--------------------- .nv.shared.reserved.0     --------------------------
	.section	.nv.shared.reserved.0,"aw",@nobits
	.weak		__nv_reservedSMEM_offset_0_alias
	.size		__nv_reservedSMEM_offset_0_alias, 0, 64
	.other		__nv_reservedSMEM_offset_0_alias,@"STO_CUDA_RESERVED_SHARED STV_DEFAULT"
__nv_reservedSMEM_offset_0_alias:
	.zero		0
	.zero		64


//--------------------- .nv.global                --------------------------
	.section	.nv.global,"aw",@nobits
	.align	4
.nv.global:
	.type		r,@object
	.size		r,(s - r)
r:
	.zero		4
	.type		s,@object
	.size		s,(t - s)
s:
	.zero		4
	.type		t,@object
	.size		t,(.L_1 - t)
t:
	.zero		4
.L_1:


//--------------------- .nv.shared._Z14cuda_cal_alphaPfS_S_fi --------------------------
	.section	.nv.shared._Z14cuda_cal_alphaPfS_S_fi,"aw",@nobits
	.sectionflags	@""
	.align	4
.nv.shared._Z14cuda_cal_alphaPfS_S_fi:
	.zero		5120


//--------------------- .nv.shared._Z16cuda_cal_epsilonPfS_S_i --------------------------
	.section	.nv.shared._Z16cuda_cal_epsilonPfS_S_i,"aw",@nobits
	.sectionflags	@""
	.align	4
.nv.shared._Z16cuda_cal_epsilonPfS_S_i:
	.zero		5120


//--------------------- .nv.shared._Z14cuda_step_fd3dPfS_S_fffiiifS_b --------------------------
	.section	.nv.shared._Z14cuda_step_fd3dPfS_S_fffiiifS_b,"aw",@nobits
	.sectionflags	@""
	.align	4
.nv.shared._Z14cuda_step_fd3dPfS_S_fffiiifS_b:
	.zero		3328


//--------------------- .nv.constant0._Z15cuda_update_velPfS_fiii --------------------------
	.section	.nv.constant0._Z15cuda_update_velPfS_fiii,"a",@progbits
	.sectionflags	@""
	.align	4
.nv.constant0._Z15cuda_update_velPfS_fiii:
	.zero		928


//--------------------- .nv.constant0._Z14cuda_cal_alphaPfS_S_fi --------------------------
	.section	.nv.constant0._Z14cuda_cal_alphaPfS_S_fi,"a",@progbits
	.sectionflags	@""
	.align	4
.nv.constant0._Z14cuda_cal_alphaPfS_S_fi:
	.zero		928


//--------------------- .nv.constant0._Z16cuda_sum_alpha12PfS_S_S_S_iiii --------------------------
	.section	.nv.constant0._Z16cuda_sum_alpha12PfS_S_S_S_iiii,"a",@progbits
	.sectionflags	@""
	.align	4
.nv.constant0._Z16cuda_sum_alpha12PfS_S_S_S_iiii:
	.zero		952


//--------------------- .nv.constant0._Z13cuda_cal_vtmpPfS_S_fiii --------------------------
	.section	.nv.constant0._Z13cuda_cal_vtmpPfS_S_fiii,"a",@progbits
	.sectionflags	@""
	.align	4
.nv.constant0._Z13cuda_cal_vtmpPfS_S_fiii:
	.zero		936


//--------------------- .nv.constant0._Z13cuda_com2derrPfS_iii --------------------------
	.section	.nv.constant0._Z13cuda_com2derrPfS_iii,"a",@progbits
	.sectionflags	@""
	.align	4
.nv.constant0._Z13cuda_com2derrPfS_iii:
	.zero		924


//--------------------- .nv.constant0._Z16cuda_cal_epsilonPfS_S_i --------------------------
	.section	.nv.constant0._Z16cuda_cal_epsilonPfS_S_i,"a",@progbits
	.sectionflags	@""
	.align	4
.nv.constant0._Z16cuda_cal_epsilonPfS_S_i:
	.zero		924


//--------------------- .nv.constant0._Z17cuda_cal_conjgradPfS_fiii --------------------------
	.section	.nv.constant0._Z17cuda_cal_conjgradPfS_fiii,"a",@progbits
	.sectionflags	@""
	.align	4
.nv.constant0._Z17cuda_cal_conjgradPfS_fiii:
	.zero		928


//--------------------- .nv.constant0._Z19cuda_cal_beta_step2Pfiii --------------------------
	.section	.nv.constant0._Z19cuda_cal_beta_step2Pfiii,"a",@progbits
	.sectionflags	@""
	.align	4
.nv.constant0._Z19cuda_cal_beta_step2Pfiii:
	.zero		916


//--------------------- .nv.constant0._Z19cuda_cal_beta_step1PfS_S_iii --------------------------
	.section	.nv.constant0._Z19cuda_cal_beta_step1PfS_S_iii,"a",@progbits
	.sectionflags	@""
	.align	4
.nv.constant0._Z19cuda_cal_beta_step1PfS_S_iii:
	.zero		932


//--------------------- .nv.constant0._Z17cuda_bell_smoothyPfiiii --------------------------
	.section	.nv.constant0._Z17cuda_bell_smoothyPfiiii,"a",@progbits
	.sectionflags	@""
	.align	4
.nv.constant0._Z17cuda_bell_smoothyPfiiii:
	.zero		920


//--------------------- .nv.constant0._Z17cuda_bell_smoothxPfiiii --------------------------
	.section	.nv.constant0._Z17cuda_bell_smoothxPfiiii,"a",@progbits
	.sectionflags	@""
	.align	4
.nv.constant0._Z17cuda_bell_smoothxPfiiii:
	.zero		920


//--------------------- .nv.constant0._Z17cuda_bell_smoothzPfiiii --------------------------
	.section	.nv.constant0._Z17cuda_bell_smoothzPfiiii,"a",@progbits
	.sectionflags	@""
	.align	4
.nv.constant0._Z17cuda_bell_smoothzPfiiii:
	.zero		920


//--------------------- .nv.constant0._Z19cuda_scale_gradientPfS_S_iiib --------------------------
	.section	.nv.constant0._Z19cuda_scale_gradientPfS_S_iiib,"a",@progbits
	.sectionflags	@""
	.align	4
.nv.constant0._Z19cuda_scale_gradientPfS_S_iiib:
	.zero		933


//--------------------- .nv.constant0._Z14cuda_save_bndrPfS_PiS0_S0_S0_S0_S0_iiib --------------------------
	.section	.nv.constant0._Z14cuda_save_bndrPfS_PiS0_S0_S0_S0_S0_iiib,"a",@progbits
	.sectionflags	@""
	.align	4
.nv.constant0._Z14cuda_save_bndrPfS_PiS0_S0_S0_S0_S0_iiib:
	.zero		973


//--------------------- .nv.constant0._Z14cuda_set_le_riPiS_iiii --------------------------
	.section	.nv.constant0._Z14cuda_set_le_riPiS_iiii,"a",@progbits
	.sectionflags	@""
	.align	4
.nv.constant0._Z14cuda_set_le_riPiS_iiii:
	.zero		928


//--------------------- .nv.constant0._Z14cuda_set_fr_baPiS_iiii --------------------------
	.section	.nv.constant0._Z14cuda_set_fr_baPiS_iiii,"a",@progbits
	.sectionflags	@""
	.align	4
.nv.constant0._Z14cuda_set_fr_baPiS_iiii:
	.zero		928


//--------------------- .nv.constant0._Z14cuda_set_up_doPiS_S_iiii --------------------------
	.section	.nv.constant0._Z14cuda_set_up_doPiS_S_iiii,"a",@progbits
	.sectionflags	@""
	.align	4
.nv.constant0._Z14cuda_set_up_doPiS_S_iiii:
	.zero		936


//--------------------- .nv.constant0._Z10cuda_set_sPiiiiiiiiiiii --------------------------
	.section	.nv.constant0._Z10cuda_set_sPiiiiiiiiiiii,"a",@progbits
	.sectionflags	@""
	.align	4
.nv.constant0._Z10cuda_set_sPiiiiiiiiiiii:
	.zero		948


//--------------------- .nv.constant0._Z19cuda_ricker_waveletPfffif --------------------------
	.section	.nv.constant0._Z19cuda_ricker_waveletPfffif,"a",@progbits
	.sectionflags	@""
	.align	4
.nv.constant0._Z19cuda_ricker_waveletPfffif:
	.zero		920


//--------------------- .nv.constant0._Z18cuda_cal_residualsPfS_S_S_iiii --------------------------
	.section	.nv.constant0._Z18cuda_cal_residualsPfS_S_S_iiii,"a",@progbits
	.sectionflags	@""
	.align	4
.nv.constant0._Z18cuda_cal_residualsPfS_S_S_iiii:
	.zero		944


//--------------------- .nv.constant0._Z16cuda_absorb_bndrPfS_iiif --------------------------
	.section	.nv.constant0._Z16cuda_absorb_bndrPfS_iiif,"a",@progbits
	.sectionflags	@""
	.align	4
.nv.constant0._Z16cuda_absorb_bndrPfS_iiif:
	.zero		928


//--------------------- .nv.constant0._Z11cuda_cal_g1PfS_S_iii --------------------------
	.section	.nv.constant0._Z11cuda_cal_g1PfS_S_iii,"a",@progbits
	.sectionflags	@""
	.align	4
.nv.constant0._Z11cuda_cal_g1PfS_S_iii:
	.zero		932


//--------------------- .nv.constant0._Z8cuda_sumPfS_iii --------------------------
	.section	.nv.constant0._Z8cuda_sumPfS_iii,"a",@progbits
	.sectionflags	@""
	.align	4
.nv.constant0._Z8cuda_sumPfS_iii:
	.zero		924


//--------------------- .nv.constant0._Z10cuda_illumPfS_iii --------------------------
	.section	.nv.constant0._Z10cuda_illumPfS_iii,"a",@progbits
	.sectionflags	@""
	.align	4
.nv.constant0._Z10cuda_illumPfS_iii:
	.zero		924


//--------------------- .nv.constant0._Z14cuda_cal_illumPfS_iii --------------------------
	.section	.nv.constant0._Z14cuda_cal_illumPfS_iii,"a",@progbits
	.sectionflags	@""
	.align	4
.nv.constant0._Z14cuda_cal_illumPfS_iii:
	.zero		924


//--------------------- .nv.constant0._Z11cuda_recordPfS_Piiiib --------------------------
	.section	.nv.constant0._Z11cuda_recordPfS_Piiiib,"a",@progbits
	.sectionflags	@""
	.align	4
.nv.constant0._Z11cuda_recordPfS_Piiiib:
	.zero		933


//--------------------- .nv.constant0._Z15cuda_add_sourcebPfS_Pii --------------------------
	.section	.nv.constant0._Z15cuda_add_sourcebPfS_Pii,"a",@progbits
	.sectionflags	@""
	.align	4
.nv.constant0._Z15cuda_add_sourcebPfS_Pii:
	.zero		932


//--------------------- .nv.constant0._Z14cuda_step_fd3dPfS_S_fffiiifS_b --------------------------
	.section	.nv.constant0._Z14cuda_step_fd3dPfS_S_fffiiifS_b,"a",@progbits
	.sectionflags	@""
	.align	4
.nv.constant0._Z14cuda_step_fd3dPfS_S_fffiiifS_b:
	.zero		961


//--------------------- SYMBOLS --------------------------

	.type		.nv.reservedSmem.offset0,@object
	.size		.nv.reservedSmem.offset0,0x4
	.type		.nv.reservedSmem.cap,@object
	.size		.nv.reservedSmem.cap,0x4
